	.target	sm_100a

	.elftype	@"ET_EXEC"


//--------------------- .note.nv.tkinfo           --------------------------
	.section	.note.nv.tkinfo,"",@"SHT_NOTE"
	.sectionflags	@"SHF_NOTE_NV_TKINFO"
	.tkinfo
        /*0018*/ 	.word	0x00000002
        /*0030*/ 	.string	""
        /*0030*/ 	.string	"ptxas"
        /*0030*/ 	.string	"Cuda compilation tools, release 13.0, V13.0.88"
        /*0030*/ 	.string	"Build cuda_13.0.r13.0/compiler.36424714_0"
        /*0030*/ 	.string	"-arch sm_100a -m 64 "



//--------------------- .note.nv.cuinfo           --------------------------
	.section	.note.nv.cuinfo,"",@"SHT_NOTE"
	.sectionflags	@"SHF_NOTE_NV_CUINFO"
        /*0018*/ 	.short	0x0002
        /*001a*/ 	.short	0x0064
        /*001c*/ 	.short	0x0082
	.zero		2


//--------------------- .nv.info                  --------------------------
	.section	.nv.info,"",@"SHT_CUDA_INFO"
	.align	4


	//----- nvinfo : EIATTR_REGCOUNT
	.align		4
        /*0000*/ 	.byte	0x04, 0x2f
        /*0002*/ 	.short	(.L_34 - .L_33)
	.align		4
.L_33:
        /*0004*/ 	.word	index@(_ZN7cutlass13device_kernelINS_4fmha6kernel36Sm100FmhaFwdKernelTmaWarpspecializedIN4cute5tupleIJiiiNS5_IJNS5_IJiiEEEiEEEEEENS1_10collective38Sm100FmhaFwdMainloopTmaWarpspecializedINS_6half_tEffNS5_IJNS4_1CILi256EEENSC_ILi128EEESD_EEENS5_IJiNSC_ILi1EEES7_EEENS5_IJiSG_NS5_IJNS5_IJNSC_ILi0EEEiEEEiEEEEEESL_NS9_6NoMaskENS5_IJNSC_ILi2EEESG_SG_EEENSC_ILb0EEEEENS9_38Sm100FmhaFwdEpilogueTmaWarpspecializedISB_fNS5_IJSE_SD_SE_EEESH_NS5_IJSG_S7_EEESP_EENS2_23IndividualTileSchedulerENS2_41Sm100FmhaCtxKernelWarpspecializedScheduleEEEEEvNT_6ParamsE)
        /*0008*/ 	.word	0x00000080


	//----- nvinfo : EIATTR_FRAME_SIZE
	.align		4
.L_34:
        /*000c*/ 	.byte	0x04, 0x11
        /*000e*/ 	.short	(.L_36 - .L_35)
	.align		4
.L_35:
        /*0010*/ 	.word	index@($__internal_3_$__cuda_sm3x_div_rn_noftz_f32_slowpath)
        /*0014*/ 	.word	0x000000c8


	//----- nvinfo : EIATTR_FRAME_SIZE
	.align		4
.L_36:
        /*0018*/ 	.byte	0x04, 0x11
        /*001a*/ 	.short	(.L_38 - .L_37)
	.align		4
.L_37:
        /*001c*/ 	.word	index@($__internal_2_$__cuda_sm10x_tcgen05_guardrail_trap_unallocated_columns_being_dealloced)
        /*0020*/ 	.word	0x000000c8


	//----- nvinfo : EIATTR_FRAME_SIZE
	.align		4
.L_38:
        /*0024*/ 	.byte	0x04, 0x11
        /*0026*/ 	.short	(.L_40 - .L_39)
	.align		4
.L_39:
        /*0028*/ 	.word	index@($__internal_1_$__cuda_sm10x_tcgen05_guardrail_trap_phase_invalid_during_alloc)
        /*002c*/ 	.word	0x000000c8


	//----- nvinfo : EIATTR_FRAME_SIZE
	.align		4
.L_40:
        /*0030*/ 	.byte	0x04, 0x11
        /*0032*/ 	.short	(.L_42 - .L_41)
	.align		4
.L_41:
        /*0034*/ 	.word	index@($__internal_0_$__cuda_sm10x_tcgen05_guardrail_trap_col_being_dealloced_not_returned_by_alloc)
        /*0038*/ 	.word	0x000000c8


	//----- nvinfo : EIATTR_FRAME_SIZE
	.align		4
.L_42:
        /*003c*/ 	.byte	0x04, 0x11
        /*003e*/ 	.short	(.L_44 - .L_43)
	.align		4
.L_43:
        /*0040*/ 	.word	index@(_ZN7cutlass13device_kernelINS_4fmha6kernel36Sm100FmhaFwdKernelTmaWarpspecializedIN4cute5tupleIJiiiNS5_IJNS5_IJiiEEEiEEEEEENS1_10collective38Sm100FmhaFwdMainloopTmaWarpspecializedINS_6half_tEffNS5_IJNS4_1CILi256EEENSC_ILi128EEESD_EEENS5_IJiNSC_ILi1EEES7_EEENS5_IJiSG_NS5_IJNS5_IJNSC_ILi0EEEiEEEiEEEEEESL_NS9_6NoMaskENS5_IJNSC_ILi2EEESG_SG_EEENSC_ILb0EEEEENS9_38Sm100FmhaFwdEpilogueTmaWarpspecializedISB_fNS5_IJSE_SD_SE_EEESH_NS5_IJSG_S7_EEESP_EENS2_23IndividualTileSchedulerENS2_41Sm100FmhaCtxKernelWarpspecializedScheduleEEEEEvNT_6ParamsE)
        /*0044*/ 	.word	0x000000c8


	//----- nvinfo : EIATTR_MIN_STACK_SIZE
	.align		4
.L_44:
        /*0048*/ 	.byte	0x04, 0x12
        /*004a*/ 	.short	(.L_46 - .L_45)
	.align		4
.L_45:
        /*004c*/ 	.word	index@(_ZN7cutlass13device_kernelINS_4fmha6kernel36Sm100FmhaFwdKernelTmaWarpspecializedIN4cute5tupleIJiiiNS5_IJNS5_IJiiEEEiEEEEEENS1_10collective38Sm100FmhaFwdMainloopTmaWarpspecializedINS_6half_tEffNS5_IJNS4_1CILi256EEENSC_ILi128EEESD_EEENS5_IJiNSC_ILi1EEES7_EEENS5_IJiSG_NS5_IJNS5_IJNSC_ILi0EEEiEEEiEEEEEESL_NS9_6NoMaskENS5_IJNSC_ILi2EEESG_SG_EEENSC_ILb0EEEEENS9_38Sm100FmhaFwdEpilogueTmaWarpspecializedISB_fNS5_IJSE_SD_SE_EEESH_NS5_IJSG_S7_EEESP_EENS2_23IndividualTileSchedulerENS2_41Sm100FmhaCtxKernelWarpspecializedScheduleEEEEEvNT_6ParamsE)
        /*0050*/ 	.word	0x000000c8
.L_46:


//--------------------- .nv.compat                --------------------------
	.section	.nv.compat,"",@"SHT_CUDA_COMPAT_INFO"
	.align	4
        /*0000*/ 	.byte	0x02, 0x09, 0x01, 0x00, 0x02, 0x02, 0x02, 0x00, 0x02, 0x05, 0x05, 0x00, 0x03, 0x07, 0x01, 0x01
        /*0010*/ 	.byte	0x02, 0x03, 0x01, 0x00, 0x02, 0x06, 0x01, 0x00, 0x04, 0x0b, 0x08, 0x00, 0x01, 0x00, 0x00, 0x00
        /*0020*/ 	.byte	0x00, 0x00, 0x00, 0x00


//--------------------- .nv.info._ZN7cutlass13device_kernelINS_4fmha6kernel36Sm100FmhaFwdKernelTmaWarpspecializedIN4cute5tupleIJiiiNS5_IJNS5_IJiiEEEiEEEEEENS1_10collective38Sm100FmhaFwdMainloopTmaWarpspecializedINS_6half_tEffNS5_IJNS4_1CILi256EEENSC_ILi128EEESD_EEENS5_IJiNSC_ILi1EEES7_EEENS5_IJiSG_NS5_IJNS5_IJNSC_ILi0EEEiEEEiEEEEEESL_NS9_6NoMaskENS5_IJNSC_ILi2EEESG_SG_EEENSC_ILb0EEEEENS9_38Sm100FmhaFwdEpilogueTmaWarpspecializedISB_fNS5_IJSE_SD_SE_EEESH_NS5_IJSG_S7_EEESP_EENS2_23IndividualTileSchedulerENS2_41Sm100FmhaCtxKernelWarpspecializedScheduleEEEEEvNT_6ParamsE --------------------------
	.section	.nv.info._ZN7cutlass13device_kernelINS_4fmha6kernel36Sm100FmhaFwdKernelTmaWarpspecializedIN4cute5tupleIJiiiNS5_IJNS5_IJiiEEEiEEEEEENS1_10collective38Sm100FmhaFwdMainloopTmaWarpspecializedINS_6half_tEffNS5_IJNS4_1CILi256EEENSC_ILi128EEESD_EEENS5_IJiNSC_ILi1EEES7_EEENS5_IJiSG_NS5_IJNS5_IJNSC_ILi0EEEiEEEiEEEEEESL_NS9_6NoMaskENS5_IJNSC_ILi2EEESG_SG_EEENSC_ILb0EEEEENS9_38Sm100FmhaFwdEpilogueTmaWarpspecializedISB_fNS5_IJSE_SD_SE_EEESH_NS5_IJSG_S7_EEESP_EENS2_23IndividualTileSchedulerENS2_41Sm100FmhaCtxKernelWarpspecializedScheduleEEEEEvNT_6ParamsE,"",@"SHT_CUDA_INFO"
	.sectionflags	@""
	.align	4


	//----- nvinfo : EIATTR_CUDA_API_VERSION
	.align		4
        /*0000*/ 	.byte	0x04, 0x37
        /*0002*/ 	.short	(.L_48 - .L_47)
.L_47:
        /*0004*/ 	.word	0x00000082


	//----- nvinfo : EIATTR_KPARAM_INFO
	.align		4
.L_48:
        /*0008*/ 	.byte	0x04, 0x17
        /*000a*/ 	.short	(.L_50 - .L_49)
.L_49:
        /*000c*/ 	.word	0x00000000
        /*0010*/ 	.short	0x0000
        /*0012*/ 	.short	0x0000
        /*0014*/ 	.byte	0x00, 0xf0, 0x01, 0x18


	//----- nvinfo : EIATTR_AT_ENTRY_FRAGMENTS
	.align		4
.L_50:
        /*0018*/ 	.byte	0x04, 0x4f
        /*001a*/ 	.short	(.L_52 - .L_51)


	//   ....[0]....
.L_51:
        /*001c*/ 	.word	0x00000006


	//----- nvinfo : EIATTR_RESERVED_SMEM_USED
	.align		4
.L_52:
        /*0020*/ 	.byte	0x01, 0x41
	.zero		2


	//----- nvinfo : EIATTR_SPARSE_MMA_MASK
	.align		4
        /*0024*/ 	.byte	0x03, 0x50
        /*0026*/ 	.short	0x0000


	//----- nvinfo : EIATTR_TCGEN05_1CTA_USED
	.align		4
        /*0028*/ 	.byte	0x01, 0x51
	.zero		2


	//----- nvinfo : EIATTR_MAXREG_COUNT
	.align		4
        /*002c*/ 	.byte	0x03, 0x1b
        /*002e*/ 	.short	0x0080


	//----- nvinfo : EIATTR_NUM_BARRIERS
	.align		4
        /*0030*/ 	.byte	0x02, 0x4c
        /*0032*/ 	.byte	0x01
	.zero		1


	//----- nvinfo : EIATTR_EXTERNS
	.align		4
        /*0034*/ 	.byte	0x04, 0x0f
        /*0036*/ 	.short	(.L_54 - .L_53)


	//   ....[0]....
	.align		4
.L_53:
        /*0038*/ 	.word	index@(vprintf)


	//   ....[1]....
	.align		4
        /*003c*/ 	.word	index@(__assertfail)


	//----- nvinfo : EIATTR_ANNOTATIONS
	.align		4
.L_54:
        /*0040*/ 	.byte	0x04, 0x55
        /*0042*/ 	.short	(.L_56 - .L_55)


	//   ....[0]....
.L_55:
        /*0044*/ 	.word	0x00000001
        /*0048*/ 	.byte	0xf0, 0xa7, 0x00, 0x00, 0x01, 0x00, 0x00, 0x00, 0x80, 0xc4, 0x00, 0x00, 0x01, 0x00, 0x00, 0x00
        /* <DEDUP_REMOVED lines=48> */
        /*0358*/ 	.byte	0x30, 0x41, 0x02, 0x00, 0x01, 0x00, 0x00, 0x00, 0x40, 0x41, 0x02, 0x00


	//----- nvinfo : EIATTR_MERCURY_ISA_VERSION
	.align		4
.L_56:
        /*0364*/ 	.byte	0x03, 0x5f
        /*0366*/ 	.short	0x0101


	//----- nvinfo : EIATTR_INT_WARP_WIDE_INSTR_OFFSETS
	.align		4
        /*0368*/ 	.byte	0x04, 0x31
        /*036a*/ 	.short	(.L_58 - .L_57)


	//   ....[0]....
.L_57:
        /*036c*/ 	.word	0x000252f0


	//   ....[1]....
        /*0370*/ 	.word	0x00025310


	//   ....[2]....
        /*0374*/ 	.word	0x00025340


	//----- nvinfo : EIATTR_COOP_GROUP_MASK_REGIDS
	.align		4
.L_58:
        /*0378*/ 	.byte	0x04, 0x29
        /*037a*/ 	.short	(.L_60 - .L_59)


	//   ....[0]....
.L_59:
        /*037c*/ 	.word	0xffffffff


	//   ....[1]....
        /*0380*/ 	.word	0xffffffff


	//   ....[2]....
        /*0384*/ 	.word	0xffffffff


	//   ....[3]....
        /*0388*/ 	.word	0xffffffff


	//   ....[4]....
        /*038c*/ 	.word	0xffffffff


	//   ....[5]....
        /*0390*/ 	.word	0xffffffff


	//   ....[6]....
        /*0394*/ 	.word	0xffffffff


	//   ....[7]....
        /*0398*/ 	.word	0xffffffff


	//   ....[8]....
        /*039c*/ 	.word	0xffffffff


	//   ....[9]....
        /*03a0*/ 	.word	0xffffffff


	//   ....[10]....
        /*03a4*/ 	.word	0xffffffff


	//   ....[11]....
        /*03a8*/ 	.word	0xffffffff


	//   ....[12]....
        /*03ac*/ 	.word	0xffffffff


	//   ....[13]....
        /*03b0*/ 	.word	0xffffffff


	//   ....[14]....
        /*03b4*/ 	.word	0xffffffff


	//   ....[15]....
        /*03b8*/ 	.word	0xffffffff


	//   ....[16]....
        /*03bc*/ 	.word	0xffffffff


	//   ....[17]....
        /*03c0*/ 	.word	0xffffffff


	//----- nvinfo : EIATTR_COOP_GROUP_INSTR_OFFSETS
	.align		4
.L_60:
        /*03c4*/ 	.byte	0x04, 0x28
        /*03c6*/ 	.short	(.L_62 - .L_61)


	//   ....[0]....
.L_61:
        /*03c8*/ 	.word	0x00000110


	//   ....[1]....
        /*03cc*/ 	.word	0x000008d0


	//   ....[2]....
        /*03d0*/ 	.word	0x00000b00


	//   ....[3]....
        /*03d4*/ 	.word	0x00000c30


	//   ....[4]....
        /*03d8*/ 	.word	0x00000d70


	//   ....[5]....
        /*03dc*/ 	.word	0x00001030


	//   ....[6]....
        /*03e0*/ 	.word	0x00001220


	//   ....[7]....
        /*03e4*/ 	.word	0x00001310


	//   ....[8]....
        /*03e8*/ 	.word	0x00001470


	//   ....[9]....
        /*03ec*/ 	.word	0x000015d0


	//   ....[10]....
        /*03f0*/ 	.word	0x000017e0


	//   ....[11]....
        /*03f4*/ 	.word	0x000019f0


	//   ....[12]....
        /*03f8*/ 	.word	0x00001a20


	//   ....[13]....
        /*03fc*/ 	.word	0x0000dd10


	//   ....[14]....
        /*0400*/ 	.word	0x00010f60


	//   ....[15]....
        /*0404*/ 	.word	0x0001b5e0


	//   ....[16]....
        /*0408*/ 	.word	0x000251f0


	//   ....[17]....
        /*040c*/ 	.word	0x00025410


	//----- nvinfo : EIATTR_REG_RECONFIG
	.align		4
.L_62:
        /*0410*/ 	.byte	0x01, 0x54
	.zero		2


	//----- nvinfo : EIATTR_VRC_CTA_INIT_COUNT
	.align		4
        /*0414*/ 	.byte	0x02, 0x4a
        /*0416*/ 	.byte	0x80
	.zero		1


	//----- nvinfo : EIATTR_SYSCALL_OFFSETS
	.align		4
        /*0418*/ 	.byte	0x04, 0x46
        /*041a*/ 	.short	(.L_64 - .L_63)


	//   ....[0]....
.L_63:
        /*041c*/ 	.word	0x00005a40


	//   ....[1]....
        /*0420*/ 	.word	0x00005b00


	//   ....[2]....
        /*0424*/ 	.word	0x00005b70


	//   ....[3]....
        /*0428*/ 	.word	0x00005be0


	//   ....[4]....
        /*042c*/ 	.word	0x00005c50


	//   ....[5]....
        /*0430*/ 	.word	0x00005cf0


	//   ....[6]....
        /*0434*/ 	.word	0x00005db0


	//   ....[7]....
        /*0438*/ 	.word	0x00005e50


	//   ....[8]....
        /*043c*/ 	.word	0x00005ef0


	//   ....[9]....
        /*0440*/ 	.word	0x00005f90


	//   ....[10]....
        /*0444*/ 	.word	0x00006000


	//   ....[11]....
        /*0448*/ 	.word	0x000060a0


	//   ....[12]....
        /*044c*/ 	.word	0x00006140


	//   ....[13]....
        /*0450*/ 	.word	0x000061b0


	//   ....[14]....
        /*0454*/ 	.word	0x00006250


	//   ....[15]....
        /*0458*/ 	.word	0x000062f0


	//   ....[16]....
        /*045c*/ 	.word	0x00006390


	//   ....[17]....
        /*0460*/ 	.word	0x00006430


	//   ....[18]....
        /*0464*/ 	.word	0x000064a0


	//   ....[19]....
        /*0468*/ 	.word	0x00006540


	//   ....[20]....
        /*046c*/ 	.word	0x000065e0


	//   ....[21]....
        /*0470*/ 	.word	0x00006650


	//   ....[22]....
        /*0474*/ 	.word	0x000066f0


	//   ....[23]....
        /*0478*/ 	.word	0x00006790


	//   ....[24]....
        /*047c*/ 	.word	0x00006830


	//   ....[25]....
        /*0480*/ 	.word	0x000068d0


	//   ....[26]....
        /*0484*/ 	.word	0x00006940


	//   ....[27]....
        /*0488*/ 	.word	0x000069e0


	//   ....[28]....
        /*048c*/ 	.word	0x00006a80


	//   ....[29]....
        /*0490*/ 	.word	0x00006af0


	//   ....[30]....
        /*0494*/ 	.word	0x00006b90


	//   ....[31]....
        /*0498*/ 	.word	0x00006c30


	//   ....[32]....
        /*049c*/ 	.word	0x00006cd0


	//   ....[33]....
        /*04a0*/ 	.word	0x00006d70


	//   ....[34]....
        /*04a4*/ 	.word	0x00006e10


	//   ....[35]....
        /*04a8*/ 	.word	0x00006eb0


	//   ....[36]....
        /*04ac*/ 	.word	0x00006f20


	//   ....[37]....
        /*04b0*/ 	.word	0x00006fc0


	//   ....[38]....
        /*04b4*/ 	.word	0x00007060


	//   ....[39]....
        /*04b8*/ 	.word	0x000070d0


	//   ....[40]....
        /*04bc*/ 	.word	0x00007170


	//   ....[41]....
        /*04c0*/ 	.word	0x00007210


	//   ....[42]....
        /*04c4*/ 	.word	0x000072b0


	//   ....[43]....
        /*04c8*/ 	.word	0x00007350


	//   ....[44]....
        /*04cc*/ 	.word	0x000073c0


	//   ....[45]....
        /*04d0*/ 	.word	0x00007460


	//   ....[46]....
        /*04d4*/ 	.word	0x00007500


	//   ....[47]....
        /*04d8*/ 	.word	0x00007570


	//   ....[48]....
        /*04dc*/ 	.word	0x00007610


	//   ....[49]....
        /*04e0*/ 	.word	0x000076b0


	//   ....[50]....
        /*04e4*/ 	.word	0x00007750


	//   ....[51]....
        /*04e8*/ 	.word	0x000077f0


	//   ....[52]....
        /*04ec*/ 	.word	0x00007860


	//   ....[53]....
        /*04f0*/ 	.word	0x000078f0


	//   ....[54]....
        /*04f4*/ 	.word	0x00007990


	//   ....[55]....
        /*04f8*/ 	.word	0x00007a00


	//   ....[56]....
        /*04fc*/ 	.word	0x00007aa0


	//   ....[57]....
        /*0500*/ 	.word	0x00007b40


	//   ....[58]....
        /*0504*/ 	.word	0x00007be0


	//   ....[59]....
        /*0508*/ 	.word	0x00007c80


	//   ....[60]....
        /*050c*/ 	.word	0x0000de50


	//   ....[61]....
        /*0510*/ 	.word	0x0000dfb0


	//   ....[62]....
        /*0514*/ 	.word	0x0000e190


	//   ....[63]....
        /*0518*/ 	.word	0x0000e2f0


	//   ....[64]....
        /*051c*/ 	.word	0x0000e4d0


	//   ....[65]....
        /*0520*/ 	.word	0x0000e630


	//   ....[66]....
        /*0524*/ 	.word	0x0000e810


	//   ....[67]....
        /*0528*/ 	.word	0x0000e970


	//   ....[68]....
        /*052c*/ 	.word	0x0000eb50


	//   ....[69]....
        /*0530*/ 	.word	0x0000ecb0


	//   ....[70]....
        /*0534*/ 	.word	0x0000ee90


	//   ....[71]....
        /*0538*/ 	.word	0x0000eff0


	//   ....[72]....
        /*053c*/ 	.word	0x0000f1d0


	//   ....[73]....
        /*0540*/ 	.word	0x0000f330


	//   ....[74]....
        /*0544*/ 	.word	0x0000f510


	//   ....[75]....
        /*0548*/ 	.word	0x0000f660


	//   ....[76]....
        /*054c*/ 	.word	0x0000f820


	//   ....[77]....
        /*0550*/ 	.word	0x0000f970


	//   ....[78]....
        /*0554*/ 	.word	0x0000faa0


	//   ....[79]....
        /*0558*/ 	.word	0x0000fbf0


	//   ....[80]....
        /*055c*/ 	.word	0x0000fd20


	//   ....[81]....
        /*0560*/ 	.word	0x0000fe70


	//   ....[82]....
        /*0564*/ 	.word	0x0000ffa0


	//   ....[83]....
        /*0568*/ 	.word	0x000100f0


	//   ....[84]....
        /*056c*/ 	.word	0x00010220


	//   ....[85]....
        /*0570*/ 	.word	0x00010370


	//   ....[86]....
        /*0574*/ 	.word	0x000104a0


	//   ....[87]....
        /*0578*/ 	.word	0x00010600


	//   ....[88]....
        /*057c*/ 	.word	0x00010730


	//   ....[89]....
        /*0580*/ 	.word	0x00010890


	//   ....[90]....
        /*0584*/ 	.word	0x000109c0


	//   ....[91]....
        /*0588*/ 	.word	0x00010b10


	//   ....[92]....
        /*058c*/ 	.word	0x00010de0


	//   ....[93]....
        /*0590*/ 	.word	0x00011090


	//   ....[94]....
        /*0594*/ 	.word	0x000111e0


	//   ....[95]....
        /*0598*/ 	.word	0x000113c0


	//   ....[96]....
        /*059c*/ 	.word	0x00011510


	//   ....[97]....
        /*05a0*/ 	.word	0x000116f0


	//   ....[98]....
        /*05a4*/ 	.word	0x00011840


	//   ....[99]....
        /*05a8*/ 	.word	0x00011a20


	//   ....[100]....
        /*05ac*/ 	.word	0x00011b70


	//   ....[101]....
        /*05b0*/ 	.word	0x00011d50


	//   ....[102]....
        /*05b4*/ 	.word	0x00011ea0


	//   ....[103]....
        /*05b8*/ 	.word	0x00012080


	//   ....[104]....
        /*05bc*/ 	.word	0x000121e0


	//   ....[105]....
        /*05c0*/ 	.word	0x000123c0


	//   ....[106]....
        /*05c4*/ 	.word	0x00012520


	//   ....[107]....
        /*05c8*/ 	.word	0x00012700


	//   ....[108]....
        /*05cc*/ 	.word	0x00012860


	//   ....[109]....
        /*05d0*/ 	.word	0x00012a20


	//   ....[110]....
        /*05d4*/ 	.word	0x00012b80


	//   ....[111]....
        /*05d8*/ 	.word	0x00012cb0


	//   ....[112]....
        /*05dc*/ 	.word	0x00012e10


	//   ....[113]....
        /*05e0*/ 	.word	0x00012f40


	//   ....[114]....
        /*05e4*/ 	.word	0x000130a0


	//   ....[115]....
        /*05e8*/ 	.word	0x000131d0


	//   ....[116]....
        /*05ec*/ 	.word	0x00013330


	//   ....[117]....
        /*05f0*/ 	.word	0x00013460


	//   ....[118]....
        /*05f4*/ 	.word	0x000135c0


	//   ....[119]....
        /*05f8*/ 	.word	0x000136f0


	//   ....[120]....
        /*05fc*/ 	.word	0x00013850


	//   ....[121]....
        /*0600*/ 	.word	0x00013980


	//   ....[122]....
        /*0604*/ 	.word	0x00013ae0


	//   ....[123]....
        /*0608*/ 	.word	0x00013c10


	//   ....[124]....
        /*060c*/ 	.word	0x00013d60


	//   ....[125]....
        /*0610*/ 	.word	0x00014390


	//   ....[126]....
        /*0614*/ 	.word	0x000146d0


	//   ....[127]....
        /*0618*/ 	.word	0x000149e0


	//   ....[128]....
        /*061c*/ 	.word	0x00014cf0


	//   ....[129]....
        /*0620*/ 	.word	0x00015000


	//   ....[130]....
        /*0624*/ 	.word	0x00015310


	//   ....[131]....
        /*0628*/ 	.word	0x00015620


	//   ....[132]....
        /*062c*/ 	.word	0x00015930


	//   ....[133]....
        /*0630*/ 	.word	0x00015c40


	//   ....[134]....
        /*0634*/ 	.word	0x00015f50


	//   ....[135]....
        /*0638*/ 	.word	0x00016260


	//   ....[136]....
        /*063c*/ 	.word	0x00016570


	//   ....[137]....
        /*0640*/ 	.word	0x00016880


	//   ....[138]....
        /*0644*/ 	.word	0x00016b90


	//   ....[139]....
        /*0648*/ 	.word	0x00016ea0


	//   ....[140]....
        /*064c*/ 	.word	0x000171b0


	//   ....[141]....
        /*0650*/ 	.word	0x00017ab0


	//   ....[142]....
        /*0654*/ 	.word	0x00017e10


	//   ....[143]....
        /*0658*/ 	.word	0x00018100


	//   ....[144]....
        /*065c*/ 	.word	0x000183f0


	//   ....[145]....
        /*0660*/ 	.word	0x000186e0


	//   ....[146]....
        /*0664*/ 	.word	0x000189d0


	//   ....[147]....
        /*0668*/ 	.word	0x00018cc0


	//   ....[148]....
        /*066c*/ 	.word	0x00018fb0


	//   ....[149]....
        /*0670*/ 	.word	0x000192a0


	//   ....[150]....
        /*0674*/ 	.word	0x000195b0


	//   ....[151]....
        /*0678*/ 	.word	0x000198c0


	//   ....[152]....
        /*067c*/ 	.word	0x00019bd0


	//   ....[153]....
        /*0680*/ 	.word	0x00019ee0


	//   ....[154]....
        /*0684*/ 	.word	0x0001a1f0


	//   ....[155]....
        /*0688*/ 	.word	0x0001a500


	//   ....[156]....
        /*068c*/ 	.word	0x0001a810


	//   ....[157]....
        /*0690*/ 	.word	0x0001ab20


	//   ....[158]....
        /*0694*/ 	.word	0x0001b820


	//   ....[159]....
        /*0698*/ 	.word	0x0001b990


	//   ....[160]....
        /*069c*/ 	.word	0x0001bb00


	//   ....[161]....
        /*06a0*/ 	.word	0x0001bc70


	//   ....[162]....
        /*06a4*/ 	.word	0x0001c200


	//   ....[163]....
        /*06a8*/ 	.word	0x0001ecf0


	//   ....[164]....
        /*06ac*/ 	.word	0x0001eff0


	//   ....[165]....
        /*06b0*/ 	.word	0x0001f9f0


	//----- nvinfo : EIATTR_MBARRIER_INSTR_OFFSETS
	.align		4
.L_64:
        /*06b4*/ 	.byte	0x04, 0x39
        /*06b6*/ 	.short	(.L_66 - .L_65)


	//   ....[0]....
.L_65:
        /*06b8*/ 	.word	0x000009b0
        /*06bc*/ 	.word	0x000000ff
        /*06c0*/ 	.word	0x00050000
        /*06c4*/ 	.short	0x0100
        /*06c6*/ 	.byte	0x04
	.zero		1


	//   ....[1]....
        /*06c8*/ 	.word	0x000009c0
        /*06cc*/ 	.word	0x000000ff
        /*06d0*/ 	.word	0x00050010
        /*06d4*/ 	.short	0x0100
        /*06d6*/ 	.byte	0x04
	.zero		1


	//   ....[2]....
        /*06d8*/ 	.word	0x000009d0
        /*06dc*/ 	.word	0x000000ff
        /*06e0*/ 	.word	0x00050008
        /*06e4*/ 	.short	0x0100
        /*06e6*/ 	.byte	0x04
	.zero		1


	//   ....[3]....
        /*06e8*/ 	.word	0x000009e0
        /*06ec*/ 	.word	0x000000ff
        /*06f0*/ 	.word	0x00050018
        /*06f4*/ 	.short	0x0100
        /*06f6*/ 	.byte	0x04
	.zero		1


	//   ....[4]....
        /*06f8*/ 	.word	0x00000bc0
        /*06fc*/ 	.word	0x000000ff
        /*0700*/ 	.word	0x00050020
        /*0704*/ 	.short	0x0100
        /*0706*/ 	.byte	0x04
	.zero		1


	//   ....[5]....
        /*0708*/ 	.word	0x00000bd0
        /*070c*/ 	.word	0x000000ff
        /*0710*/ 	.word	0x00050038
        /*0714*/ 	.short	0x0100
        /*0716*/ 	.byte	0x04
	.zero		1


	//   ....[6]....
        /*0718*/ 	.word	0x00000be0
        /*071c*/ 	.word	0x000000ff
        /*0720*/ 	.word	0x00050028
        /*0724*/ 	.short	0x0100
        /*0726*/ 	.byte	0x04
	.zero		1


	//   ....[7]....
        /*0728*/ 	.word	0x00000bf0
        /*072c*/ 	.word	0x000000ff
        /*0730*/ 	.word	0x00050040
        /*0734*/ 	.short	0x0100
        /*0736*/ 	.byte	0x04
	.zero		1


	//   ....[8]....
        /*0738*/ 	.word	0x00000c00
        /*073c*/ 	.word	0x000000ff
        /*0740*/ 	.word	0x00050030
        /*0744*/ 	.short	0x0100
        /*0746*/ 	.byte	0x04
	.zero		1


	//   ....[9]....
        /*0748*/ 	.word	0x00000c10
        /*074c*/ 	.word	0x000000ff
        /*0750*/ 	.word	0x00050048
        /*0754*/ 	.short	0x0100
        /*0756*/ 	.byte	0x04
	.zero		1


	//   ....[10]....
        /*0758*/ 	.word	0x00000d40
        /*075c*/ 	.word	0x000000ff
        /*0760*/ 	.word	0x00050050
        /*0764*/ 	.short	0x0100
        /*0766*/ 	.byte	0x04
	.zero		1


	//   ....[11]....
        /*0768*/ 	.word	0x00000d50
        /*076c*/ 	.word	0x000000ff
        /*0770*/ 	.word	0x00050058
        /*0774*/ 	.short	0x0100
        /*0776*/ 	.byte	0x04
	.zero		1


	//   ....[12]....
        /*0778*/ 	.word	0x00000f00
        /*077c*/ 	.word	0x000000ff
        /*0780*/ 	.word	0x00050060
        /*0784*/ 	.short	0x0100
        /*0786*/ 	.byte	0x04
	.zero		1


	//   ....[13]....
        /*0788*/ 	.word	0x00000f10
        /*078c*/ 	.word	0x000000ff
        /*0790*/ 	.word	0x00050068
        /*0794*/ 	.short	0x0100
        /*0796*/ 	.byte	0x04
	.zero		1


	//   ....[14]....
        /*0798*/ 	.word	0x000010f0
        /*079c*/ 	.word	0x000000ff
        /*07a0*/ 	.word	0x00050070
        /*07a4*/ 	.short	0x0100
        /*07a6*/ 	.byte	0x04
	.zero		1


	//   ....[15]....
        /*07a8*/ 	.word	0x00001100
        /*07ac*/ 	.word	0x000000ff
        /*07b0*/ 	.word	0x00050078
        /*07b4*/ 	.short	0x0100
        /*07b6*/ 	.byte	0x04
	.zero		1


	//   ....[16]....
        /*07b8*/ 	.word	0x000012e0
        /*07bc*/ 	.word	0x000000ff
        /*07c0*/ 	.word	0x00050080
        /*07c4*/ 	.short	0x0100
        /*07c6*/ 	.byte	0x04
	.zero		1


	//   ....[17]....
        /*07c8*/ 	.word	0x000012f0
        /*07cc*/ 	.word	0x000000ff
        /*07d0*/ 	.word	0x00050088
        /*07d4*/ 	.short	0x0100
        /*07d6*/ 	.byte	0x04
	.zero		1


	//   ....[18]....
        /*07d8*/ 	.word	0x00001420
        /*07dc*/ 	.word	0x000000ff
        /*07e0*/ 	.word	0x00050090
        /*07e4*/ 	.short	0x0100
        /*07e6*/ 	.byte	0x04
	.zero		1


	//   ....[19]....
        /*07e8*/ 	.word	0x00001430
        /*07ec*/ 	.word	0x000000ff
        /*07f0*/ 	.word	0x000500a0
        /*07f4*/ 	.short	0x0100
        /*07f6*/ 	.byte	0x04
	.zero		1


	//   ....[20]....
        /*07f8*/ 	.word	0x00001440
        /*07fc*/ 	.word	0x000000ff
        /*0800*/ 	.word	0x00050098
        /*0804*/ 	.short	0x0100
        /*0806*/ 	.byte	0x04
	.zero		1


	//   ....[21]....
        /*0808*/ 	.word	0x00001450
        /*080c*/ 	.word	0x000000ff
        /*0810*/ 	.word	0x000500a8
        /*0814*/ 	.short	0x0100
        /*0816*/ 	.byte	0x04
	.zero		1


	//   ....[22]....
        /*0818*/ 	.word	0x00001580
        /*081c*/ 	.word	0x000000ff
        /*0820*/ 	.word	0x000500b0
        /*0824*/ 	.short	0x0100
        /*0826*/ 	.byte	0x04
	.zero		1


	//   ....[23]....
        /*0828*/ 	.word	0x00001590
        /*082c*/ 	.word	0x000000ff
        /*0830*/ 	.word	0x000500c0
        /*0834*/ 	.short	0x0100
        /*0836*/ 	.byte	0x04
	.zero		1


	//   ....[24]....
        /*0838*/ 	.word	0x000015a0
        /*083c*/ 	.word	0x000000ff
        /*0840*/ 	.word	0x000500b8
        /*0844*/ 	.short	0x0100
        /*0846*/ 	.byte	0x04
	.zero		1


	//   ....[25]....
        /*0848*/ 	.word	0x000015b0
        /*084c*/ 	.word	0x000000ff
        /*0850*/ 	.word	0x000500c8
        /*0854*/ 	.short	0x0100
        /*0856*/ 	.byte	0x04
	.zero		1


	//   ....[26]....
        /*0858*/ 	.word	0x000016a0
        /*085c*/ 	.word	0x000000ff
        /*0860*/ 	.word	0x000500d0
        /*0864*/ 	.short	0x0100
        /*0866*/ 	.byte	0x04
	.zero		1


	//   ....[27]....
        /*0868*/ 	.word	0x000016b0
        /*086c*/ 	.word	0x000000ff
        /*0870*/ 	.word	0x000500d8
        /*0874*/ 	.short	0x0100
        /*0876*/ 	.byte	0x04
	.zero		1


	//   ....[28]....
        /*0878*/ 	.word	0x00001b20
        /*087c*/ 	.word	0x000000ff
        /*0880*/ 	.word	0x00050000
        /*0884*/ 	.short	0x010a
        /*0886*/ 	.byte	0x14
	.zero		1


	//   ....[29]....
        /*0888*/ 	.word	0x00001b60
        /*088c*/ 	.word	0x000000ff
        /*0890*/ 	.word	0x00050020
        /*0894*/ 	.short	0x010a
        /*0896*/ 	.byte	0x14
	.zero		1


	//   ....[30]....
        /*0898*/ 	.word	0x00001c20
        /*089c*/ 	.word	0x000000ff
        /*08a0*/ 	.word	0x00050058
        /*08a4*/ 	.short	0x010a
        /*08a6*/ 	.byte	0x14
	.zero		1


	//   ....[31]....
        /*08a8*/ 	.word	0x00002370
        /*08ac*/ 	.word	0x000000ff
        /*08b0*/ 	.word	0x00050008
        /*08b4*/ 	.short	0x010a
        /*08b6*/ 	.byte	0x14
	.zero		1


	//   ....[32]....
        /*08b8*/ 	.word	0x000023f0
        /*08bc*/ 	.word	0x000000ff
        /*08c0*/ 	.word	0x00050068
        /*08c4*/ 	.short	0x010a
        /*08c6*/ 	.byte	0x14
	.zero		1


	//   ....[33]....
        /*08c8*/ 	.word	0x00002b90
        /*08cc*/ 	.word	0x000000ff
        /*08d0*/ 	.word	0x00050028
        /*08d4*/ 	.short	0x010a
        /*08d6*/ 	.byte	0x14
	.zero		1


	//   ....[34]....
        /*08d8*/ 	.word	0x00002bd0
        /*08dc*/ 	.word	0x000000ff
        /*08e0*/ 	.word	0x000500a0
        /*08e4*/ 	.short	0x010a
        /*08e6*/ 	.byte	0x14
	.zero		1


	//   ....[35]....
        /*08e8*/ 	.word	0x00002c10
        /*08ec*/ 	.word	0x000000ff
        /*08f0*/ 	.word	0x00050058
        /*08f4*/ 	.short	0x010a
        /*08f6*/ 	.byte	0x14
	.zero		1


	//   ....[36]....
        /*08f8*/ 	.word	0x00003290
        /*08fc*/ 	.word	0x000000ff
        /*0900*/ 	.word	0x00050020
        /*0904*/ 	.short	0x010a
        /*0906*/ 	.byte	0x05
	.zero		1


	//   ....[37]....
        /*0908*/ 	.word	0x00003b60
        /*090c*/ 	.word	0x000000ff
        /*0910*/ 	.word	0x000500a8
        /*0914*/ 	.short	0x010a
        /*0916*/ 	.byte	0x26
	.zero		1


	//   ....[38]....
        /*0918*/ 	.word	0x00003be0
        /*091c*/ 	.word	0x000000ff
        /*0920*/ 	.word	0x00050068
        /*0924*/ 	.short	0x010a
        /*0926*/ 	.byte	0x26
	.zero		1


	//   ....[39]....
        /*0928*/ 	.word	0x00004990
        /*092c*/ 	.word	0x000000ff
        /*0930*/ 	.word	0x00050020
        /*0934*/ 	.short	0x010a
        /*0936*/ 	.byte	0x04
	.zero		1


	//   ....[40]....
        /*0938*/ 	.word	0x000049e0
        /*093c*/ 	.word	0x000000ff
        /*0940*/ 	.word	0x000500a0
        /*0944*/ 	.short	0x010a
        /*0946*/ 	.byte	0x26
	.zero		1


	//   ....[41]....
        /*0948*/ 	.word	0x00004a50
        /*094c*/ 	.word	0x000000ff
        /*0950*/ 	.word	0x00050058
        /*0954*/ 	.short	0x010a
        /*0956*/ 	.byte	0x26
	.zero		1


	//   ....[42]....
        /*0958*/ 	.word	0x00005150
        /*095c*/ 	.word	0x000000ff
        /*0960*/ 	.word	0x000500a8
        /*0964*/ 	.short	0x010a
        /*0966*/ 	.byte	0x15
	.zero		1


	//   ....[43]....
        /*0968*/ 	.word	0x000051c0
        /*096c*/ 	.word	0x000000ff
        /*0970*/ 	.word	0x00050068
        /*0974*/ 	.short	0x010a
        /*0976*/ 	.byte	0x15
	.zero		1


	//   ....[44]....
        /*0978*/ 	.word	0x000058a0
        /*097c*/ 	.word	0x00000011
        /*0980*/ 	.word	0x000500c0
        /*0984*/ 	.short	0x010a
        /*0986*/ 	.byte	0xff
	.zero		1


	//   ....[45]....
        /*0988*/ 	.word	0x0000a7d0
        /*098c*/ 	.word	0x00000011
        /*0990*/ 	.word	0x000500b0
        /*0994*/ 	.short	0x0101
        /*0996*/ 	.byte	0xff
	.zero		1


	//   ....[46]....
        /*0998*/ 	.word	0x0000d3b0
        /*099c*/ 	.word	0x00000011
        /*09a0*/ 	.word	0x000500c8
        /*09a4*/ 	.short	0x010a
        /*09a6*/ 	.byte	0xff
	.zero		1


	//   ....[47]....
        /*09a8*/ 	.word	0x0000d6b0
        /*09ac*/ 	.word	0x00000011
        /*09b0*/ 	.word	0x000500b8
        /*09b4*/ 	.short	0x0101
        /*09b6*/ 	.byte	0xff
	.zero		1


	//   ....[48]....
        /*09b8*/ 	.word	0x0000d770
        /*09bc*/ 	.word	0x000000ff
        /*09c0*/ 	.word	0x00050070
        /*09c4*/ 	.short	0x010a
        /*09c6*/ 	.byte	0x24
	.zero		1


	//   ....[49]....
        /*09c8*/ 	.word	0x0000d7f0
        /*09cc*/ 	.word	0x000000ff
        /*09d0*/ 	.word	0x00000000
        /*09d4*/ 	.short	0x0101
        /*09d6*/ 	.byte	0x05
	.zero		1


	//   ....[50]....
        /*09d8*/ 	.word	0x0000d820
        /*09dc*/ 	.word	0x000000ff
        /*09e0*/ 	.word	0x00050080
        /*09e4*/ 	.short	0x010a
        /*09e6*/ 	.byte	0x24
	.zero		1


	//   ....[51]....
        /*09e8*/ 	.word	0x0000db90
        /*09ec*/ 	.word	0x000000ff
        /*09f0*/ 	.word	0x00050070
        /*09f4*/ 	.short	0x010a
        /*09f6*/ 	.byte	0x24
	.zero		1


	//   ....[52]....
        /*09f8*/ 	.word	0x0000dcf0
        /*09fc*/ 	.word	0x000000ff
        /*0a00*/ 	.word	0x00050090
        /*0a04*/ 	.short	0x010a
        /*0a06*/ 	.byte	0x24
	.zero		1


	//   ....[53]....
        /*0a08*/ 	.word	0x00010bc0
        /*0a0c*/ 	.word	0x000000ff
        /*0a10*/ 	.word	0x00000000
        /*0a14*/ 	.short	0x0101
        /*0a16*/ 	.byte	0x04
	.zero		1


	//   ....[54]....
        /*0a18*/ 	.word	0x00010c40
        /*0a1c*/ 	.word	0x000000ff
        /*0a20*/ 	.word	0x00000000
        /*0a24*/ 	.short	0x0101
        /*0a26*/ 	.byte	0x04
	.zero		1


	//   ....[55]....
        /*0a28*/ 	.word	0x00010cb0
        /*0a2c*/ 	.word	0x000000ff
        /*0a30*/ 	.word	0x00050080
        /*0a34*/ 	.short	0x010a
        /*0a36*/ 	.byte	0x24
	.zero		1


	//   ....[56]....
        /*0a38*/ 	.word	0x00010f40
        /*0a3c*/ 	.word	0x000000ff
        /*0a40*/ 	.word	0x00050098
        /*0a44*/ 	.short	0x010a
        /*0a46*/ 	.byte	0x24
	.zero		1


	//   ....[57]....
        /*0a48*/ 	.word	0x00013df0
        /*0a4c*/ 	.word	0x000000ff
        /*0a50*/ 	.word	0x00000000
        /*0a54*/ 	.short	0x0101
        /*0a56*/ 	.byte	0x05
	.zero		1


	//   ....[58]....
        /*0a58*/ 	.word	0x00013e90
        /*0a5c*/ 	.word	0x000000ff
        /*0a60*/ 	.word	0x00000000
        /*0a64*/ 	.short	0x0101
        /*0a66*/ 	.byte	0x04
	.zero		1


	//   ....[59]....
        /*0a68*/ 	.word	0x00013f40
        /*0a6c*/ 	.word	0x00000000
        /*0a70*/ 	.word	0x00000000
        /*0a74*/ 	.short	0x0101
        /*0a76*/ 	.byte	0xff
	.zero		1


	//   ....[60]....
        /*0a78*/ 	.word	0x00013f90
        /*0a7c*/ 	.word	0x00000017
        /*0a80*/ 	.word	0x00050070
        /*0a84*/ 	.short	0x010a
        /*0a86*/ 	.byte	0xff
	.zero		1


	//   ....[61]....
        /*0a88*/ 	.word	0x00014000
        /*0a8c*/ 	.word	0x000000ff
        /*0a90*/ 	.word	0x00000000
        /*0a94*/ 	.short	0x0101
        /*0a96*/ 	.byte	0x05
	.zero		1


	//   ....[62]....
        /*0a98*/ 	.word	0x00014060
        /*0a9c*/ 	.word	0x00000017
        /*0aa0*/ 	.word	0x00050090
        /*0aa4*/ 	.short	0x010a
        /*0aa6*/ 	.byte	0xff
	.zero		1


	//   ....[63]....
        /*0aa8*/ 	.word	0x000140e0
        /*0aac*/ 	.word	0x00000017
        /*0ab0*/ 	.word	0x000500c0
        /*0ab4*/ 	.short	0x010a
        /*0ab6*/ 	.byte	0xff
	.zero		1


	//   ....[64]....
        /*0ab8*/ 	.word	0x000178d0
        /*0abc*/ 	.word	0x00000000
        /*0ac0*/ 	.word	0x00000000
        /*0ac4*/ 	.short	0x0101
        /*0ac6*/ 	.byte	0xff
	.zero		1


	//   ....[65]....
        /*0ac8*/ 	.word	0x00017900
        /*0acc*/ 	.word	0x00000017
        /*0ad0*/ 	.word	0x000500b0
        /*0ad4*/ 	.short	0x0101
        /*0ad6*/ 	.byte	0xff
	.zero		1


	//   ....[66]....
        /*0ad8*/ 	.word	0x00017980
        /*0adc*/ 	.word	0x00000017
        /*0ae0*/ 	.word	0x00050080
        /*0ae4*/ 	.short	0x010a
        /*0ae6*/ 	.byte	0xff
	.zero		1


	//   ....[67]....
        /*0ae8*/ 	.word	0x00017b40
        /*0aec*/ 	.word	0x00000025
        /*0af0*/ 	.word	0x00000000
        /*0af4*/ 	.short	0x0101
        /*0af6*/ 	.byte	0xff
	.zero		1


	//   ....[68]....
        /*0af8*/ 	.word	0x00017b90
        /*0afc*/ 	.word	0x00000017
        /*0b00*/ 	.word	0x00050098
        /*0b04*/ 	.short	0x010a
        /*0b06*/ 	.byte	0xff
	.zero		1


	//   ....[69]....
        /*0b08*/ 	.word	0x00017c10
        /*0b0c*/ 	.word	0x00000017
        /*0b10*/ 	.word	0x000500c8
        /*0b14*/ 	.short	0x010a
        /*0b16*/ 	.byte	0xff
	.zero		1


	//   ....[70]....
        /*0b18*/ 	.word	0x0001b220
        /*0b1c*/ 	.word	0x00000003
        /*0b20*/ 	.word	0x00000000
        /*0b24*/ 	.short	0x0101
        /*0b26*/ 	.byte	0xff
	.zero		1


	//   ....[71]....
        /*0b28*/ 	.word	0x0001b250
        /*0b2c*/ 	.word	0x00000017
        /*0b30*/ 	.word	0x000500b8
        /*0b34*/ 	.short	0x0101
        /*0b36*/ 	.byte	0xff
	.zero		1


	//   ....[72]....
        /*0b38*/ 	.word	0x0001b3f0
        /*0b3c*/ 	.word	0x000000ff
        /*0b40*/ 	.word	0x00000000
        /*0b44*/ 	.short	0x010a
        /*0b46*/ 	.byte	0x05
	.zero		1


	//   ....[73]....
        /*0b48*/ 	.word	0x0001b700
        /*0b4c*/ 	.word	0x000000ff
        /*0b50*/ 	.word	0x00000000
        /*0b54*/ 	.short	0x010a
        /*0b56*/ 	.byte	0x04
	.zero		1


	//   ....[74]....
        /*0b58*/ 	.word	0x0001c310
        /*0b5c*/ 	.word	0x000000ff
        /*0b60*/ 	.word	0x00000000
        /*0b64*/ 	.short	0x0101
        /*0b66*/ 	.byte	0x04
	.zero		1


	//   ....[75]....
        /*0b68*/ 	.word	0x0001c390
        /*0b6c*/ 	.word	0x000000ff
        /*0b70*/ 	.word	0x00000000
        /*0b74*/ 	.short	0x010a
        /*0b76*/ 	.byte	0x31
	.zero		1


	//   ....[76]....
        /*0b78*/ 	.word	0x0001c650
        /*0b7c*/ 	.word	0x000000ff
        /*0b80*/ 	.word	0x00000000
        /*0b84*/ 	.short	0x0101
        /*0b86*/ 	.byte	0x32
	.zero		1


	//   ....[77]....
        /*0b88*/ 	.word	0x0001f110
        /*0b8c*/ 	.word	0x000000ff
        /*0b90*/ 	.word	0x00000000
        /*0b94*/ 	.short	0x0101
        /*0b96*/ 	.byte	0x04
	.zero		1


	//   ....[78]....
        /*0b98*/ 	.word	0x0001f270
        /*0b9c*/ 	.word	0x000000ff
        /*0ba0*/ 	.word	0x00000000
        /*0ba4*/ 	.short	0x010a
        /*0ba6*/ 	.byte	0x04
	.zero		1


	//   ....[79]....
        /*0ba8*/ 	.word	0x0001f8d0
        /*0bac*/ 	.word	0x000000ff
        /*0bb0*/ 	.word	0x00000000
        /*0bb4*/ 	.short	0x010a
        /*0bb6*/ 	.byte	0x04
	.zero		1


	//   ....[80]....
        /*0bb8*/ 	.word	0x0001fb60
        /*0bbc*/ 	.word	0x000000ff
        /*0bc0*/ 	.word	0x00000000
        /*0bc4*/ 	.short	0x0101
        /*0bc6*/ 	.byte	0x04
	.zero		1


	//   ....[81]....
        /*0bc8*/ 	.word	0x0001fc00
        /*0bcc*/ 	.word	0x000000ff
        /*0bd0*/ 	.word	0x00000000
        /*0bd4*/ 	.short	0x010a
        /*0bd6*/ 	.byte	0x04
	.zero		1


	//   ....[82]....
        /*0bd8*/ 	.word	0x0001fcc0
        /*0bdc*/ 	.word	0x000000ff
        /*0be0*/ 	.word	0x00000000
        /*0be4*/ 	.short	0x0101
        /*0be6*/ 	.byte	0x04
	.zero		1


	//   ....[83]....
        /*0be8*/ 	.word	0x00020050
        /*0bec*/ 	.word	0x000000ff
        /*0bf0*/ 	.word	0x00050010
        /*0bf4*/ 	.short	0x010a
        /*0bf6*/ 	.byte	0x08
	.zero		1


	//   ....[84]....
        /*0bf8*/ 	.word	0x00020370
        /*0bfc*/ 	.word	0x000000ff
        /*0c00*/ 	.word	0x00050038
        /*0c04*/ 	.short	0x010a
        /*0c06*/ 	.byte	0x08
	.zero		1


	//   ....[85]....
        /*0c08*/ 	.word	0x00020670
        /*0c0c*/ 	.word	0x000000ff
        /*0c10*/ 	.word	0x00050018
        /*0c14*/ 	.short	0x010a
        /*0c16*/ 	.byte	0x08
	.zero		1


	//   ....[86]....
        /*0c18*/ 	.word	0x000209b0
        /*0c1c*/ 	.word	0x000000ff
        /*0c20*/ 	.word	0x00050040
        /*0c24*/ 	.short	0x010a
        /*0c26*/ 	.byte	0x08
	.zero		1


	//   ....[87]....
        /*0c28*/ 	.word	0x00020e30
        /*0c2c*/ 	.word	0x000000ff
        /*0c30*/ 	.word	0x00050038
        /*0c34*/ 	.short	0x010a
        /*0c36*/ 	.byte	0x31
	.zero		1


	//   ....[88]....
        /*0c38*/ 	.word	0x00021160
        /*0c3c*/ 	.word	0x000000ff
        /*0c40*/ 	.word	0x00050038
        /*0c44*/ 	.short	0x010a
        /*0c46*/ 	.byte	0x31
	.zero		1


	//   ....[89]....
        /*0c48*/ 	.word	0x00021490
        /*0c4c*/ 	.word	0x000000ff
        /*0c50*/ 	.word	0x00050038
        /*0c54*/ 	.short	0x010a
        /*0c56*/ 	.byte	0x29
	.zero		1


	//   ....[90]....
        /*0c58*/ 	.word	0x000217d0
        /*0c5c*/ 	.word	0x000000ff
        /*0c60*/ 	.word	0x00050038
        /*0c64*/ 	.short	0x010a
        /*0c66*/ 	.byte	0x29
	.zero		1


	//   ....[91]....
        /*0c68*/ 	.word	0x00021ba0
        /*0c6c*/ 	.word	0x000000ff
        /*0c70*/ 	.word	0x00050038
        /*0c74*/ 	.short	0x010a
        /*0c76*/ 	.byte	0x29
	.zero		1


	//   ....[92]....
        /*0c78*/ 	.word	0x00021ee0
        /*0c7c*/ 	.word	0x000000ff
        /*0c80*/ 	.word	0x00050038
        /*0c84*/ 	.short	0x010a
        /*0c86*/ 	.byte	0x21
	.zero		1


	//   ....[93]....
        /*0c88*/ 	.word	0x00022430
        /*0c8c*/ 	.word	0x000000ff
        /*0c90*/ 	.word	0x000500b0
        /*0c94*/ 	.short	0x010a
        /*0c96*/ 	.byte	0x28
	.zero		1


	//   ....[94]....
        /*0c98*/ 	.word	0x00023710
        /*0c9c*/ 	.word	0x000000ff
        /*0ca0*/ 	.word	0x000500b8
        /*0ca4*/ 	.short	0x010a
        /*0ca6*/ 	.byte	0x28
	.zero		1


	//   ....[95]....
        /*0ca8*/ 	.word	0x00025130
        /*0cac*/ 	.word	0x000000ff
        /*0cb0*/ 	.word	0x00000000
        /*0cb4*/ 	.short	0x0101
        /*0cb6*/ 	.byte	0x04
	.zero		1


	//   ....[96]....
        /*0cb8*/ 	.word	0x000251b0
        /*0cbc*/ 	.word	0x000000ff
        /*0cc0*/ 	.word	0x00000000
        /*0cc4*/ 	.short	0x0101
        /*0cc6*/ 	.byte	0x04
	.zero		1


	//   ....[97]....
        /*0cc8*/ 	.word	0x00025440
        /*0ccc*/ 	.word	0x00000003
        /*0cd0*/ 	.word	0x00050000
        /*0cd4*/ 	.short	0x010a
        /*0cd6*/ 	.byte	0xff
	.zero		1


	//   ....[98]....
        /*0cd8*/ 	.word	0x000254a0
        /*0cdc*/ 	.word	0x00000003
        /*0ce0*/ 	.word	0x00050020
        /*0ce4*/ 	.short	0x010a
        /*0ce6*/ 	.byte	0xff
	.zero		1


	//   ....[99]....
        /*0ce8*/ 	.word	0x00025500
        /*0cec*/ 	.word	0x00000004
        /*0cf0*/ 	.word	0x00050058
        /*0cf4*/ 	.short	0x010a
        /*0cf6*/ 	.byte	0xff
	.zero		1


	//   ....[100]....
        /*0cf8*/ 	.word	0x00025560
        /*0cfc*/ 	.word	0x00000003
        /*0d00*/ 	.word	0x00050008
        /*0d04*/ 	.short	0x010a
        /*0d06*/ 	.byte	0xff
	.zero		1


	//   ....[101]....
        /*0d08*/ 	.word	0x000255c0
        /*0d0c*/ 	.word	0x00000008
        /*0d10*/ 	.word	0x00050068
        /*0d14*/ 	.short	0x010a
        /*0d16*/ 	.byte	0xff
	.zero		1


	//   ....[102]....
        /*0d18*/ 	.word	0x00025620
        /*0d1c*/ 	.word	0x00000003
        /*0d20*/ 	.word	0x00050028
        /*0d24*/ 	.short	0x010a
        /*0d26*/ 	.byte	0xff
	.zero		1


	//   ....[103]....
        /*0d28*/ 	.word	0x00025680
        /*0d2c*/ 	.word	0x00000000
        /*0d30*/ 	.word	0x000500a0
        /*0d34*/ 	.short	0x010a
        /*0d36*/ 	.byte	0xff
	.zero		1


	//   ....[104]....
        /*0d38*/ 	.word	0x000256e0
        /*0d3c*/ 	.word	0x00000003
        /*0d40*/ 	.word	0x00050058
        /*0d44*/ 	.short	0x010a
        /*0d46*/ 	.byte	0xff
	.zero		1


	//   ....[105]....
        /*0d48*/ 	.word	0x00025740
        /*0d4c*/ 	.word	0x00000004
        /*0d50*/ 	.word	0x00050020
        /*0d54*/ 	.short	0x010a
        /*0d56*/ 	.byte	0xff
	.zero		1


	//   ....[106]....
        /*0d58*/ 	.word	0x000257a0
        /*0d5c*/ 	.word	0x00000002
        /*0d60*/ 	.word	0x000500a8
        /*0d64*/ 	.short	0x010a
        /*0d66*/ 	.byte	0xff
	.zero		1


	//   ....[107]....
        /*0d68*/ 	.word	0x00025800
        /*0d6c*/ 	.word	0x00000003
        /*0d70*/ 	.word	0x00050068
        /*0d74*/ 	.short	0x010a
        /*0d76*/ 	.byte	0xff
	.zero		1


	//   ....[108]....
        /*0d78*/ 	.word	0x00025860
        /*0d7c*/ 	.word	0x00000002
        /*0d80*/ 	.word	0x00050020
        /*0d84*/ 	.short	0x010a
        /*0d86*/ 	.byte	0xff
	.zero		1


	//   ....[109]....
        /*0d88*/ 	.word	0x000258c0
        /*0d8c*/ 	.word	0x00000002
        /*0d90*/ 	.word	0x000500a0
        /*0d94*/ 	.short	0x010a
        /*0d96*/ 	.byte	0xff
	.zero		1


	//   ....[110]....
        /*0d98*/ 	.word	0x00025920
        /*0d9c*/ 	.word	0x00000003
        /*0da0*/ 	.word	0x00050058
        /*0da4*/ 	.short	0x010a
        /*0da6*/ 	.byte	0xff
	.zero		1


	//   ....[111]....
        /*0da8*/ 	.word	0x00025980
        /*0dac*/ 	.word	0x00000002
        /*0db0*/ 	.word	0x000500a8
        /*0db4*/ 	.short	0x010a
        /*0db6*/ 	.byte	0xff
	.zero		1


	//   ....[112]....
        /*0db8*/ 	.word	0x000259e0
        /*0dbc*/ 	.word	0x00000002
        /*0dc0*/ 	.word	0x00050068
        /*0dc4*/ 	.short	0x010a
        /*0dc6*/ 	.byte	0xff
	.zero		1


	//   ....[113]....
        /*0dc8*/ 	.word	0x00025a30
        /*0dcc*/ 	.word	0x00000011
        /*0dd0*/ 	.word	0x000500c0
        /*0dd4*/ 	.short	0x010a
        /*0dd6*/ 	.byte	0xff
	.zero		1


	//   ....[114]....
        /*0dd8*/ 	.word	0x00025a80
        /*0ddc*/ 	.word	0x00000011
        /*0de0*/ 	.word	0x000500c8
        /*0de4*/ 	.short	0x010a
        /*0de6*/ 	.byte	0xff
	.zero		1


	//   ....[115]....
        /*0de8*/ 	.word	0x00025ae0
        /*0dec*/ 	.word	0x00000000
        /*0df0*/ 	.word	0x00050070
        /*0df4*/ 	.short	0x010a
        /*0df6*/ 	.byte	0xff
	.zero		1


	//   ....[116]....
        /*0df8*/ 	.word	0x00025b40
        /*0dfc*/ 	.word	0x00000000
        /*0e00*/ 	.word	0x00050080
        /*0e04*/ 	.short	0x010a
        /*0e06*/ 	.byte	0xff
	.zero		1


	//   ....[117]....
        /*0e08*/ 	.word	0x00025ba0
        /*0e0c*/ 	.word	0x00000000
        /*0e10*/ 	.word	0x00050070
        /*0e14*/ 	.short	0x010a
        /*0e16*/ 	.byte	0xff
	.zero		1


	//   ....[118]....
        /*0e18*/ 	.word	0x00025c00
        /*0e1c*/ 	.word	0x00000000
        /*0e20*/ 	.word	0x00050090
        /*0e24*/ 	.short	0x010a
        /*0e26*/ 	.byte	0xff
	.zero		1


	//   ....[119]....
        /*0e28*/ 	.word	0x00025c60
        /*0e2c*/ 	.word	0x00000000
        /*0e30*/ 	.word	0x00050080
        /*0e34*/ 	.short	0x010a
        /*0e36*/ 	.byte	0xff
	.zero		1


	//   ....[120]....
        /*0e38*/ 	.word	0x00025cc0
        /*0e3c*/ 	.word	0x00000000
        /*0e40*/ 	.word	0x00050098
        /*0e44*/ 	.short	0x010a
        /*0e46*/ 	.byte	0xff
	.zero		1


	//   ....[121]....
        /*0e48*/ 	.word	0x00025d10
        /*0e4c*/ 	.word	0x00000017
        /*0e50*/ 	.word	0x00050070
        /*0e54*/ 	.short	0x010a
        /*0e56*/ 	.byte	0xff
	.zero		1


	//   ....[122]....
        /*0e58*/ 	.word	0x00025d60
        /*0e5c*/ 	.word	0x00000017
        /*0e60*/ 	.word	0x00050090
        /*0e64*/ 	.short	0x010a
        /*0e66*/ 	.byte	0xff
	.zero		1


	//   ....[123]....
        /*0e68*/ 	.word	0x00025db0
        /*0e6c*/ 	.word	0x00000017
        /*0e70*/ 	.word	0x000500c0
        /*0e74*/ 	.short	0x010a
        /*0e76*/ 	.byte	0xff
	.zero		1


	//   ....[124]....
        /*0e78*/ 	.word	0x00025e00
        /*0e7c*/ 	.word	0x00000017
        /*0e80*/ 	.word	0x00050080
        /*0e84*/ 	.short	0x010a
        /*0e86*/ 	.byte	0xff
	.zero		1


	//   ....[125]....
        /*0e88*/ 	.word	0x00025e50
        /*0e8c*/ 	.word	0x00000017
        /*0e90*/ 	.word	0x00050098
        /*0e94*/ 	.short	0x010a
        /*0e96*/ 	.byte	0xff
	.zero		1


	//   ....[126]....
        /*0e98*/ 	.word	0x00025ea0
        /*0e9c*/ 	.word	0x00000017
        /*0ea0*/ 	.word	0x000500c8
        /*0ea4*/ 	.short	0x010a
        /*0ea6*/ 	.byte	0xff
	.zero		1


	//   ....[127]....
        /*0ea8*/ 	.word	0x00025f00
        /*0eac*/ 	.word	0x00000000
        /*0eb0*/ 	.word	0x00000000
        /*0eb4*/ 	.short	0x010a
        /*0eb6*/ 	.byte	0xff
	.zero		1


	//   ....[128]....
        /*0eb8*/ 	.word	0x00025f60
        /*0ebc*/ 	.word	0x00000000
        /*0ec0*/ 	.word	0x00000000
        /*0ec4*/ 	.short	0x010a
        /*0ec6*/ 	.byte	0xff
	.zero		1


	//   ....[129]....
        /*0ec8*/ 	.word	0x00025fc0
        /*0ecc*/ 	.word	0x00000004
        /*0ed0*/ 	.word	0x00000000
        /*0ed4*/ 	.short	0x010a
        /*0ed6*/ 	.byte	0xff
	.zero		1


	//   ....[130]....
        /*0ed8*/ 	.word	0x00026020
        /*0edc*/ 	.word	0x00000005
        /*0ee0*/ 	.word	0x00000000
        /*0ee4*/ 	.short	0x010a
        /*0ee6*/ 	.byte	0xff
	.zero		1


	//   ....[131]....
        /*0ee8*/ 	.word	0x00026080
        /*0eec*/ 	.word	0x00000003
        /*0ef0*/ 	.word	0x00000000
        /*0ef4*/ 	.short	0x010a
        /*0ef6*/ 	.byte	0xff
	.zero		1


	//   ....[132]....
        /*0ef8*/ 	.word	0x000260e0
        /*0efc*/ 	.word	0x00000000
        /*0f00*/ 	.word	0x00000000
        /*0f04*/ 	.short	0x010a
        /*0f06*/ 	.byte	0xff
	.zero		1


	//   ....[133]....
        /*0f08*/ 	.word	0x00026140
        /*0f0c*/ 	.word	0x00000000
        /*0f10*/ 	.word	0x00050010
        /*0f14*/ 	.short	0x010a
        /*0f16*/ 	.byte	0xff
	.zero		1


	//   ....[134]....
        /*0f18*/ 	.word	0x000261a0
        /*0f1c*/ 	.word	0x00000000
        /*0f20*/ 	.word	0x00050038
        /*0f24*/ 	.short	0x010a
        /*0f26*/ 	.byte	0xff
	.zero		1


	//   ....[135]....
        /*0f28*/ 	.word	0x00026200
        /*0f2c*/ 	.word	0x00000000
        /*0f30*/ 	.word	0x00050018
        /*0f34*/ 	.short	0x010a
        /*0f36*/ 	.byte	0xff
	.zero		1


	//   ....[136]....
        /*0f38*/ 	.word	0x00026260
        /*0f3c*/ 	.word	0x00000000
        /*0f40*/ 	.word	0x00050040
        /*0f44*/ 	.short	0x010a
        /*0f46*/ 	.byte	0xff
	.zero		1


	//   ....[137]....
        /*0f48*/ 	.word	0x000262c0
        /*0f4c*/ 	.word	0x00000000
        /*0f50*/ 	.word	0x00050038
        /*0f54*/ 	.short	0x010a
        /*0f56*/ 	.byte	0xff
	.zero		1


	//   ....[138]....
        /*0f58*/ 	.word	0x00026320
        /*0f5c*/ 	.word	0x00000000
        /*0f60*/ 	.word	0x00050038
        /*0f64*/ 	.short	0x010a
        /*0f66*/ 	.byte	0xff
	.zero		1


	//   ....[139]....
        /*0f68*/ 	.word	0x00026380
        /*0f6c*/ 	.word	0x00000000
        /*0f70*/ 	.word	0x00050038
        /*0f74*/ 	.short	0x010a
        /*0f76*/ 	.byte	0xff
	.zero		1


	//   ....[140]....
        /*0f78*/ 	.word	0x000263e0
        /*0f7c*/ 	.word	0x00000000
        /*0f80*/ 	.word	0x00050038
        /*0f84*/ 	.short	0x010a
        /*0f86*/ 	.byte	0xff
	.zero		1


	//   ....[141]....
        /*0f88*/ 	.word	0x00026440
        /*0f8c*/ 	.word	0x00000000
        /*0f90*/ 	.word	0x00050038
        /*0f94*/ 	.short	0x010a
        /*0f96*/ 	.byte	0xff
	.zero		1


	//   ....[142]....
        /*0f98*/ 	.word	0x000264a0
        /*0f9c*/ 	.word	0x00000000
        /*0fa0*/ 	.word	0x00050038
        /*0fa4*/ 	.short	0x010a
        /*0fa6*/ 	.byte	0xff
	.zero		1


	//   ....[143]....
        /*0fa8*/ 	.word	0x00026500
        /*0fac*/ 	.word	0x00000003
        /*0fb0*/ 	.word	0x000500b0
        /*0fb4*/ 	.short	0x010a
        /*0fb6*/ 	.byte	0xff
	.zero		1


	//   ....[144]....
        /*0fb8*/ 	.word	0x00026560
        /*0fbc*/ 	.word	0x00000003
        /*0fc0*/ 	.word	0x000500b8
        /*0fc4*/ 	.short	0x010a
        /*0fc6*/ 	.byte	0xff
	.zero		1


	//----- nvinfo : EIATTR_NUM_MBARRIERS
	.align		4
.L_66:
        /*0fc8*/ 	.byte	0x03, 0x38
        /*0fca*/ 	.short	0x001c


	//----- nvinfo : EIATTR_EXIT_INSTR_OFFSETS
	.align		4
        /*0fcc*/ 	.byte	0x04, 0x1c
        /*0fce*/ 	.short	(.L_68 - .L_67)


	//   ....[0]....
.L_67:
        /*0fd0*/ 	.word	0x000017b0


	//   ....[1]....
        /*0fd4*/ 	.word	0x00001a30


	//   ....[2]....
        /*0fd8*/ 	.word	0x00005710


	//   ....[3]....
        /*0fdc*/ 	.word	0x00005750


	//   ....[4]....
        /*0fe0*/ 	.word	0x000057c0


	//   ....[5]....
        /*0fe4*/ 	.word	0x0000d6c0


	//   ....[6]....
        /*0fe8*/ 	.word	0x0001b260


	//   ....[7]....
        /*0fec*/ 	.word	0x0001b300


	//   ....[8]....
        /*0ff0*/ 	.word	0x0001fcd0


	//   ....[9]....
        /*0ff4*/ 	.word	0x0001fd60


	//   ....[10]....
        /*0ff8*/ 	.word	0x0001fe00


	//   ....[11]....
        /*0ffc*/ 	.word	0x00020c70


	//   ....[12]....
        /*1000*/ 	.word	0x00021b30


	//   ....[13]....
        /*1004*/ 	.word	0x00021f70


	//   ....[14]....
        /*1008*/ 	.word	0x000221a0


	//   ....[15]....
        /*100c*/ 	.word	0x00022210


	//   ....[16]....
        /*1010*/ 	.word	0x00025420


	//----- nvinfo : EIATTR_INDIRECT_BRANCH_TARGETS
	.align		4
.L_68:
        /*1014*/ 	.byte	0x04, 0x34
        /*1016*/ 	.short	(.L_70 - .L_69)


	//   ....[0]....
.L_69:
        /*1018*/ 	.word	.L_x_495@srel
        /*101c*/ 	.short	0x0
        /*101e*/ 	.short	0x0
        /*1020*/ 	.word	0x3
        /*1024*/ 	.word	.L_x_496@srel
        /*1028*/ 	.word	.L_x_497@srel
        /*102c*/ 	.word	.L_x_498@srel


	//----- nvinfo : EIATTR_MAX_THREADS
	.align		4
.L_70:
        /*1030*/ 	.byte	0x04, 0x05
        /*1032*/ 	.short	(.L_72 - .L_71)
.L_71:
        /*1034*/ 	.word	0x00000200
        /*1038*/ 	.word	0x00000001
        /*103c*/ 	.word	0x00000001


	//----- nvinfo : EIATTR_CRS_STACK_SIZE
	.align		4
.L_72:
        /*1040*/ 	.byte	0x04, 0x1e
        /*1042*/ 	.short	(.L_74 - .L_73)
.L_73:
        /*1044*/ 	.word	0x00000000


	//----- nvinfo : EIATTR_CBANK_PARAM_SIZE
	.align		4
.L_74:
        /*1048*/ 	.byte	0x03, 0x19
        /*104a*/ 	.short	0x0600


	//----- nvinfo : EIATTR_PARAM_CBANK
	.align		4
        /*104c*/ 	.byte	0x04, 0x0a
        /*104e*/ 	.short	(.L_76 - .L_75)
	.align		4
.L_75:
        /*1050*/ 	.word	index@(.nv.constant0._ZN7cutlass13device_kernelINS_4fmha6kernel36Sm100FmhaFwdKernelTmaWarpspecializedIN4cute5tupleIJiiiNS5_IJNS5_IJiiEEEiEEEEEENS1_10collective38Sm100FmhaFwdMainloopTmaWarpspecializedINS_6half_tEffNS5_IJNS4_1CILi256EEENSC_ILi128EEESD_EEENS5_IJiNSC_ILi1EEES7_EEENS5_IJiSG_NS5_IJNS5_IJNSC_ILi0EEEiEEEiEEEEEESL_NS9_6NoMaskENS5_IJNSC_ILi2EEESG_SG_EEENSC_ILb0EEEEENS9_38Sm100FmhaFwdEpilogueTmaWarpspecializedISB_fNS5_IJSE_SD_SE_EEESH_NS5_IJSG_S7_EEESP_EENS2_23IndividualTileSchedulerENS2_41Sm100FmhaCtxKernelWarpspecializedScheduleEEEEEvNT_6ParamsE)
        /*1054*/ 	.short	0x0380
        /*1056*/ 	.short	0x0600


	//----- nvinfo : EIATTR_SW_WAR
	.align		4
.L_76:
        /*1058*/ 	.byte	0x04, 0x36
        /*105a*/ 	.short	(.L_78 - .L_77)
.L_77:
        /*105c*/ 	.word	0x00000008
.L_78:


//--------------------- .nv.callgraph             --------------------------
	.section	.nv.callgraph,"",@"SHT_CUDA_CALLGRAPH"
	.align	4
	.sectionentsize	8
	.align		4
        /*0000*/ 	.word	0x00000000
	.align		4
        /*0004*/ 	.word	0xffffffff
	.align		4
        /*0008*/ 	.word	index@(_ZN7cutlass13device_kernelINS_4fmha6kernel36Sm100FmhaFwdKernelTmaWarpspecializedIN4cute5tupleIJiiiNS5_IJNS5_IJiiEEEiEEEEEENS1_10collective38Sm100FmhaFwdMainloopTmaWarpspecializedINS_6half_tEffNS5_IJNS4_1CILi256EEENSC_ILi128EEESD_EEENS5_IJiNSC_ILi1EEES7_EEENS5_IJiSG_NS5_IJNS5_IJNSC_ILi0EEEiEEEiEEEEEESL_NS9_6NoMaskENS5_IJNSC_ILi2EEESG_SG_EEENSC_ILb0EEEEENS9_38Sm100FmhaFwdEpilogueTmaWarpspecializedISB_fNS5_IJSE_SD_SE_EEESH_NS5_IJSG_S7_EEESP_EENS2_23IndividualTileSchedulerENS2_41Sm100FmhaCtxKernelWarpspecializedScheduleEEEEEvNT_6ParamsE)
	.align		4
        /*000c*/ 	.word	index@(__assertfail)
	.align		4
        /*0010*/ 	.word	index@(_ZN7cutlass13device_kernelINS_4fmha6kernel36Sm100FmhaFwdKernelTmaWarpspecializedIN4cute5tupleIJiiiNS5_IJNS5_IJiiEEEiEEEEEENS1_10collective38Sm100FmhaFwdMainloopTmaWarpspecializedINS_6half_tEffNS5_IJNS4_1CILi256EEENSC_ILi128EEESD_EEENS5_IJiNSC_ILi1EEES7_EEENS5_IJiSG_NS5_IJNS5_IJNSC_ILi0EEEiEEEiEEEEEESL_NS9_6NoMaskENS5_IJNSC_ILi2EEESG_SG_EEENSC_ILb0EEEEENS9_38Sm100FmhaFwdEpilogueTmaWarpspecializedISB_fNS5_IJSE_SD_SE_EEESH_NS5_IJSG_S7_EEESP_EENS2_23IndividualTileSchedulerENS2_41Sm100FmhaCtxKernelWarpspecializedScheduleEEEEEvNT_6ParamsE)
	.align		4
        /*0014*/ 	.word	index@(vprintf)
	.align		4
        /*0018*/ 	.word	0x00000000
	.align		4
        /*001c*/ 	.word	0xfffffffe
	.align		4
        /*0020*/ 	.word	0x00000000
	.align		4
        /*0024*/ 	.word	0xfffffffd
	.align		4
        /*0028*/ 	.word	0x00000000
	.align		4
        /*002c*/ 	.word	0xfffffffc


//--------------------- .nv.constant4             --------------------------
	.section	.nv.constant4,"a",@progbits
	.align	8
	.align		8
.nv.constant4:
        /*0000*/ 	.dword	vprintf
	.align		8
        /*0008*/ 	.dword	__assertfail
	.align		8
        /*0010*/ 	.dword	__unnamed_1
	.align		8
        /*0018*/ 	.dword	__unnamed_2
	.align		8
        /*0020*/ 	.dword	__unnamed_3
	.align		8
        /*0028*/ 	.dword	__unnamed_4
	.align		8
        /*0030*/ 	.dword	__unnamed_5
	.align		8
        /*0038*/ 	.dword	__unnamed_6
	.align		8
        /*0040*/ 	.dword	__unnamed_7
	.align		8
        /*0048*/ 	.dword	_ZN39_INTERNAL_5d295260_4_k_cu_f682eef5_35394cuda3std3__45__cpo5beginE
	.align		8
        /*0050*/ 	.dword	_ZN39_INTERNAL_5d295260_4_k_cu_f682eef5_35394cuda3std3__45__cpo3endE
	.align		8
        /*0058*/ 	.dword	_ZN39_INTERNAL_5d295260_4_k_cu_f682eef5_35394cuda3std3__45__cpo6cbeginE
	.align		8
        /*0060*/ 	.dword	_ZN39_INTERNAL_5d295260_4_k_cu_f682eef5_35394cuda3std3__45__cpo4cendE
	.align		8
        /*0068*/ 	.dword	_ZN39_INTERNAL_5d295260_4_k_cu_f682eef5_35394cuda3std3__441_GLOBAL__N__5d295260_4_k_cu_f682eef5_35396ignoreE
	.align		8
        /*0070*/ 	.dword	_ZN39_INTERNAL_5d295260_4_k_cu_f682eef5_35394cuda3std3__419piecewise_constructE
	.align		8
        /*0078*/ 	.dword	_ZN39_INTERNAL_5d295260_4_k_cu_f682eef5_35394cuda3std3__48in_placeE
	.align		8
        /*0080*/ 	.dword	_ZN39_INTERNAL_5d295260_4_k_cu_f682eef5_35394cuda3std6ranges3__45__cpo4swapE
	.align		8
        /*0088*/ 	.dword	_ZN39_INTERNAL_5d295260_4_k_cu_f682eef5_35394cuda3std6ranges3__45__cpo9iter_moveE
	.align		8
        /*0090*/ 	.dword	_ZN39_INTERNAL_5d295260_4_k_cu_f682eef5_35394cute7productE
	.align		8
        /*0098*/ 	.dword	_ZN39_INTERNAL_5d295260_4_k_cu_f682eef5_35394cute1_E
	.align		8
        /*00a0*/ 	.dword	$str$22
	.align		8
        /*00a8*/ 	.dword	$str$23
	.align		8
        /*00b0*/ 	.dword	$str$26
	.align		8
        /*00b8*/ 	.dword	$str$27
	.align		8
        /*00c0*/ 	.dword	$str$28
	.align		8
        /*00c8*/ 	.dword	$str$29
	.align		8
        /*00d0*/ 	.dword	$str$30
	.align		8
        /*00d8*/ 	.dword	$str$31
	.align		8
        /*00e0*/ 	.dword	$str$32
	.align		8
        /*00e8*/ 	.dword	$str$33
	.align		8
        /*00f0*/ 	.dword	$str$34
	.align		8
        /*00f8*/ 	.dword	$str$35
	.align		8
        /*0100*/ 	.dword	$str$36
	.align		8
        /*0108*/ 	.dword	$str$37


//--------------------- .nv.constant2._ZN7cutlass13device_kernelINS_4fmha6kernel36Sm100FmhaFwdKernelTmaWarpspecializedIN4cute5tupleIJiiiNS5_IJNS5_IJiiEEEiEEEEEENS1_10collective38Sm100FmhaFwdMainloopTmaWarpspecializedINS_6half_tEffNS5_IJNS4_1CILi256EEENSC_ILi128EEESD_EEENS5_IJiNSC_ILi1EEES7_EEENS5_IJiSG_NS5_IJNS5_IJNSC_ILi0EEEiEEEiEEEEEESL_NS9_6NoMaskENS5_IJNSC_ILi2EEESG_SG_EEENSC_ILb0EEEEENS9_38Sm100FmhaFwdEpilogueTmaWarpspecializedISB_fNS5_IJSE_SD_SE_EEESH_NS5_IJSG_S7_EEESP_EENS2_23IndividualTileSchedulerENS2_41Sm100FmhaCtxKernelWarpspecializedScheduleEEEEEvNT_6ParamsE --------------------------
	.section	.nv.constant2._ZN7cutlass13device_kernelINS_4fmha6kernel36Sm100FmhaFwdKernelTmaWarpspecializedIN4cute5tupleIJiiiNS5_IJNS5_IJiiEEEiEEEEEENS1_10collective38Sm100FmhaFwdMainloopTmaWarpspecializedINS_6half_tEffNS5_IJNS4_1CILi256EEENSC_ILi128EEESD_EEENS5_IJiNSC_ILi1EEES7_EEENS5_IJiSG_NS5_IJNS5_IJNSC_ILi0EEEiEEEiEEEEEESL_NS9_6NoMaskENS5_IJNSC_ILi2EEESG_SG_EEENSC_ILb0EEEEENS9_38Sm100FmhaFwdEpilogueTmaWarpspecializedISB_fNS5_IJSE_SD_SE_EEESH_NS5_IJSG_S7_EEESP_EENS2_23IndividualTileSchedulerENS2_41Sm100FmhaCtxKernelWarpspecializedScheduleEEEEEvNT_6ParamsE,"a",@progbits
	.sectionflags	@""
	.align	4
.nv.constant2._ZN7cutlass13device_kernelINS_4fmha6kernel36Sm100FmhaFwdKernelTmaWarpspecializedIN4cute5tupleIJiiiNS5_IJNS5_IJiiEEEiEEEEEENS1_10collective38Sm100FmhaFwdMainloopTmaWarpspecializedINS_6half_tEffNS5_IJNS4_1CILi256EEENSC_ILi128EEESD_EEENS5_IJiNSC_ILi1EEES7_EEENS5_IJiSG_NS5_IJNS5_IJNSC_ILi0EEEiEEEiEEEEEESL_NS9_6NoMaskENS5_IJNSC_ILi2EEESG_SG_EEENSC_ILb0EEEEENS9_38Sm100FmhaFwdEpilogueTmaWarpspecializedISB_fNS5_IJSE_SD_SE_EEESH_NS5_IJSG_S7_EEESP_EENS2_23IndividualTileSchedulerENS2_41Sm100FmhaCtxKernelWarpspecializedScheduleEEEEEvNT_6ParamsE:
        /*0000*/ 	.byte	0x70, 0xfd, 0x01, 0x00, 0xb0, 0x21, 0x02, 0x00, 0x40, 0xfd, 0x01, 0x00


//--------------------- .text._ZN7cutlass13device_kernelINS_4fmha6kernel36Sm100FmhaFwdKernelTmaWarpspecializedIN4cute5tupleIJiiiNS5_IJNS5_IJiiEEEiEEEEEENS1_10collective38Sm100FmhaFwdMainloopTmaWarpspecializedINS_6half_tEffNS5_IJNS4_1CILi256EEENSC_ILi128EEESD_EEENS5_IJiNSC_ILi1EEES7_EEENS5_IJiSG_NS5_IJNS5_IJNSC_ILi0EEEiEEEiEEEEEESL_NS9_6NoMaskENS5_IJNSC_ILi2EEESG_SG_EEENSC_ILb0EEEEENS9_38Sm100FmhaFwdEpilogueTmaWarpspecializedISB_fNS5_IJSE_SD_SE_EEESH_NS5_IJSG_S7_EEESP_EENS2_23IndividualTileSchedulerENS2_41Sm100FmhaCtxKernelWarpspecializedScheduleEEEEEvNT_6ParamsE --------------------------
	.section	.text._ZN7cutlass13device_kernelINS_4fmha6kernel36Sm100FmhaFwdKernelTmaWarpspecializedIN4cute5tupleIJiiiNS5_IJNS5_IJiiEEEiEEEEEENS1_10collective38Sm100FmhaFwdMainloopTmaWarpspecializedINS_6half_tEffNS5_IJNS4_1CILi256EEENSC_ILi128EEESD_EEENS5_IJiNSC_ILi1EEES7_EEENS5_IJiSG_NS5_IJNS5_IJNSC_ILi0EEEiEEEiEEEEEESL_NS9_6NoMaskENS5_IJNSC_ILi2EEESG_SG_EEENSC_ILb0EEEEENS9_38Sm100FmhaFwdEpilogueTmaWarpspecializedISB_fNS5_IJSE_SD_SE_EEESH_NS5_IJSG_S7_EEESP_EENS2_23IndividualTileSchedulerENS2_41Sm100FmhaCtxKernelWarpspecializedScheduleEEEEEvNT_6ParamsE,"ax",@progbits
	.align	128
.text._ZN7cutlass13device_kernelINS_4fmha6kernel36Sm100FmhaFwdKernelTmaWarpspecializedIN4cute5tupleIJiiiNS5_IJNS5_IJiiEEEiEEEEEENS1_10collective38Sm100FmhaFwdMainloopTmaWarpspecializedINS_6half_tEffNS5_IJNS4_1CILi256EEENSC_ILi128EEESD_EEENS5_IJiNSC_ILi1EEES7_EEENS5_IJiSG_NS5_IJNS5_IJNSC_ILi0EEEiEEEiEEEEEESL_NS9_6NoMaskENS5_IJNSC_ILi2EEESG_SG_EEENSC_ILb0EEEEENS9_38Sm100FmhaFwdEpilogueTmaWarpspecializedISB_fNS5_IJSE_SD_SE_EEESH_NS5_IJSG_S7_EEESP_EENS2_23IndividualTileSchedulerENS2_41Sm100FmhaCtxKernelWarpspecializedScheduleEEEEEvNT_6ParamsE:
        .type           _ZN7cutlass13device_kernelINS_4fmha6kernel36Sm100FmhaFwdKernelTmaWarpspecializedIN4cute5tupleIJiiiNS5_IJNS5_IJiiEEEiEEEEEENS1_10collective38Sm100FmhaFwdMainloopTmaWarpspecializedINS_6half_tEffNS5_IJNS4_1CILi256EEENSC_ILi128EEESD_EEENS5_IJiNSC_ILi1EEES7_EEENS5_IJiSG_NS5_IJNS5_IJNSC_ILi0EEEiEEEiEEEEEESL_NS9_6NoMaskENS5_IJNSC_ILi2EEESG_SG_EEENSC_ILb0EEEEENS9_38Sm100FmhaFwdEpilogueTmaWarpspecializedISB_fNS5_IJSE_SD_SE_EEESH_NS5_IJSG_S7_EEESP_EENS2_23IndividualTileSchedulerENS2_41Sm100FmhaCtxKernelWarpspecializedScheduleEEEEEvNT_6ParamsE,@function
        .size           _ZN7cutlass13device_kernelINS_4fmha6kernel36Sm100FmhaFwdKernelTmaWarpspecializedIN4cute5tupleIJiiiNS5_IJNS5_IJiiEEEiEEEEEENS1_10collective38Sm100FmhaFwdMainloopTmaWarpspecializedINS_6half_tEffNS5_IJNS4_1CILi256EEENSC_ILi128EEESD_EEENS5_IJiNSC_ILi1EEES7_EEENS5_IJiSG_NS5_IJNS5_IJNSC_ILi0EEEiEEEiEEEEEESL_NS9_6NoMaskENS5_IJNSC_ILi2EEESG_SG_EEENSC_ILb0EEEEENS9_38Sm100FmhaFwdEpilogueTmaWarpspecializedISB_fNS5_IJSE_SD_SE_EEESH_NS5_IJSG_S7_EEESP_EENS2_23IndividualTileSchedulerENS2_41Sm100FmhaCtxKernelWarpspecializedScheduleEEEEEvNT_6ParamsE,(.L_x_499 - _ZN7cutlass13device_kernelINS_4fmha6kernel36Sm100FmhaFwdKernelTmaWarpspecializedIN4cute5tupleIJiiiNS5_IJNS5_IJiiEEEiEEEEEENS1_10collective38Sm100FmhaFwdMainloopTmaWarpspecializedINS_6half_tEffNS5_IJNS4_1CILi256EEENSC_ILi128EEESD_EEENS5_IJiNSC_ILi1EEES7_EEENS5_IJiSG_NS5_IJNS5_IJNSC_ILi0EEEiEEEiEEEEEESL_NS9_6NoMaskENS5_IJNSC_ILi2EEESG_SG_EEENSC_ILb0EEEEENS9_38Sm100FmhaFwdEpilogueTmaWarpspecializedISB_fNS5_IJSE_SD_SE_EEESH_NS5_IJSG_S7_EEESP_EENS2_23IndividualTileSchedulerENS2_41Sm100FmhaCtxKernelWarpspecializedScheduleEEEEEvNT_6ParamsE)
        .other          _ZN7cutlass13device_kernelINS_4fmha6kernel36Sm100FmhaFwdKernelTmaWarpspecializedIN4cute5tupleIJiiiNS5_IJNS5_IJiiEEEiEEEEEENS1_10collective38Sm100FmhaFwdMainloopTmaWarpspecializedINS_6half_tEffNS5_IJNS4_1CILi256EEENSC_ILi128EEESD_EEENS5_IJiNSC_ILi1EEES7_EEENS5_IJiSG_NS5_IJNS5_IJNSC_ILi0EEEiEEEiEEEEEESL_NS9_6NoMaskENS5_IJNSC_ILi2EEESG_SG_EEENSC_ILb0EEEEENS9_38Sm100FmhaFwdEpilogueTmaWarpspecializedISB_fNS5_IJSE_SD_SE_EEESH_NS5_IJSG_S7_EEESP_EENS2_23IndividualTileSchedulerENS2_41Sm100FmhaCtxKernelWarpspecializedScheduleEEEEEvNT_6ParamsE,@"STO_CUDA_ENTRY STV_DEFAULT"
_ZN7cutlass13device_kernelINS_4fmha6kernel36Sm100FmhaFwdKernelTmaWarpspecializedIN4cute5tupleIJiiiNS5_IJNS5_IJiiEEEiEEEEEENS1_10collective38Sm100FmhaFwdMainloopTmaWarpspecializedINS_6half_tEffNS5_IJNS4_1CILi256EEENSC_ILi128EEESD_EEENS5_IJiNSC_ILi1EEES7_EEENS5_IJiSG_NS5_IJNS5_IJNSC_ILi0EEEiEEEiEEEEEESL_NS9_6NoMaskENS5_IJNSC_ILi2EEESG_SG_EEENSC_ILb0EEEEENS9_38Sm100FmhaFwdEpilogueTmaWarpspecializedISB_fNS5_IJSE_SD_SE_EEESH_NS5_IJSG_S7_EEESP_EENS2_23IndividualTileSchedulerENS2_41Sm100FmhaCtxKernelWarpspecializedScheduleEEEEEvNT_6ParamsE:
[----:B------:R-:W1:Y:S02]  /*0000*/  LDC R1, c[0x0][0x37c] ;  /* 0x0000df00ff017b82 */ /* 0x000e640000000800 */
[----:B-1----:R-:W-:Y:S01]  /*0010*/  IADD3 R1, PT, PT, R1, -0xc8, RZ ;  /* 0xffffff3801017810 */ /* 0x002fe20007ffe0ff */
[----:B------:R-:W1:Y:S01]  /*0020*/  S2R R16, SR_TID.X ;  /* 0x0000000000107919 */ /* 0x000e620000002100 */
[----:B------:R-:W2:Y:S01]  /*0030*/  LDCU UR5, c[0x0][0x2f8] ;  /* 0x00005f00ff0577ac */ /* 0x000ea20008000800 */
[----:B------:R-:W3:Y:S01]  /*0040*/  LDCU UR4, c[0x0][0x2fc] ;  /* 0x00005f80ff0477ac */ /* 0x000ee20008000800 */
[----:B------:R-:W-:Y:S02]  /*0050*/  UPLOP3.LUT UP2, UPT, UPT, UPT, UPT, 0x40, 0x4 ;  /* 0x000000000004789c */ /* 0x000fe40003f4e870 */
[----:B------:R-:W-:Y:S02]  /*0060*/  UPLOP3.LUT UP1, UPT, UPT, UPT, UPT, 0x80, 0x8 ;  /* 0x000000000008789c */ /* 0x000fe40003f2f070 */
[----:B------:R-:W-:-:S02]  /*0070*/  UP2UR UR41, UPR, URZ, 0x4 ;  /* 0x00000004ff297883 */ /* 0x000fc40008000000 */
[----:B------:R-:W-:Y:S02]  /*0080*/  UPLOP3.LUT UP2, UPT, UPT, UPT, UPT, 0x80, 0x8 ;  /* 0x000000000008789c */ /* 0x000fe40003f4f070 */
[----:B------:R-:W-:Y:S01]  /*0090*/  UPLOP3.LUT UP0, UPT, UPT, UPT, UPT, 0x40, 0x4 ;  /* 0x000000000004789c */ /* 0x000fe20003f0e870 */
[----:B--2---:R-:W-:Y:S01]  /*00a0*/  IADD3 R23, P0, PT, R1, UR5, RZ ;  /* 0x0000000501177c10 */ /* 0x004fe2000ff1e0ff */
[----:B------:R-:W-:Y:S02]  /*00b0*/  UPLOP3.LUT UP6, UPT, UPT, UPT, UPT, 0x40, 0x4 ;  /* 0x000000000004789c */ /* 0x000fe40003fce870 */
[----:B------:R-:W-:Y:S02]  /*00c0*/  UPLOP3.LUT UP5, UPT, UPT, UPT, UPT, 0x40, 0x4 ;  /* 0x000000000004789c */ /* 0x000fe40003fae870 */
[----:B------:R-:W-:Y:S01]  /*00d0*/  UPLOP3.LUT UP4, UPT, UPT, UPT, UPT, 0x40, 0x4 ;  /* 0x000000000004789c */ /* 0x000fe20003f8e870 */
[----:B---3--:R-:W-:Y:S01]  /*00e0*/  IMAD.X R22, RZ, RZ, UR4, P0 ;  /* 0x00000004ff167e24 */ /* 0x008fe200080e06ff */
[----:B------:R-:W-:Y:S01]  /*00f0*/  UP2UR UR39, UPR, URZ, 0x4 ;  /* 0x00000004ff277883 */ /* 0x000fe20008000000 */
[----:B-1----:R-:W-:-:S05]  /*0100*/  SHF.R.U32.HI R17, RZ, 0x5, R16 ;  /* 0x00000005ff117819 */ /* 0x002fca0000011610 */
[----:B------:R-:W1:Y:S02]  /*0110*/  SHFL.IDX PT, R0, R17, RZ, 0x1f ;  /* 0x00001fff11007589 */ /* 0x000e6400000e0000 */
[----:B-1----:R-:W-:-:S04]  /*0120*/  SHF.R.S32.HI R3, RZ, 0x1f, R0 ;  /* 0x0000001fff037819 */ /* 0x002fc80000011400 */
[----:B------:R-:W-:-:S04]  /*0130*/  LEA.HI R2, R3, R0, RZ, 0x2 ;  /* 0x0000000003027211 */ /* 0x000fc800078f10ff */
[----:B------:R-:W-:-:S04]  /*0140*/  SHF.R.S32.HI R2, RZ, 0x2, R2 ;  /* 0x00000002ff027819 */ /* 0x000fc80000011402 */
[----:B------:R-:W-:-:S13]  /*0150*/  ISETP.NE.AND P1, PT, R2, RZ, PT ;  /* 0x000000ff0200720c */ /* 0x000fda0003f25270 */
[----:B------:R-:W-:Y:S05]  /*0160*/  @!P1 BRA `(.L_x_0) ;  /* 0x0000000400249947 */ /* 0x000fea0003800000 */
[----:B------:R-:W-:-:S13]  /*0170*/  ISETP.NE.AND P0, PT, R2, 0x2, PT ;  /* 0x000000020200780c */ /* 0x000fda0003f05270 */
[----:B------:R-:W-:Y:S05]  /*0180*/  @!P0 BRA `(.L_x_1) ;  /* 0x0000000000f48947 */ /* 0x000fea0003800000 */
[----:B------:R-:W-:-:S13]  /*0190*/  ISETP.NE.AND P0, PT, R2, 0x1, PT ;  /* 0x000000010200780c */ /* 0x000fda0003f05270 */
[----:B------:R-:W-:Y:S05]  /*01a0*/  @P0 BRA `(.L_x_2) ;  /* 0x00000000002c0947 */ /* 0x000fea0003800000 */
[----:B------:R-:W-:Y:S01]  /*01b0*/  HFMA2 R2, -RZ, RZ, 0, 5.9604644775390625e-08 ;  /* 0x00000001ff027431 */ /* 0x000fe200000001ff */
[----:B------:R-:W-:Y:S02]  /*01c0*/  UPLOP3.LUT UP3, UPT, UPT, UPT, UPT, 0x40, 0x4 ;  /* 0x000000000004789c */ /* 0x000fe40003f6e870 */
[----:B------:R-:W-:Y:S02]  /*01d0*/  UPLOP3.LUT UP2, UPT, UPT, UPT, UPT, 0x40, 0x4 ;  /* 0x000000000004789c */ /* 0x000fe40003f4e870 */
[----:B------:R-:W-:Y:S02]  /*01e0*/  UPLOP3.LUT UP1, UPT, UPT, UPT, UPT, 0x80, 0x8 ;  /* 0x000000000008789c */ /* 0x000fe40003f2f070 */
[----:B------:R-:W-:Y:S02]  /*01f0*/  UPLOP3.LUT UP0, UPT, UPT, UPT, UPT, 0x40, 0x4 ;  /* 0x000000000004789c */ /* 0x000fe40003f0e870 */
[----:B------:R-:W-:Y:S02]  /*0200*/  UPLOP3.LUT UP6, UPT, UPT, UPT, UPT, 0x40, 0x4 ;  /* 0x000000000004789c */ /* 0x000fe40003fce870 */
[----:B------:R-:W-:-:S02]  /*0210*/  UPLOP3.LUT UP5, UPT, UPT, UPT, UPT, 0x40, 0x4 ;  /* 0x000000000004789c */ /* 0x000fc40003fae870 */
[----:B------:R-:W-:Y:S02]  /*0220*/  UPLOP3.LUT UP4, UPT, UPT, UPT, UPT, 0x80, 0x8 ;  /* 0x000000000008789c */ /* 0x000fe40003f8f070 */
[----:B------:R-:W-:Y:S02]  /*0230*/  UP2UR UR41, UPR, URZ, 0x8 ;  /* 0x00000008ff297883 */ /* 0x000fe40008000000 */
[----:B------:R-:W-:Y:S01]  /*0240*/  UP2UR UR39, UPR, URZ, 0x4 ;  /* 0x00000004ff277883 */ /* 0x000fe20008000000 */
[----:B------:R-:W-:Y:S11]  /*0250*/  BRA `(.L_x_0) ;  /* 0x0000000000e87947 */ /* 0x000ff60003800000 */
.L_x_2:
[----:B------:R-:W-:Y:S01]  /*0260*/  ISETP.NE.AND P0, PT, R0, 0xc, PT ;  /* 0x0000000c0000780c */ /* 0x000fe20003f05270 */
[----:B------:R-:W-:Y:S01]  /*0270*/  UPLOP3.LUT UP2, UPT, UPT, UPT, UPT, 0x40, 0x4 ;  /* 0x000000000004789c */ /* 0x000fe20003f4e870 */
[----:B------:R-:W-:Y:S01]  /*0280*/  HFMA2 R2, -RZ, RZ, 0, 1.78813934326171875e-07 ;  /* 0x00000003ff027431 */ /* 0x000fe200000001ff */
[----:B------:R-:W-:Y:S02]  /*0290*/  UPLOP3.LUT UP1, UPT, UPT, UPT, UPT, 0x80, 0x8 ;  /* 0x000000000008789c */ /* 0x000fe40003f2f070 */
[----:B------:R-:W-:Y:S02]  /*02a0*/  UP2UR UR41, UPR, URZ, 0x4 ;  /* 0x00000004ff297883 */ /* 0x000fe40008000000 */
[----:B------:R-:W-:Y:S02]  /*02b0*/  UPLOP3.LUT UP2, UPT, UPT, UPT, UPT, 0x40, 0x4 ;  /* 0x000000000004789c */ /* 0x000fe40003f4e870 */
[----:B------:R-:W-:Y:S02]  /*02c0*/  UPLOP3.LUT UP0, UPT, UPT, UPT, UPT, 0x40, 0x4 ;  /* 0x000000000004789c */ /* 0x000fe40003f0e870 */
[----:B------:R-:W-:-:S02]  /*02d0*/  UPLOP3.LUT UP6, UPT, UPT, UPT, UPT, 0x40, 0x4 ;  /* 0x000000000004789c */ /* 0x000fc40003fce870 */
[----:B------:R-:W-:Y:S02]  /*02e0*/  UPLOP3.LUT UP5, UPT, UPT, UPT, UPT, 0x80, 0x8 ;  /* 0x000000000008789c */ /* 0x000fe40003faf070 */
[----:B------:R-:W-:Y:S02]  /*02f0*/  UPLOP3.LUT UP4, UPT, UPT, UPT, UPT, 0x40, 0x4 ;  /* 0x000000000004789c */ /* 0x000fe40003f8e870 */
[----:B------:R-:W-:Y:S01]  /*0300*/  UP2UR UR39, UPR, URZ, 0x4 ;  /* 0x00000004ff277883 */ /* 0x000fe20008000000 */
[----:B------:R-:W-:Y:S11]  /*0310*/  @!P0 BRA `(.L_x_0) ;  /* 0x0000000000b88947 */ /* 0x000ff60003800000 */
[----:B------:R-:W-:-:S13]  /*0320*/  ISETP.NE.AND P0, PT, R0, 0xe, PT ;  /* 0x0000000e0000780c */ /* 0x000fda0003f05270 */
[----:B------:R-:W-:Y:S05]  /*0330*/  @!P0 BRA `(.L_x_3) ;  /* 0x00000000005c8947 */ /* 0x000fea0003800000 */
[----:B------:R-:W-:-:S13]  /*0340*/  ISETP.NE.AND P0, PT, R0, 0xd, PT ;  /* 0x0000000d0000780c */ /* 0x000fda0003f05270 */
[----:B------:R-:W-:Y:S05]  /*0350*/  @P0 BRA `(.L_x_4) ;  /* 0x00000000002c0947 */ /* 0x000fea0003800000 */
[----:B------:R-:W-:Y:S01]  /*0360*/  HFMA2 R2, -RZ, RZ, 0, 2.384185791015625e-07 ;  /* 0x00000004ff027431 */ /* 0x000fe200000001ff */
        /* <DEDUP_REMOVED lines=10> */
.L_x_4:
[----:B------:R-:W-:Y:S01]  /*0410*/  HFMA2 R2, -RZ, RZ, 0, 3.5762786865234375e-07 ;  /* 0x00000006ff027431 */ /* 0x000fe200000001ff */
[----:B------:R-:W-:Y:S02]  /*0420*/  UPLOP3.LUT UP3, UPT, UPT, UPT, UPT, 0x40, 0x4 ;  /* 0x000000000004789c */ /* 0x000fe40003f6e870 */
[----:B------:R-:W-:Y:S02]  /*0430*/  UPLOP3.LUT UP2, UPT, UPT, UPT, UPT, 0x40, 0x4 ;  /* 0x000000000004789c */ /* 0x000fe40003f4e870 */
[----:B------:R-:W-:Y:S02]  /*0440*/  UPLOP3.LUT UP0, UPT, UPT, UPT, UPT, 0x40, 0x4 ;  /* 0x000000000004789c */ /* 0x000fe40003f0e870 */
[----:B------:R-:W-:Y:S02]  /*0450*/  UPLOP3.LUT UP6, UPT, UPT, UPT, UPT, 0x40, 0x4 ;  /* 0x000000000004789c */ /* 0x000fe40003fce870 */
[----:B------:R-:W-:Y:S02]  /*0460*/  UPLOP3.LUT UP5, UPT, UPT, UPT, UPT, 0x40, 0x4 ;  /* 0x000000000004789c */ /* 0x000fe40003fae870 */
[----:B------:R-:W-:-:S02]  /*0470*/  UPLOP3.LUT UP4, UPT, UPT, UPT, UPT, 0x40, 0x4 ;  /* 0x000000000004789c */ /* 0x000fc40003f8e870 */
[----:B------:R-:W-:Y:S02]  /*0480*/  UP2UR UR41, UPR, URZ, 0x8 ;  /* 0x00000008ff297883 */ /* 0x000fe40008000000 */
[----:B------:R-:W-:Y:S01]  /*0490*/  UP2UR UR39, UPR, URZ, 0x4 ;  /* 0x00000004ff277883 */ /* 0x000fe20008000000 */
[----:B------:R-:W-:Y:S11]  /*04a0*/  BRA `(.L_x_0) ;  /* 0x0000000000547947 */ /* 0x000ff60003800000 */
.L_x_3:
[----:B------:R-:W-:Y:S01]  /*04b0*/  HFMA2 R2, -RZ, RZ, 0, 2.98023223876953125e-07 ;  /* 0x00000005ff027431 */ /* 0x000fe200000001ff */
        /* <DEDUP_REMOVED lines=10> */
.L_x_1:
[----:B------:R-:W-:Y:S01]  /*0560*/  HFMA2 R2, -RZ, RZ, 0, 1.1920928955078125e-07 ;  /* 0x00000002ff027431 */ /* 0x000fe200000001ff */
        /* <DEDUP_REMOVED lines=8> */
[----:B------:R-:W-:-:S12]  /*05f0*/  UP2UR UR39, UPR, URZ, 0x4 ;  /* 0x00000004ff277883 */ /* 0x000fd80008000000 */
.L_x_0:
[----:B------:R-:W-:Y:S01]  /*0600*/  ELECT P0, URZ, PT ;  /* 0x0000000000ff782f */ /* 0x000fe20003800000 */
[----:B------:R-:W-:Y:S03]  /*0610*/  BSSY.RECONVERGENT B0, `(.L_x_5) ;  /* 0x000000f000007945 */ /* 0x000fe60003800200 */
[----:B------:R-:W-:Y:S02]  /*0620*/  PLOP3.LUT P2, PT, P0, PT, UP0, 0x5d, 0xd5 ;  /* 0x0000000000d5781c */ /* 0x000fe4000074eb0d */
[----:B------:R-:W-:-:S11]  /*0630*/  PLOP3.LUT P1, PT, P0, PT, UP6, 0x5d, 0xd5 ;  /* 0x0000000000d5781c */ /* 0x000fd6000072eb6d */
[----:B------:R-:W-:Y:S05]  /*0640*/  @P2 BRA `(.L_x_6) ;  /* 0x00000000002c2947 */ /* 0x000fea0003800000 */
[----:B------:R-:W1:Y:S02]  /*0650*/  LDCU.64 UR4, c[0x0][0x348] ;  /* 0x00006900ff0477ac */ /* 0x000e640008000a00 */
[----:B-1----:R-:W-:-:S04]  /*0660*/  UIADD3 UR8, UP0, UPT, UR4, 0x80, URZ ;  /* 0x0000008004087890 */ /* 0x002fc8000ff1e0ff */
[----:B------:R-:W-:Y:S02]  /*0670*/  UIADD3.X UR9, UPT, UPT, URZ, UR5, URZ, UP0, !UPT ;  /* 0x00000005ff097290 */ /* 0x000fe400087fe4ff */
[----:B------:R-:W-:-:S04]  /*0680*/  UIADD3 UR6, UP0, UPT, UR4, 0x180, URZ ;  /* 0x0000018004067890 */ /* 0x000fc8000ff1e0ff */
[----:B------:R-:W-:Y:S02]  /*0690*/  UIADD3.X UR7, UPT, UPT, URZ, UR5, URZ, UP0, !UPT ;  /* 0x00000005ff077290 */ /* 0x000fe400087fe4ff */
[----:B------:R-:W-:Y:S01]  /*06a0*/  UIADD3 UR4, UP0, UPT, UR4, 0x280, URZ ;  /* 0x0000028004047890 */ /* 0x000fe2000ff1e0ff */
[----:B------:R1:W-:Y:S03]  /*06b0*/  UTMACCTL.PF [UR8] ;  /* 0x00000000080079b9 */ /* 0x0003e60008040000 */
[----:B------:R-:W-:-:S03]  /*06c0*/  UIADD3.X UR5, UPT, UPT, URZ, UR5, URZ, UP0, !UPT ;  /* 0x00000005ff057290 */ /* 0x000fc600087fe4ff */
[----:B------:R1:W-:Y:S06]  /*06d0*/  UTMACCTL.PF [UR6] ;  /* 0x00000000060079b9 */ /* 0x0003ec0008040000 */
[----:B------:R1:W-:Y:S02]  /*06e0*/  UTMACCTL.PF [UR4] ;  /* 0x00000000040079b9 */ /* 0x0003e40008040000 */
[----:B-1----:R-:W-:Y:S01]  /*06f0*/  NOP ;  /* 0x0000000000007918 */ /* 0x002fe20000000000 */
.L_x_6:
[----:B------:R-:W-:Y:S05]  /*0700*/  BSYNC.RECONVERGENT B0 ;  /* 0x0000000000007941 */ /* 0x000fea0003800200 */
.L_x_5:
[----:B------:R-:W-:Y:S04]  /*0710*/  BSSY.RECONVERGENT B0, `(.L_x_7) ;  /* 0x000001b000007945 */ /* 0x000fe80003800200 */
[----:B------:R-:W-:Y:S05]  /*0720*/  @P1 BRA `(.L_x_8) ;  /* 0x0000000000241947 */ /* 0x000fea0003800000 */
[----:B------:R-:W1:Y:S01]  /*0730*/  LDCU.64 UR4, c[0x0][0x348] ;  /* 0x00006900ff0477ac */ /* 0x000e620008000a00 */
[----:B------:R-:W-:Y:S02]  /*0740*/  PLOP3.LUT P6, PT, PT, PT, PT, 0x80, 0x8 ;  /* 0x000000000008781c */ /* 0x000fe40003fcf070 */
[----:B------:R-:W-:Y:S02]  /*0750*/  PLOP3.LUT P5, PT, PT, PT, PT, 0x8, 0x80 ;  /* 0x000000000080781c */ /* 0x000fe40003fae170 */
[----:B------:R-:W-:Y:S02]  /*0760*/  PLOP3.LUT P4, PT, PT, PT, PT, 0x80, 0x8 ;  /* 0x000000000008781c */ /* 0x000fe40003f8f070 */
[----:B------:R-:W-:Y:S01]  /*0770*/  PLOP3.LUT P3, PT, PT, PT, PT, 0x80, 0x8 ;  /* 0x000000000008781c */ /* 0x000fe20003f6f070 */
[----:B-1----:R-:W-:-:S04]  /*0780*/  UIADD3 UR4, UP0, UPT, UR4, 0x400, URZ ;  /* 0x0000040004047890 */ /* 0x002fc8000ff1e0ff */
[----:B------:R-:W-:-:S09]  /*0790*/  UIADD3.X UR5, UPT, UPT, URZ, UR5, URZ, UP0, !UPT ;  /* 0x00000005ff057290 */ /* 0x000fd200087fe4ff */
[----:B------:R1:W-:Y:S02]  /*07a0*/  UTMACCTL.PF [UR4] ;  /* 0x00000000040079b9 */ /* 0x0003e40008040000 */
[----:B-1----:R-:W-:Y:S05]  /*07b0*/  BRA `(.L_x_9) ;  /* 0x0000000000407947 */ /* 0x002fea0003800000 */
.L_x_8:
[----:B------:R-:W-:-:S13]  /*07c0*/  ISETP.NE.AND P1, PT, R2, 0x3, PT ;  /* 0x000000030200780c */ /* 0x000fda0003f25270 */
[----:B------:R-:W-:Y:S05]  /*07d0*/  @!P1 BRA `(.L_x_10) ;  /* 0x0000000000289947 */ /* 0x000fea0003800000 */
[----:B------:R-:W-:Y:S02]  /*07e0*/  ISETP.NE.AND P1, PT, R2, 0x4, PT ;  /* 0x000000040200780c */ /* 0x000fe40003f25270 */
[----:B------:R-:W-:Y:S02]  /*07f0*/  PLOP3.LUT P4, PT, PT, PT, PT, 0x80, 0x8 ;  /* 0x000000000008781c */ /* 0x000fe40003f8f070 */
[----:B------:R-:W-:Y:S02]  /*0800*/  PLOP3.LUT P5, PT, PT, PT, PT, 0x8, 0x80 ;  /* 0x000000000080781c */ /* 0x000fe40003fae170 */
[----:B------:R-:W-:Y:S02]  /*0810*/  PLOP3.LUT P6, PT, PT, PT, PT, 0x80, 0x8 ;  /* 0x000000000008781c */ /* 0x000fe40003fcf070 */
[----:B------:R-:W-:-:S05]  /*0820*/  PLOP3.LUT P3, PT, PT, PT, PT, 0x80, 0x8 ;  /* 0x000000000008781c */ /* 0x000fca0003f6f070 */
[----:B------:R-:W-:Y:S08]  /*0830*/  @P1 BRA `(.L_x_9) ;  /* 0x0000000000201947 */ /* 0x000ff00003800000 */
[----:B------:R-:W-:Y:S02]  /*0840*/  PLOP3.LUT P5, PT, PT, PT, PT, 0x8, 0x80 ;  /* 0x000000000080781c */ /* 0x000fe40003fae170 */
[----:B------:R-:W-:Y:S02]  /*0850*/  PLOP3.LUT P6, PT, PT, PT, PT, 0x8, 0x80 ;  /* 0x000000000080781c */ /* 0x000fe40003fce170 */
[----:B------:R-:W-:Y:S01]  /*0860*/  PLOP3.LUT P3, PT, PT, PT, PT, 0x8, 0x80 ;  /* 0x000000000080781c */ /* 0x000fe20003f6e170 */
[----:B------:R-:W-:-:S12]  /*0870*/  BRA `(.L_x_9) ;  /* 0x0000000000107947 */ /* 0x000fd80003800000 */
.L_x_10:
[----:B------:R-:W-:Y:S02]  /*0880*/  PLOP3.LUT P6, PT, PT, PT, PT, 0x8, 0x80 ;  /* 0x000000000080781c */ /* 0x000fe40003fce170 */
[----:B------:R-:W-:Y:S02]  /*0890*/  PLOP3.LUT P5, PT, PT, PT, PT, 0x80, 0x8 ;  /* 0x000000000008781c */ /* 0x000fe40003faf070 */
[----:B------:R-:W-:Y:S02]  /*08a0*/  PLOP3.LUT P4, PT, PT, PT, PT, 0x8, 0x80 ;  /* 0x000000000080781c */ /* 0x000fe40003f8e170 */
[----:B------:R-:W-:-:S13]  /*08b0*/  PLOP3.LUT P3, PT, PT, PT, PT, 0x80, 0x8 ;  /* 0x000000000008781c */ /* 0x000fda0003f6f070 */
.L_x_9:
[----:B------:R-:W-:Y:S05]  /*08c0*/  BSYNC.RECONVERGENT B0 ;  /* 0x0000000000007941 */ /* 0x000fea0003800200 */
.L_x_7:
[----:B------:R-:W1:Y:S01]  /*08d0*/  SHFL.IDX PT, R0, R17, RZ, 0x1f ;  /* 0x00001fff11007589 */ /* 0x000e6200000e0000 */
[----:B------:R-:W-:Y:S02]  /*08e0*/  ISETP.NE.AND P1, PT, R2, 0x3, PT ;  /* 0x000000030200780c */ /* 0x000fe40003f25270 */
[----:B------:R-:W-:Y:S02]  /*08f0*/  PLOP3.LUT P0, PT, P0, PT, UP1, 0xae, 0xea ;  /* 0x0000000000ea781c */ /* 0x000fe4000070f51e */
[----:B-1----:R-:W-:-:S13]  /*0900*/  ISETP.NE.AND P2, PT, R0, RZ, PT ;  /* 0x000000ff0000720c */ /* 0x002fda0003f45270 */
[----:B------:R-:W-:Y:S05]  /*0910*/  @P2 BRA `(.L_x_11) ;  /* 0x0000000000382947 */ /* 0x000fea0003800000 */
[----:B------:R-:W1:Y:S01]  /*0920*/  S2UR UR4, SR_CgaCtaId ;  /* 0x00000000000479c3 */ /* 0x000e620000008800 */
[----:B------:R-:W-:Y:S01]  /*0930*/  UMOV UR5, 0x400 ;  /* 0x0000040000057882 */ /* 0x000fe20000000000 */
[----:B------:R-:W-:Y:S01]  /*0940*/  UMOV UR6, 0x1 ;  /* 0x0000000100067882 */ /* 0x000fe20000000000 */
[----:B------:R-:W-:Y:S01]  /*0950*/  ELECT P2, URZ, PT ;  /* 0x0000000000ff782f */ /* 0x000fe20003840000 */
[----:B------:R-:W-:-:S04]  /*0960*/  UIADD3 UR6, UPT, UPT, -UR6, 0x100000, URZ ;  /* 0x0010000006067890 */ /* 0x000fc8000fffe1ff */
[----:B------:R-:W-:Y:S02]  /*0970*/  USHF.L.U32 UR7, UR6, 0xb, URZ ;  /* 0x0000000b06077899 */ /* 0x000fe400080006ff */
[----:B------:R-:W-:Y:S02]  /*0980*/  USHF.L.U32 UR6, UR6, 0x1, URZ ;  /* 0x0000000106067899 */ /* 0x000fe400080006ff */
[----:B-1----:R-:W-:Y:S01]  /*0990*/  ULEA UR4, UR4, UR5, 0x18 ;  /* 0x0000000504047291 */ /* 0x002fe2000f8ec0ff */
[----:B------:R-:W1:Y:S11]  /*09a0*/  FENCE.VIEW.ASYNC.S ;  /* 0x00000000000073c6 */ /* 0x000e760000000000 */
[----:B-1----:R1:W2:Y:S01]  /*09b0*/  SYNCS.EXCH.64 URZ, [UR4+0x50000], UR6 ;  /* 0x0500000604ff75b2 */ /* 0x0022a20008000100 */
[----:B------:R1:W3:Y:S01]  /*09c0*/  SYNCS.EXCH.64 URZ, [UR4+0x50010], UR6 ;  /* 0x0500100604ff75b2 */ /* 0x0002e20008000100 */
[----:B------:R1:W4:Y:S01]  /*09d0*/  SYNCS.EXCH.64 URZ, [UR4+0x50008], UR6 ;  /* 0x0500080604ff75b2 */ /* 0x0003220008000100 */
[----:B------:R1:W1:Y:S01]  /*09e0*/  SYNCS.EXCH.64 URZ, [UR4+0x50018], UR6 ;  /* 0x0500180604ff75b2 */ /* 0x0002620008000100 */
[----:B------:R-:W-:Y:S01]  /*09f0*/  NOP ;  /* 0x0000000000007918 */ /* 0x000fe20000000000 */
.L_x_11:
[----:B------:R-:W-:Y:S01]  /*0a00*/  NOP ;  /* 0x0000000000007918 */ /* 0x000fe20000000000 */
[----:B------:R-:W-:Y:S05]  /*0a10*/  @!P1 BRA `(.L_x_12) ;  /* 0x0000000000289947 */ /* 0x000fea0003800000 */
[----:B------:R-:W-:Y:S01]  /*0a20*/  ISETP.NE.AND P1, PT, R2, 0x4, PT ;  /* 0x000000040200780c */ /* 0x000fe20003f25270 */
[----:B------:R-:W-:Y:S02]  /*0a30*/  UPLOP3.LUT UP3, UPT, UPT, UPT, UPT, 0x80, 0x8 ;  /* 0x000000000008789c */ /* 0x000fe40003f6f070 */
[----:B------:R-:W-:Y:S02]  /*0a40*/  UPLOP3.LUT UP2, UPT, UPT, UPT, UPT, 0x40, 0x4 ;  /* 0x000000000004789c */ /* 0x000fe40003f4e870 */
[----:B------:R-:W-:Y:S02]  /*0a50*/  UPLOP3.LUT UP1, UPT, UPT, UPT, UPT, 0x80, 0x8 ;  /* 0x000000000008789c */ /* 0x000fe40003f2f070 */
[----:B------:R-:W-:-:S06]  /*0a60*/  UPLOP3.LUT UP0, UPT, UPT, UPT, UPT, 0x80, 0x8 ;  /* 0x000000000008789c */ /* 0x000fcc0003f0f070 */
[----:B------:R-:W-:Y:S05]  /*0a70*/  @P1 BRA `(.L_x_13) ;  /* 0x0000000000201947 */ /* 0x000fea0003800000 */
[----:B------:R-:W-:Y:S02]  /*0a80*/  UPLOP3.LUT UP2, UPT, UPT, UPT, UPT, 0x40, 0x4 ;  /* 0x000000000004789c */ /* 0x000fe40003f4e870 */
[----:B------:R-:W-:Y:S02]  /*0a90*/  UPLOP3.LUT UP3, UPT, UPT, UPT, UPT, 0x40, 0x4 ;  /* 0x000000000004789c */ /* 0x000fe40003f6e870 */
[----:B------:R-:W-:Y:S01]  /*0aa0*/  UPLOP3.LUT UP0, UPT, UPT, UPT, UPT, 0x40, 0x4 ;  /* 0x000000000004789c */ /* 0x000fe20003f0e870 */
[----:B------:R-:W-:Y:S05]  /*0ab0*/  BRA `(.L_x_13) ;  /* 0x0000000000107947 */ /* 0x000fea0003800000 */
.L_x_12:
[----:B------:R-:W-:Y:S02]  /*0ac0*/  UPLOP3.LUT UP3, UPT, UPT, UPT, UPT, 0x40, 0x4 ;  /* 0x000000000004789c */ /* 0x000fe40003f6e870 */
[----:B------:R-:W-:Y:S02]  /*0ad0*/  UPLOP3.LUT UP2, UPT, UPT, UPT, UPT, 0x80, 0x8 ;  /* 0x000000000008789c */ /* 0x000fe40003f4f070 */
[----:B------:R-:W-:Y:S02]  /*0ae0*/  UPLOP3.LUT UP1, UPT, UPT, UPT, UPT, 0x40, 0x4 ;  /* 0x000000000004789c */ /* 0x000fe40003f2e870 */
[----:B------:R-:W-:Y:S02]  /*0af0*/  UPLOP3.LUT UP0, UPT, UPT, UPT, UPT, 0x80, 0x8 ;  /* 0x000000000008789c */ /* 0x000fe40003f0f070 */
.L_x_13:
[----:B------:R-:W5:Y:S02]  /*0b00*/  SHFL.IDX PT, R0, R17, RZ, 0x1f ;  /* 0x00001fff11007589 */ /* 0x000f6400000e0000 */
[----:B-----5:R-:W-:-:S13]  /*0b10*/  ISETP.NE.AND P1, PT, R0, RZ, PT ;  /* 0x000000ff0000720c */ /* 0x020fda0003f25270 */
[----:B------:R-:W-:Y:S05]  /*0b20*/  @P1 BRA `(.L_x_14) ;  /* 0x0000000000401947 */ /* 0x000fea0003800000 */
[----:B-1----:R-:W1:Y:S01]  /*0b30*/  S2UR UR4, SR_CgaCtaId ;  /* 0x00000000000479c3 */ /* 0x002e620000008800 */
        /* <DEDUP_REMOVED lines=8> */
[----:B-1----:R1:W1:Y:S01]  /*0bc0*/  SYNCS.EXCH.64 URZ, [UR4+0x50020], UR6 ;  /* 0x0500200604ff75b2 */ /* 0x0022620008000100 */
[----:B------:R1:W1:Y:S01]  /*0bd0*/  SYNCS.EXCH.64 URZ, [UR4+0x50038], UR6 ;  /* 0x0500380604ff75b2 */ /* 0x0002620008000100 */
[----:B------:R1:W1:Y:S01]  /*0be0*/  SYNCS.EXCH.64 URZ, [UR4+0x50028], UR6 ;  /* 0x0500280604ff75b2 */ /* 0x0002620008000100 */
[----:B------:R1:W1:Y:S01]  /*0bf0*/  SYNCS.EXCH.64 URZ, [UR4+0x50040], UR6 ;  /* 0x0500400604ff75b2 */ /* 0x0002620008000100 */
[----:B------:R1:W1:Y:S01]  /*0c00*/  SYNCS.EXCH.64 URZ, [UR4+0x50030], UR6 ;  /* 0x0500300604ff75b2 */ /* 0x0002620008000100 */
[----:B------:R1:W1:Y:S01]  /*0c10*/  SYNCS.EXCH.64 URZ, [UR4+0x50048], UR6 ;  /* 0x0500480604ff75b2 */ /* 0x0002620008000100 */
[----:B------:R-:W-:Y:S01]  /*0c20*/  NOP ;  /* 0x0000000000007918 */ /* 0x000fe20000000000 */
.L_x_14:
[----:B------:R-:W5:Y:S01]  /*0c30*/  SHFL.IDX PT, R0, R17, RZ, 0x1f ;  /* 0x00001fff11007589 */ /* 0x000f6200000e0000 */
[----:B------:R-:W-:Y:S01]  /*0c40*/  NOP ;  /* 0x0000000000007918 */ /* 0x000fe20000000000 */
[----:B-----5:R-:W-:-:S13]  /*0c50*/  ISETP.NE.AND P1, PT, R0, RZ, PT ;  /* 0x000000ff0000720c */ /* 0x020fda0003f25270 */
[----:B------:R-:W-:Y:S05]  /*0c60*/  @P1 BRA `(.L_x_15) ;  /* 0x0000000000401947 */ /* 0x000fea0003800000 */
[----:B-1----:R-:W1:Y:S01]  /*0c70*/  S2UR UR4, SR_CgaCtaId ;  /* 0x00000000000479c3 */ /* 0x002e620000008800 */
[----:B------:R-:W-:Y:S01]  /*0c80*/  UMOV UR5, 0x400 ;  /* 0x0000040000057882 */ /* 0x000fe20000000000 */
[----:B------:R-:W-:Y:S01]  /*0c90*/  UMOV UR6, 0x1 ;  /* 0x0000000100067882 */ /* 0x000fe20000000000 */
[----:B------:R-:W-:Y:S01]  /*0ca0*/  UMOV UR8, 0x80 ;  /* 0x0000008000087882 */ /* 0x000fe20000000000 */
[----:B------:R-:W-:-:S04]  /*0cb0*/  UIADD3 UR6, UPT, UPT, -UR6, 0x100000, URZ ;  /* 0x0010000006067890 */ /* 0x000fc8000fffe1ff */
[----:B------:R-:W-:Y:S02]  /*0cc0*/  USHF.L.U32 UR7, UR6, 0xb, URZ ;  /* 0x0000000b06077899 */ /* 0x000fe400080006ff */
[----:B------:R-:W-:Y:S02]  /*0cd0*/  USHF.L.U32 UR6, UR6, 0x1, URZ ;  /* 0x0000000106067899 */ /* 0x000fe400080006ff */
[----:B------:R-:W-:-:S04]  /*0ce0*/  UIADD3 UR8, UPT, UPT, -UR8, 0x100000, URZ ;  /* 0x0010000008087890 */ /* 0x000fc8000fffe1ff */
[----:B------:R-:W-:Y:S02]  /*0cf0*/  USHF.L.U32 UR9, UR8, 0xb, URZ ;  /* 0x0000000b08097899 */ /* 0x000fe400080006ff */
[----:B------:R-:W-:Y:S01]  /*0d00*/  USHF.L.U32 UR8, UR8, 0x1, URZ ;  /* 0x0000000108087899 */ /* 0x000fe200080006ff */
[----:B------:R-:W-:Y:S01]  /*0d10*/  ELECT P1, URZ, PT ;  /* 0x0000000000ff782f */ /* 0x000fe20003820000 */
[----:B-1----:R-:W-:Y:S01]  /*0d20*/  ULEA UR4, UR4, UR5, 0x18 ;  /* 0x0000000504047291 */ /* 0x002fe2000f8ec0ff */
[----:B------:R-:W1:Y:S11]  /*0d30*/  FENCE.VIEW.ASYNC.S ;  /* 0x00000000000073c6 */ /* 0x000e760000000000 */
[----:B-1----:R1:W1:Y:S01]  /*0d40*/  SYNCS.EXCH.64 URZ, [UR4+0x50050], UR6 ;  /* 0x0500500604ff75b2 */ /* 0x0022620008000100 */
[----:B------:R1:W1:Y:S01]  /*0d50*/  SYNCS.EXCH.64 URZ, [UR4+0x50058], UR8 ;  /* 0x0500580804ff75b2 */ /* 0x0002620008000100 */
[----:B------:R-:W-:Y:S01]  /*0d60*/  NOP ;  /* 0x0000000000007918 */ /* 0x000fe20000000000 */
.L_x_15:
[----:B------:R-:W5:Y:S01]  /*0d70*/  SHFL.IDX PT, R0, R17, RZ, 0x1f ;  /* 0x00001fff11007589 */ /* 0x000f6200000e0000 */
[----:B-1----:R-:W-:Y:S01]  /*0d80*/  UP2UR UR4, UPR, URZ, 0x1 ;  /* 0x00000001ff047883 */ /* 0x002fe20008000000 */
[----:B------:R-:W-:Y:S01]  /*0d90*/  ISETP.NE.AND P2, PT, R2, 0x2, PT ;  /* 0x000000020200780c */ /* 0x000fe20003f45270 */
[----:B------:R-:W-:Y:S01]  /*0da0*/  UISETP.NE.AND UP0, UPT, UR39, URZ, UPT ;  /* 0x000000ff2700728c */ /* 0x000fe2000bf05270 */
[----:B------:R-:W-:-:S03]  /*0db0*/  NOP ;  /* 0x0000000000007918 */ /* 0x000fc60000000000 */
[----:B------:R-:W-:Y:S02]  /*0dc0*/  USEL UR5, URZ, 0x2, !UP0 ;  /* 0x00000002ff057887 */ /* 0x000fe4000c000000 */
[----:B------:R-:W-:Y:S02]  /*0dd0*/  UISETP.NE.AND UP0, UPT, UR4, URZ, UPT ;  /* 0x000000ff0400728c */ /* 0x000fe4000bf05270 */
[----:B------:R-:W-:Y:S02]  /*0de0*/  USEL UR4, URZ, 0x2, !UP4 ;  /* 0x00000002ff047887 */ /* 0x000fe4000e000000 */
[----:B------:R-:W-:Y:S02]  /*0df0*/  USEL UR47, UR5, 0x1, !UP5 ;  /* 0x00000001052f7887 */ /* 0x000fe4000e800000 */
[----:B------:R-:W-:Y:S01]  /*0e00*/  USEL UR48, UR4, 0x1, !UP5 ;  /* 0x0000000104307887 */ /* 0x000fe2000e800000 */
[----:B-----5:R-:W-:-:S13]  /*0e10*/  ISETP.NE.AND P1, PT, R0, RZ, PT ;  /* 0x000000ff0000720c */ /* 0x020fda0003f25270 */
[----:B------:R-:W-:Y:S05]  /*0e20*/  @P1 BRA `(.L_x_16) ;  /* 0x0000000000401947 */ /* 0x000fea0003800000 */
[----:B------:R-:W1:Y:S01]  /*0e30*/  S2UR UR4, SR_CgaCtaId ;  /* 0x00000000000479c3 */ /* 0x000e620000008800 */
        /* <DEDUP_REMOVED lines=15> */
.L_x_16:
[----:B------:R-:W-:Y:S01]  /*0f30*/  NOP ;  /* 0x0000000000007918 */ /* 0x000fe20000000000 */
[----:B------:R-:W-:Y:S05]  /*0f40*/  @!P2 BRA `(.L_x_17) ;  /* 0x000000000024a947 */ /* 0x000fea0003800000 */
[----:B------:R-:W-:Y:S01]  /*0f50*/  ISETP.NE.AND P1, PT, R2, RZ, PT ;  /* 0x000000ff0200720c */ /* 0x000fe20003f25270 */
[----:B-1----:R-:W-:Y:S02]  /*0f60*/  UP2UR UR4, UPR, URZ, 0x1 ;  /* 0x00000001ff047883 */ /* 0x002fe40008000000 */
[----:B------:R-:W-:Y:S01]  /*0f70*/  UPLOP3.LUT UP0, UPT, UPT, UPT, UPT, 0x80, 0x8 ;  /* 0x000000000008789c */ /* 0x000fe20003f0f070 */
[----:B------:R-:W-:-:S03]  /*0f80*/  UMOV UR10, URZ ;  /* 0x000000ff000a7c82 */ /* 0x000fc60008000000 */
[----:B------:R-:W-:Y:S02]  /*0f90*/  UP2UR UR42, UPR, URZ, 0x1 ;  /* 0x00000001ff2a7883 */ /* 0x000fe40008000000 */
[----:B------:R-:W-:-:S04]  /*0fa0*/  UISETP.NE.AND UP0, UPT, UR4, URZ, UPT ;  /* 0x000000ff0400728c */ /* 0x000fc8000bf05270 */
[----:B------:R-:W-:Y:S07]  /*0fb0*/  @P1 BRA `(.L_x_18) ;  /* 0x00000000001c1947 */ /* 0x000fee0003800000 */
[----:B------:R-:W-:Y:S01]  /*0fc0*/  UMOV UR10, 0x1 ;  /* 0x00000001000a7882 */ /* 0x000fe20000000000 */
[----:B------:R-:W-:Y:S05]  /*0fd0*/  BRA `(.L_x_18) ;  /* 0x0000000000147947 */ /* 0x000fea0003800000 */
.L_x_17:
[----:B-1----:R-:W-:Y:S02]  /*0fe0*/  UP2UR UR4, UPR, URZ, 0x1 ;  /* 0x00000001ff047883 */ /* 0x002fe40008000000 */
[----:B------:R-:W-:Y:S01]  /*0ff0*/  UPLOP3.LUT UP0, UPT, UPT, UPT, UPT, 0x40, 0x4 ;  /* 0x000000000004789c */ /* 0x000fe20003f0e870 */
[----:B------:R-:W-:-:S03]  /*1000*/  UMOV UR10, 0x2 ;  /* 0x00000002000a7882 */ /* 0x000fc60000000000 */
[----:B------:R-:W-:Y:S02]  /*1010*/  UP2UR UR42, UPR, URZ, 0x1 ;  /* 0x00000001ff2a7883 */ /* 0x000fe40008000000 */
[----:B------:R-:W-:Y:S02]  /*1020*/  UISETP.NE.AND UP0, UPT, UR4, URZ, UPT ;  /* 0x000000ff0400728c */ /* 0x000fe4000bf05270 */
.L_x_18:
[----:B------:R-:W1:Y:S02]  /*1030*/  SHFL.IDX PT, R0, R17, RZ, 0x1f ;  /* 0x00001fff11007589 */ /* 0x000e6400000e0000 */
        /* <DEDUP_REMOVED lines=13> */
[----:B------:R-:W-:Y:S01]  /*1110*/  NOP ;  /* 0x0000000000007918 */ /* 0x000fe20000000000 */
.L_x_19:
[----:B------:R-:W-:Y:S01]  /*1120*/  NOP ;  /* 0x0000000000007918 */ /* 0x000fe20000000000 */
[----:B------:R-:W-:Y:S05]  /*1130*/  @!P2 BRA `(.L_x_20) ;  /* 0x000000000024a947 */ /* 0x000fea0003800000 */
[----:B------:R-:W-:Y:S01]  /*1140*/  ISETP.NE.AND P1, PT, R2, 0x1, PT ;  /* 0x000000010200780c */ /* 0x000fe20003f25270 */
        /* <DEDUP_REMOVED lines=8> */
.L_x_20:
[----:B-1----:R-:W-:Y:S02]  /*11d0*/  UP2UR UR4, UPR, URZ, 0x1 ;  /* 0x00000001ff047883 */ /* 0x002fe40008000000 */
[----:B------:R-:W-:Y:S01]  /*11e0*/  UPLOP3.LUT UP0, UPT, UPT, UPT, UPT, 0x40, 0x4 ;  /* 0x000000000004789c */ /* 0x000fe20003f0e870 */
[----:B------:R-:W-:-:S03]  /*11f0*/  UMOV UR5, 0x2 ;  /* 0x0000000200057882 */ /* 0x000fc60000000000 */
[----:B------:R-:W-:Y:S02]  /*1200*/  UP2UR UR44, UPR, URZ, 0x1 ;  /* 0x00000001ff2c7883 */ /* 0x000fe40008000000 */
[----:B------:R-:W-:Y:S02]  /*1210*/  UISETP.NE.AND UP0, UPT, UR4, URZ, UPT ;  /* 0x000000ff0400728c */ /* 0x000fe4000bf05270 */
.L_x_21:
[----:B------:R-:W1:Y:S02]  /*1220*/  SHFL.IDX PT, R0, R17, RZ, 0x1f ;  /* 0x00001fff11007589 */ /* 0x000e6400000e0000 */
[----:B-1----:R-:W-:-:S13]  /*1230*/  ISETP.NE.AND P1, PT, R0, RZ, PT ;  /* 0x000000ff0000720c */ /* 0x002fda0003f25270 */
[----:B------:R-:W-:Y:S05]  /*1240*/  @P1 BRA `(.L_x_22) ;  /* 0x0000000000301947 */ /* 0x000fea0003800000 */
[----:B------:R-:W1:Y:S01]  /*1250*/  S2UR UR4, SR_CgaCtaId ;  /* 0x00000000000479c3 */ /* 0x000e620000008800 */
[----:B------:R-:W-:Y:S01]  /*1260*/  UMOV UR6, 0x400 ;  /* 0x0000040000067882 */ /* 0x000fe20000000000 */
[----:B------:R-:W-:Y:S01]  /*1270*/  UMOV UR7, 0x80 ;  /* 0x0000008000077882 */ /* 0x000fe20000000000 */
[----:B------:R-:W-:Y:S01]  /*1280*/  ELECT P1, URZ, PT ;  /* 0x0000000000ff782f */ /* 0x000fe20003820000 */
[----:B-1----:R-:W-:Y:S02]  /*1290*/  ULEA UR4, UR4, UR6, 0x18 ;  /* 0x0000000604047291 */ /* 0x002fe4000f8ec0ff */
[----:B------:R-:W-:-:S04]  /*12a0*/  UIADD3 UR6, UPT, UPT, -UR7, 0x100000, URZ ;  /* 0x0010000007067890 */ /* 0x000fc8000fffe1ff */
[----:B------:R-:W-:Y:S02]  /*12b0*/  USHF.L.U32 UR7, UR6, 0xb, URZ ;  /* 0x0000000b06077899 */ /* 0x000fe400080006ff */
[----:B------:R-:W-:Y:S01]  /*12c0*/  USHF.L.U32 UR6, UR6, 0x1, URZ ;  /* 0x0000000106067899 */ /* 0x000fe200080006ff */
[----:B------:R-:W1:Y:S11]  /*12d0*/  FENCE.VIEW.ASYNC.S ;  /* 0x00000000000073c6 */ /* 0x000e760000000000 */
[----:B-1----:R1:W1:Y:S01]  /*12e0*/  SYNCS.EXCH.64 URZ, [UR4+0x50080], UR6 ;  /* 0x0500800604ff75b2 */ /* 0x0022620008000100 */
[----:B------:R1:W1:Y:S01]  /*12f0*/  SYNCS.EXCH.64 URZ, [UR4+0x50088], UR6 ;  /* 0x0500880604ff75b2 */ /* 0x0002620008000100 */
[----:B------:R-:W-:Y:S01]  /*1300*/  NOP ;  /* 0x0000000000007918 */ /* 0x000fe20000000000 */
.L_x_22:
        /* <DEDUP_REMOVED lines=10> */
[----:B------:R-:W-:Y:S01]  /*13b0*/  USHF.L.U32 UR8, UR8, 0x1, URZ ;  /* 0x0000000108087899 */ /* 0x000fe200080006ff */
[----:B------:R-:W-:Y:S01]  /*13c0*/  ELECT P1, URZ, PT ;  /* 0x0000000000ff782f */ /* 0x000fe20003820000 */
[----:B-1----:R-:W-:Y:S02]  /*13d0*/  ULEA UR4, UR4, UR6, 0x18 ;  /* 0x0000000604047291 */ /* 0x002fe4000f8ec0ff */
[----:B------:R-:W-:-:S04]  /*13e0*/  UIADD3 UR6, UPT, UPT, -UR7, 0x100000, URZ ;  /* 0x0010000007067890 */ /* 0x000fc8000fffe1ff */
[----:B------:R-:W-:Y:S02]  /*13f0*/  USHF.L.U32 UR7, UR6, 0xb, URZ ;  /* 0x0000000b06077899 */ /* 0x000fe400080006ff */
[----:B------:R-:W-:Y:S01]  /*1400*/  USHF.L.U32 UR6, UR6, 0x1, URZ ;  /* 0x0000000106067899 */ /* 0x000fe200080006ff */
[----:B------:R-:W1:Y:S03]  /*1410*/  FENCE.VIEW.ASYNC.S ;  /* 0x00000000000073c6 */ /* 0x000e660000000000 */
[----:B-1----:R1:W1:Y:S08]  /*1420*/  SYNCS.EXCH.64 URZ, [UR4+0x50090], UR8 ;  /* 0x0500900804ff75b2 */ /* 0x0022700008000100 */
[----:B------:R1:W1:Y:S01]  /*1430*/  SYNCS.EXCH.64 URZ, [UR4+0x500a0], UR6 ;  /* 0x0500a00604ff75b2 */ /* 0x0002620008000100 */
[----:B------:R1:W1:Y:S01]  /*1440*/  SYNCS.EXCH.64 URZ, [UR4+0x50098], UR8 ;  /* 0x0500980804ff75b2 */ /* 0x0002620008000100 */
[----:B------:R1:W1:Y:S01]  /*1450*/  SYNCS.EXCH.64 URZ, [UR4+0x500a8], UR6 ;  /* 0x0500a80604ff75b2 */ /* 0x0002620008000100 */
[----:B------:R-:W-:Y:S01]  /*1460*/  NOP ;  /* 0x0000000000007918 */ /* 0x000fe20000000000 */
.L_x_23:
        /* <DEDUP_REMOVED lines=8> */
[----:B------:R-:W-:Y:S01]  /*14f0*/  ELECT P1, URZ, PT ;  /* 0x0000000000ff782f */ /* 0x000fe20003820000 */
[----:B------:R-:W-:-:S04]  /*1500*/  UIADD3 UR8, UPT, UPT, -UR8, 0x100000, URZ ;  /* 0x0010000008087890 */ /* 0x000fc8000fffe1ff */
[----:B------:R-:W-:Y:S02]  /*1510*/  USHF.L.U32 UR9, UR8, 0xb, URZ ;  /* 0x0000000b08097899 */ /* 0x000fe400080006ff */
[----:B------:R-:W-:Y:S02]  /*1520*/  USHF.L.U32 UR8, UR8, 0x1, URZ ;  /* 0x0000000108087899 */ /* 0x000fe400080006ff */
[----:B-1----:R-:W-:Y:S02]  /*1530*/  ULEA UR4, UR4, UR6, 0x18 ;  /* 0x0000000604047291 */ /* 0x002fe4000f8ec0ff */
[----:B------:R-:W-:-:S04]  /*1540*/  UIADD3 UR6, UPT, UPT, -UR7, 0x100000, URZ ;  /* 0x0010000007067890 */ /* 0x000fc8000fffe1ff */
[----:B------:R-:W-:Y:S02]  /*1550*/  USHF.L.U32 UR7, UR6, 0xb, URZ ;  /* 0x0000000b06077899 */ /* 0x000fe400080006ff */
[----:B------:R-:W-:Y:S01]  /*1560*/  USHF.L.U32 UR6, UR6, 0x1, URZ ;  /* 0x0000000106067899 */ /* 0x000fe200080006ff */
[----:B------:R-:W1:Y:S11]  /*1570*/  FENCE.VIEW.ASYNC.S ;  /* 0x00000000000073c6 */ /* 0x000e760000000000 */
[----:B-1----:R1:W1:Y:S01]  /*1580*/  SYNCS.EXCH.64 URZ, [UR4+0x500b0], UR6 ;  /* 0x0500b00604ff75b2 */ /* 0x0022620008000100 */
[----:B------:R1:W1:Y:S01]  /*1590*/  SYNCS.EXCH.64 URZ, [UR4+0x500c0], UR8 ;  /* 0x0500c00804ff75b2 */ /* 0x0002620008000100 */
[----:B------:R1:W1:Y:S01]  /*15a0*/  SYNCS.EXCH.64 URZ, [UR4+0x500b8], UR6 ;  /* 0x0500b80604ff75b2 */ /* 0x0002620008000100 */
[----:B------:R1:W1:Y:S01]  /*15b0*/  SYNCS.EXCH.64 URZ, [UR4+0x500c8], UR8 ;  /* 0x0500c80804ff75b2 */ /* 0x0002620008000100 */
[----:B------:R-:W-:Y:S01]  /*15c0*/  NOP ;  /* 0x0000000000007918 */ /* 0x000fe20000000000 */
.L_x_24:
[----:B------:R-:W5:Y:S01]  /*15d0*/  SHFL.IDX PT, R0, R17, RZ, 0x1f ;  /* 0x00001fff11007589 */ /* 0x000f6200000e0000 */
[----:B------:R-:W-:Y:S01]  /*15e0*/  NOP ;  /* 0x0000000000007918 */ /* 0x000fe20000000000 */
[----:B-----5:R-:W-:-:S13]  /*15f0*/  ISETP.NE.AND P1, PT, R0, RZ, PT ;  /* 0x000000ff0000720c */ /* 0x020fda0003f25270 */
[----:B------:R-:W-:Y:S05]  /*1600*/  @P1 BRA `(.L_x_25) ;  /* 0x0000000000301947 */ /* 0x000fea0003800000 */
[----:B-1----:R-:W1:Y:S01]  /*1610*/  S2UR UR4, SR_CgaCtaId ;  /* 0x00000000000479c3 */ /* 0x002e620000008800 */
        /* <DEDUP_REMOVED lines=11> */
.L_x_25:
[----:B------:R-:W-:Y:S01]  /*16d0*/  ISETP.GT.AND P1, PT, R2, 0x3, PT ;  /* 0x000000030200780c */ /* 0x000fe20003f24270 */
[----:B------:R-:W-:Y:S01]  /*16e0*/  NOP ;  /* 0x0000000000007918 */ /* 0x000fe20000000000 */
[----:B------:R-:W-:Y:S01]  /*16f0*/  USEL UR43, URZ, 0x1, UP4 ;  /* 0x00000001ff2b7887 */ /* 0x000fe2000a000000 */
[----:B-1234-:R-:W-:Y:S10]  /*1700*/  BAR.SYNC.DEFER_BLOCKING 0x0 ;  /* 0x0000000000007b1d */ /* 0x01eff40000010000 */
[----:B------:R-:W-:Y:S05]  /*1710*/  @P1 BRA `(.L_x_26) ;  /* 0x000001e400701947 */ /* 0x000fea0003800000 */
[----:B------:R-:W-:-:S13]  /*1720*/  ISETP.GE.U32.AND P0, PT, R2, 0x2, PT ;  /* 0x000000020200780c */ /* 0x000fda0003f06070 */
[----:B------:R-:W-:Y:S05]  /*1730*/  @!P0 BRA `(.L_x_27) ;  /* 0x0000019800cc8947 */ /* 0x000fea0003800000 */
[----:B------:R-:W-:Y:S05]  /*1740*/  @!P2 BRA `(.L_x_28) ;  /* 0x000000400004a947 */ /* 0x000fea0003800000 */
[----:B------:R-:W-:-:S08]  /*1750*/  NOP ;  /* 0x0000000000007918 */ /* 0x000fd00000000000 */
[----:B------:R-:W1:-:S00]  /*1760*/  USETMAXREG.DEALLOC.CTAPOOL 0x20 ;  /* 0x00000020000079c8 */ /* 0x000e4000080e0500 */
[----:B------:R-:W2:Y:S08]  /*1770*/  S2UR UR4, SR_CTAID.X ;  /* 0x00000000000479c3 */ /* 0x000eb00000002500 */
[----:B-1----:R-:W1:Y:S01]  /*1780*/  LDC R0, c[0x0][0x380] ;  /* 0x0000e000ff007b82 */ /* 0x002e620000000800 */
[----:B--2---:R-:W-:-:S06]  /*1790*/  USHF.L.U32 UR4, UR4, 0x8, URZ ;  /* 0x0000000804047899 */ /* 0x004fcc00080006ff */
[----:B-1----:R-:W-:-:S13]  /*17a0*/  ISETP.LE.U32.AND P0, PT, R0, UR4, PT ;  /* 0x0000000400007c0c */ /* 0x002fda000bf03070 */
[----:B------:R-:W-:Y:S05]  /*17b0*/  @P0 EXIT ;  /* 0x000000000000094d */ /* 0x000fea0003800000 */
[----:B------:R-:W1:Y:S01]  /*17c0*/  S2UR UR20, SR_CgaCtaId ;  /* 0x00000000001479c3 */ /* 0x000e620000008800 */
[----:B------:R-:W-:Y:S01]  /*17d0*/  UMOV UR4, 0x40 ;  /* 0x0000004000047882 */ /* 0x000fe20000000000 */
[----:B------:R-:W-:Y:S01]  /*17e0*/  NOP ;  /* 0x0000000000007918 */ /* 0x000fe20000000000 */
[----:B-1----:R-:W-:-:S03]  /*17f0*/  ULEA UR5, UR20, UR4, 0x18 ;  /* 0x0000000414057291 */ /* 0x002fc6000f8ec0ff */
[----:B------:R-:W-:Y:S02]  /*1800*/  UMOV UR4, 0x400 ;  /* 0x0000040000047882 */ /* 0x000fe40000000000 */
[----:B------:R-:W-:-:S04]  /*1810*/  ULEA UR20, UR20, UR4, 0x18 ;  /* 0x0000000414147291 */ /* 0x000fc8000f8ec0ff */
[----:B------:R-:W1:Y:S02]  /*1820*/  LDS.U8 R0, [UR5+0x1c] ;  /* 0x00001c05ff007984 */ /* 0x000e640008000000 */
[----:B-1----:R-:W-:-:S13]  /*1830*/  ISETP.NE.AND P0, PT, R0, RZ, PT ;  /* 0x000000ff0000720c */ /* 0x002fda0003f05270 */
[----:B------:R-:W-:Y:S05]  /*1840*/  @P0 BRA `(.L_x_29) ;  /* 0x0000000000580947 */ /* 0x000fea0003800000 */
[----:B------:R-:W-:-:S13]  /*1850*/  ELECT P0, URZ, PT ;  /* 0x0000000000ff782f */ /* 0x000fda0003800000 */
[----:B------:R-:W-:Y:S05]  /*1860*/  @!P0 BRA `(.L_x_30) ;  /* 0x0000000000608947 */ /* 0x000fea0003800000 */
[----:B------:R-:W-:Y:S01]  /*1870*/  UMOV UR4, 0x10 ;  /* 0x0000001000047882 */ /* 0x000fe20000000000 */
[----:B------:R-:W-:Y:S01]  /*1880*/  HFMA2 R0, -RZ, RZ, 0, 5.9604644775390625e-08 ;  /* 0x00000001ff007431 */ /* 0x000fe200000001ff */
[----:B------:R-:W-:-:S03]  /*1890*/  MOV R2, 0xffff ;  /* 0x0000ffff00027802 */ /* 0x000fc60000000f00 */
[----:B------:R-:W-:Y:S04]  /*18a0*/  DEPBAR.LE SB1, 0x36 ;  /* 0x00009d800000791a */ /* 0x000fe80000000000 */
[----:B------:R-:W1:Y:S02]  /*18b0*/  UTCATOMSWS.FIND_AND_SET.ALIGN UP0, UR4, UR4 ;  /* 0x00000004000475e3 */ /* 0x000e640008000800 */
[----:B-1----:R-:W-:Y:S01]  /*18c0*/  MOV R3, UR4 ;  /* 0x0000000400037c02 */ /* 0x002fe20008000f00 */
[----:B------:R-:W-:Y:S06]  /*18d0*/  BRA.U UP0, `(.L_x_31) ;  /* 0x0000000100187547 */ /* 0x000fec000b800000 */
.L_x_32:
[----:B------:R-:W-:Y:S05]  /*18e0*/  NANOSLEEP 0x64 ;  /* 0x000000640000795d */ /* 0x000fea0003800000 */
[----:B------:R-:W-:-:S05]  /*18f0*/  UMOV UR4, 0x10 ;  /* 0x0000001000047882 */ /* 0x000fca0000000000 */
[----:B------:R-:W-:Y:S04]  /*1900*/  DEPBAR.LE SB1, 0x36 ;  /* 0x00009d800000791a */ /* 0x000fe80000000000 */
[----:B------:R-:W1:Y:S02]  /*1910*/  UTCATOMSWS.FIND_AND_SET.ALIGN UP0, UR4, UR4 ;  /* 0x00000004000475e3 */ /* 0x000e640008000800 */
[----:B-1----:R-:W-:Y:S01]  /*1920*/  MOV R3, UR4 ;  /* 0x0000000400037c02 */ /* 0x002fe20008000f00 */
[----:B------:R-:W-:Y:S05]  /*1930*/  BRA.U !UP0, `(.L_x_32) ;  /* 0xfffffffd08e87547 */ /* 0x000fea000b83ffff */
.L_x_31:
[-C--:B------:R-:W-:Y:S02]  /*1940*/  SHF.L.U32 R2, R2, R3.reuse, RZ ;  /* 0x0000000302027219 */ /* 0x080fe400000006ff */
[----:B------:R-:W-:Y:S01]  /*1950*/  SHF.L.U32 R0, R0, R3, RZ ;  /* 0x0000000300007219 */ /* 0x000fe200000006ff */
[----:B------:R-:W-:Y:S02]  /*1960*/  IMAD.SHL.U32 R3, R3, 0x20, RZ ;  /* 0x0000002003037824 */ /* 0x000fe400078e00ff */
[----:B------:R1:W-:Y:S04]  /*1970*/  ATOMS.OR RZ, [UR5+0x14], R2 ;  /* 0x00001402ffff798c */ /* 0x0003e8000b000005 */
[----:B------:R1:W-:Y:S04]  /*1980*/  ATOMS.OR RZ, [UR5+0x18], R0 ;  /* 0x00001800ffff798c */ /* 0x0003e8000b000005 */
[----:B------:R1:W-:Y:S01]  /*1990*/  STS [UR20+0x500e0], R3 ;  /* 0x0500e003ff007988 */ /* 0x0003e20008000814 */
[----:B------:R-:W-:Y:S05]  /*19a0*/  BRA `(.L_x_30) ;  /* 0x0000000000107947 */ /* 0x000fea0003800000 */
.L_x_29:
[----:B------:R-:W-:Y:S02]  /*19b0*/  MOV R0, 0xffffffff ;  /* 0xffffffff00007802 */ /* 0x000fe40000000f00 */
[----:B------:R-:W-:-:S03]  /*19c0*/  MOV R2, 0x19f0 ;  /* 0x000019f000027802 */ /* 0x000fc60000000f00 */
[----:B------:R1:W-:Y:S04]  /*19d0*/  STS [UR20+0x500e0], R0 ;  /* 0x0500e000ff007988 */ /* 0x0003e80008000814 */
[----:B-1----:R-:W-:Y:S05]  /*19e0*/  CALL.REL.NOINC `($__internal_1_$__cuda_sm10x_tcgen05_guardrail_trap_phase_invalid_during_alloc) ;  /* 0x0000024800fc7944 */ /* 0x002fea0003c00000 */
.L_x_30:
[----:B------:R-:W-:Y:S05]  /*19f0*/  WARPSYNC.ALL ;  /* 0x0000000000007948 */ /* 0x000fea0003800000 */
[----:B------:R-:W2:Y:S02]  /*1a00*/  LDCU UR77, c[0x0][0x384] ;  /* 0x00007080ff4d77ac */ /* 0x000ea40008000800 */
[----:B--2---:R-:W-:Y:S01]  /*1a10*/  ISETP.NE.AND P0, PT, RZ, UR77, PT ;  /* 0x0000004dff007c0c */ /* 0x004fe2000bf05270 */
[----:B------:R-:W-:-:S12]  /*1a20*/  NOP ;  /* 0x0000000000007918 */ /* 0x000fd80000000000 */
[----:B------:R-:W-:Y:S05]  /*1a30*/  @!P0 EXIT ;  /* 0x000000000000894d */ /* 0x000fea0003800000 */
[----:B------:R-:W-:Y:S01]  /*1a40*/  UIADD3 UR4, UPT, UPT, UR20, 0x20000, URZ ;  /* 0x0002000014047890 */ /* 0x000fe2000fffe0ff */
[----:B------:R-:W-:Y:S01]  /*1a50*/  BSSY.RECONVERGENT B0, `(.L_x_33) ;  /* 0x000000b000007945 */ /* 0x000fe20003800200 */
[----:B------:R-:W-:Y:S02]  /*1a60*/  USHF.R.U32.HI UR6, URZ, 0x4, UR20 ;  /* 0x00000004ff067899 */ /* 0x000fe40008011614 */
[----:B------:R-:W-:Y:S02]  /*1a70*/  USHF.R.U32.HI UR4, URZ, 0x4, UR4 ;  /* 0x00000004ff047899 */ /* 0x000fe40008011604 */
[----:B------:R-:W-:Y:S02]  /*1a80*/  ULOP3.LUT UR6, UR6, 0x3fff, URZ, 0xc0, !UPT ;  /* 0x00003fff06067892 */ /* 0x000fe4000f8ec0ff */
[----:B------:R-:W-:Y:S02]  /*1a90*/  ULOP3.LUT UR5, UR4, 0x3fff, URZ, 0xc0, !UPT ;  /* 0x00003fff04057892 */ /* 0x000fe4000f8ec0ff */
[----:B------:R-:W-:-:S02]  /*1aa0*/  ULOP3.LUT UR6, UR6, 0x10000, URZ, 0xfc, !UPT ;  /* 0x0001000006067892 */ /* 0x000fc4000f8efcff */
[----:B------:R-:W-:Y:S02]  /*1ab0*/  ULOP3.LUT UR4, UR5, 0x10000, URZ, 0xfc, !UPT ;  /* 0x0001000005047892 */ /* 0x000fe4000f8efcff */
[----:B------:R-:W-:-:S03]  /*1ac0*/  ULOP3.LUT UR37, UR5, 0x4000000, URZ, 0xfc, !UPT ;  /* 0x0400000005257892 */ /* 0x000fc6000f8efcff */
[----:B------:R-:W-:Y:S01]  /*1ad0*/  UMOV UR5, 0x40004040 ;  /* 0x4000404000057882 */ /* 0x000fe20000000000 */
[----:B------:R-:W-:Y:S05]  /*1ae0*/  @!P4 BRA `(.L_x_34) ;  /* 0x000000000004c947 */ /* 0x000fea0003800000 */
[----:B------:R-:W-:Y:S05]  /*1af0*/  BPT.TRAP 0x1 ;  /* 0x000000040000795c */ /* 0x000fea0000300000 */
.L_x_34:
[----:B------:R-:W-:Y:S05]  /*1b00*/  BSYNC.RECONVERGENT B0 ;  /* 0x0000000000007941 */ /* 0x000fea0003800200 */
.L_x_33:
[----:B------:R-:W-:-:S04]  /*1b10*/  SHF.L.U32 R6, RZ, 0x1f, RZ ;  /* 0x0000001fff067819 */ /* 0x000fc800000006ff */
[----:B------:R-:W2:Y:S02]  /*1b20*/  SYNCS.PHASECHK.TRANS64.TRYWAIT P0, [UR20+0x50000], R6 ;  /* 0x05000006ff0075a7 */ /* 0x000ea40008001114 */
[----:B--2---:R-:W-:Y:S05]  /*1b30*/  @!P0 BRA `(.L_x_35) ;  /* 0x00000238003c8947 */ /* 0x004fea0003800000 */
.L_x_403:
[----:B------:R-:W-:Y:S05]  /*1b40*/  BRA.U !UP1, `(.L_x_36) ;  /* 0x0000000109047547 */ /* 0x000fea000b800000 */
[----:B------:R-:W-:Y:S05]  /*1b50*/  BPT.TRAP 0x1 ;  /* 0x000000040000795c */ /* 0x000fea0000300000 */
.L_x_36:
[----:B------:R-:W2:Y:S01]  /*1b60*/  SYNCS.PHASECHK.TRANS64.TRYWAIT P0, [UR20+0x50020], R6 ;  /* 0x05002006ff0075a7 */ /* 0x000ea20008001114 */
[----:B------:R-:W-:-:S06]  /*1b70*/  ULOP3.LUT UR7, UR47, 0x1, URZ, 0xc0, !UPT ;  /* 0x000000012f077892 */ /* 0x000fcc000f8ec0ff */
[----:B------:R-:W-:Y:S01]  /*1b80*/  MOV R10, UR7 ;  /* 0x00000007000a7c02 */ /* 0x000fe20008000f00 */
[----:B--2---:R-:W-:Y:S06]  /*1b90*/  @!P0 BRA `(.L_x_37) ;  /* 0x00000238003c8947 */ /* 0x004fec0003800000 */
.L_x_405:
[----:B------:R-:W-:-:S13]  /*1ba0*/  R2UR UR7, R10 ;  /* 0x000000000a0772ca */ /* 0x000fda00000e0000 */
[----:B------:R-:W-:-:S09]  /*1bb0*/  UISETP.NE.U32.AND UP0, UPT, UR7, 0x1, UPT ;  /* 0x000000010700788c */ /* 0x000fd2000bf05070 */
[----:B------:R-:W-:Y:S05]  /*1bc0*/  BRA.U !UP0, `(.L_x_38) ;  /* 0x0000000108047547 */ /* 0x000fea000b800000 */
[----:B------:R-:W-:Y:S05]  /*1bd0*/  BPT.TRAP 0x1 ;  /* 0x000000040000795c */ /* 0x000fea0000300000 */
.L_x_38:
[----:B------:R-:W-:Y:S01]  /*1be0*/  IMAD.MOV.U32 R5, RZ, RZ, 0x1 ;  /* 0x00000001ff057424 */ /* 0x000fe200078e00ff */
[----:B-1----:R-:W-:Y:S01]  /*1bf0*/  CS2R R2, SRZ ;  /* 0x0000000000027805 */ /* 0x002fe2000001ff00 */
[----:B------:R-:W-:-:S03]  /*1c00*/  IMAD.MOV.U32 R0, RZ, RZ, RZ ;  /* 0x000000ffff007224 */ /* 0x000fc600078e00ff */
[----:B------:R-:W-:-:S04]  /*1c10*/  SHF.L.U32 R5, R5, 0x1f, RZ ;  /* 0x0000001f05057819 */ /* 0x000fc800000006ff */
[----:B------:R-:W1:Y:S02]  /*1c20*/  SYNCS.PHASECHK.TRANS64.TRYWAIT P0, [UR20+0x50058], R5 ;  /* 0x05005805ff0075a7 */ /* 0x000e640008001114 */
[----:B-1----:R-:W-:Y:S05]  /*1c30*/  @!P0 BRA `(.L_x_39) ;  /* 0x00000238002c8947 */ /* 0x002fea0003800000 */
.L_x_407:
[----:B------:R-:W-:Y:S01]  /*1c40*/  R2UR UR11, R2 ;  /* 0x00000000020b72ca */ /* 0x000fe200000e0000 */
[----:B------:R-:W-:Y:S01]  /*1c50*/  IMAD.MOV.U32 R2, RZ, RZ, RZ ;  /* 0x000000ffff027224 */ /* 0x000fe200078e00ff */
[----:B------:R-:W-:Y:S01]  /*1c60*/  R2UR UR19, R0 ;  /* 0x00000000001372ca */ /* 0x000fe200000e0000 */
[----:B------:R-:W-:Y:S01]  /*1c70*/  IMAD.MOV.U32 R0, RZ, RZ, RZ ;  /* 0x000000ffff007224 */ /* 0x000fe200078e00ff */
[----:B------:R-:W-:Y:S01]  /*1c80*/  R2UR UR9, R3 ;  /* 0x00000000030972ca */ /* 0x000fe200000e0000 */
[----:B------:R-:W-:Y:S01]  /*1c90*/  UIADD3 UR32, UPT, UPT, UR4, 0x2, URZ ;  /* 0x0000000204207890 */ /* 0x000fe2000fffe0ff */
        /* <DEDUP_REMOVED lines=21> */
[----:B------:R-:W-:Y:S01]  /*1df0*/  UMOV UR24, 0x0 ;  /* 0x0000000000187882 */ /* 0x000fe20000000000 */
[----:B------:R-:W-:Y:S01]  /*1e00*/  UMOV UR25, 0x8200010 ;  /* 0x0820001000197882 */ /* 0x000fe20000000000 */
[----:B------:R-:W-:Y:S01]  /*1e10*/  UMOV UR7, 0x40004040 ;  /* 0x4000404000077882 */ /* 0x000fe20000000000 */
[----:B------:R-:W-:Y:S01]  /*1e20*/  UIADD3 UR28, UPT, UPT, UR6, 0x404, URZ ;  /* 0x00000404061c7890 */ /* 0x000fe2000fffe0ff */
[----:B------:R2:W-:Y:S01]  /*1e30*/  UTCHMMA gdesc[UR6], gdesc[UR4], tmem[UR9], tmem[UR24], idesc[UR25], !UPT ;  /* 0x00ff1804060075ea */ /* 0x0005e2000f800009 */
[----:B------:R-:W-:Y:S01]  /*1e40*/  UMOV UR74, 0x0 ;  /* 0x00000000004a7882 */ /* 0x000fe20000000000 */
[----:B------:R-:W-:Y:S01]  /*1e50*/  UMOV UR75, 0x8200010 ;  /* 0x08200010004b7882 */ /* 0x000fe20000000000 */
[----:B------:R-:W-:Y:S01]  /*1e60*/  UMOV UR33, 0x40004040 ;  /* 0x4000404000217882 */ /* 0x000fe20000000000 */
[----:B------:R-:W-:Y:S01]  /*1e70*/  UMOV UR15, 0x40004040 ;  /* 0x40004040000f7882 */ /* 0x000fe20000000000 */
[----:B------:R-:W-:Y:S01]  /*1e80*/  UIADD3 UR50, UPT, UPT, UR4, 0x406, URZ ;  /* 0x0000040604327890 */ /* 0x000fe2000fffe0ff */
[----:B------:R3:W-:Y:S01]  /*1e90*/  UTCHMMA gdesc[UR14], gdesc[UR32], tmem[UR11], tmem[UR74], idesc[UR75], UPT ;  /* 0x00ff4a200e0075ea */ /* 0x0007e2000b80000b */
[----:B------:R-:W-:Y:S01]  /*1ea0*/  UIADD3 UR38, UPT, UPT, UR6, 0x406, URZ ;  /* 0x0000040606267890 */ /* 0x000fe2000fffe0ff */
[----:B------:R-:W-:Y:S01]  /*1eb0*/  R2UR UR66, R0 ;  /* 0x00000000004272ca */ /* 0x000fe200000e0000 */
[----:B------:R-:W-:Y:S01]  /*1ec0*/  UIADD3 UR52, UPT, UPT, UR4, 0x800, URZ ;  /* 0x0000080004347890 */ /* 0x000fe2000fffe0ff */
[----:B------:R-:W-:Y:S01]  /*1ed0*/  R2UR UR49, R2 ;  /* 0x00000000023172ca */ /* 0x000fe200000e0000 */
[----:B------:R-:W-:Y:S01]  /*1ee0*/  UMOV UR31, 0x40004040 ;  /* 0x40004040001f7882 */ /* 0x000fe20000000000 */
[----:B------:R-:W-:Y:S01]  /*1ef0*/  UIADD3 UR34, UPT, UPT, UR6, 0x800, URZ ;  /* 0x0000080006227890 */ /* 0x000fe2000fffe0ff */
[----:B------:R-:W-:Y:S01]  /*1f00*/  UMOV UR13, 0x40004040 ;  /* 0x40004040000d7882 */ /* 0x000fe20000000000 */
[----:B------:R-:W-:Y:S01]  /*1f10*/  UMOV UR41, 0x40004040 ;  /* 0x4000404000297882 */ /* 0x000fe20000000000 */
[----:B------:R-:W-:Y:S01]  /*1f20*/  UIADD3 UR54, UPT, UPT, UR4, 0x802, URZ ;  /* 0x0000080204367890 */ /* 0x000fe2000fffe0ff */
[----:B------:R4:W-:Y:S01]  /*1f30*/  UTCHMMA gdesc[UR12], gdesc[UR30], tmem[UR19], tmem[UR74], idesc[UR75], UPT ;  /* 0x00ff4a1e0c0075ea */ /* 0x0009e2000b800013 */
[----:B------:R-:W-:Y:S01]  /*1f40*/  UMOV UR43, 0x40004040 ;  /* 0x40004040002b7882 */ /* 0x000fe20000000000 */
[----:B------:R-:W-:-:S02]  /*1f50*/  UIADD3 UR26, UPT, UPT, UR6, 0x802, URZ ;  /* 0x00000802061a7890 */ /* 0x000fc4000fffe0ff */
[----:B------:R-:W-:Y:S01]  /*1f60*/  UIADD3 UR56, UPT, UPT, UR4, 0x804, URZ ;  /* 0x0000080404387890 */ /* 0x000fe2000fffe0ff */
[----:B------:R-:W-:Y:S01]  /*1f70*/  UMOV UR45, 0x40004040 ;  /* 0x40004040002d7882 */ /* 0x000fe20000000000 */
[----:B------:R-:W-:Y:S01]  /*1f80*/  UIADD3 UR58, UPT, UPT, UR4, 0x806, URZ ;  /* 0x00000806043a7890 */ /* 0x000fe2000fffe0ff */
[----:B--2---:R-:W-:Y:S01]  /*1f90*/  R2UR UR7, R10 ;  /* 0x000000000a0772ca */ /* 0x004fe200000e0000 */
[----:B------:R-:W-:Y:S01]  /*1fa0*/  UMOV UR9, 0x40004040 ;  /* 0x4000404000097882 */ /* 0x000fe20000000000 */
[----:B------:R-:W-:Y:S01]  /*1fb0*/  UIADD3 UR24, UPT, UPT, UR6, 0x804, URZ ;  /* 0x0000080406187890 */ /* 0x000fe2000fffe0ff */
[----:B------:R-:W-:Y:S01]  /*1fc0*/  UMOV UR47, 0x40004040 ;  /* 0x40004040002f7882 */ /* 0x000fe20000000000 */
[----:B------:R-:W-:Y:S01]  /*1fd0*/  UIADD3 UR22, UPT, UPT, UR6, 0x806, URZ ;  /* 0x0000080606167890 */ /* 0x000fe2000fffe0ff */
[----:B---3--:R-:W-:Y:S01]  /*1fe0*/  UMOV UR11, 0x40004040 ;  /* 0x40004040000b7882 */ /* 0x008fe20000000000 */
[----:B------:R-:W-:Y:S01]  /*1ff0*/  UMOV UR29, 0x40004040 ;  /* 0x40004040001d7882 */ /* 0x000fe20000000000 */
[----:B------:R2:W-:Y:S01]  /*2000*/  UTCHMMA gdesc[UR10], gdesc[UR40], tmem[UR21], tmem[UR74], idesc[UR75], UPT ;  /* 0x00ff4a280a0075ea */ /* 0x0005e2000b800015 */
[----:B------:R3:W-:Y:S01]  /*2010*/  UTCHMMA gdesc[UR8], gdesc[UR42], tmem[UR17], tmem[UR74], idesc[UR75], UPT ;  /* 0x00ff4a2a080075ea */ /* 0x0007e2000b800011 */
[----:B------:R-:W-:-:S02]  /*2020*/  UIADD3 UR60, UPT, UPT, UR4, 0xc00, URZ ;  /* 0x00000c00043c7890 */ /* 0x000fc4000fffe0ff */
[----:B------:R-:W-:Y:S02]  /*2030*/  UIADD3 UR16, UPT, UPT, UR6, 0xc00, URZ ;  /* 0x00000c0006107890 */ /* 0x000fe4000fffe0ff */
[----:B------:R-:W-:Y:S01]  /*2040*/  UIADD3 UR62, UPT, UPT, UR4, 0xc02, URZ ;  /* 0x00000c02043e7890 */ /* 0x000fe2000fffe0ff */
[----:B----4-:R-:W-:Y:S01]  /*2050*/  UMOV UR19, 0x40004040 ;  /* 0x4000404000137882 */ /* 0x010fe20000000000 */
[----:B------:R-:W-:Y:S01]  /*2060*/  UMOV UR51, 0x40004040 ;  /* 0x4000404000337882 */ /* 0x000fe20000000000 */
[----:B------:R4:W-:Y:S01]  /*2070*/  UTCHMMA gdesc[UR18], gdesc[UR44], tmem[UR23], tmem[UR74], idesc[UR75], UPT ;  /* 0x00ff4a2c120075ea */ /* 0x0009e2000b800017 */
[----:B------:R-:W-:Y:S01]  /*2080*/  UIADD3 UR14, UPT, UPT, UR6, 0xc02, URZ ;  /* 0x00000c02060e7890 */ /* 0x000fe2000fffe0ff */
[----:B------:R5:W-:Y:S01]  /*2090*/  UTCHMMA gdesc[UR28], gdesc[UR46], tmem[UR36], tmem[UR74], idesc[UR75], UPT ;  /* 0x00ff4a2e1c0075ea */ /* 0x000be2000b800024 */
[----:B------:R-:W-:Y:S01]  /*20a0*/  UMOV UR39, 0x40004040 ;  /* 0x4000404000277882 */ /* 0x000fe20000000000 */
[----:B------:R-:W-:Y:S01]  /*20b0*/  UMOV UR53, 0x40004040 ;  /* 0x4000404000357882 */ /* 0x000fe20000000000 */
[----:B------:R-:W-:Y:S01]  /*20c0*/  UIADD3 UR12, UPT, UPT, UR4, 0xc04, URZ ;  /* 0x00000c04040c7890 */ /* 0x000fe2000fffe0ff */
[----:B------:R-:W-:Y:S01]  /*20d0*/  UMOV UR35, 0x40004040 ;  /* 0x4000404000237882 */ /* 0x000fe20000000000 */
[----:B------:R-:W-:Y:S01]  /*20e0*/  UIADD3 UR64, UPT, UPT, UR4, 0xc06, URZ ;  /* 0x00000c0604407890 */ /* 0x000fe2000fffe0ff */
[----:B------:R-:W-:Y:S01]  /*20f0*/  UMOV UR55, 0x40004040 ;  /* 0x4000404000377882 */ /* 0x000fe20000000000 */
[----:B------:R-:W-:Y:S01]  /*2100*/  UMOV UR27, 0x40004040 ;  /* 0x40004040001b7882 */ /* 0x000fe20000000000 */
[----:B------:R-:W-:Y:S01]  /*2110*/  UMOV UR57, 0x40004040 ;  /* 0x4000404000397882 */ /* 0x000fe20000000000 */
[----:B------:R-:W-:Y:S01]  /*2120*/  UMOV UR25, 0x40004040 ;  /* 0x4000404000197882 */ /* 0x000fe20000000000 */
[----:B------:R-:W-:Y:S01]  /*2130*/  UMOV UR59, 0x40004040 ;  /* 0x40004040003b7882 */ /* 0x000fe20000000000 */
[----:B--2---:R-:W-:-:S02]  /*2140*/  UIADD3 UR10, UPT, UPT, UR6, 0xc04, URZ ;  /* 0x00000c04060a7890 */ /* 0x004fc4000fffe0ff */
[----:B---3--:R-:W-:Y:S01]  /*2150*/  UIADD3 UR8, UPT, UPT, UR6, 0xc06, URZ ;  /* 0x00000c0606087890 */ /* 0x008fe2000fffe0ff */
[----:B------:R-:W-:Y:S01]  /*2160*/  UMOV UR61, 0x40004040 ;  /* 0x40004040003d7882 */ /* 0x000fe20000000000 */
[----:B------:R-:W-:Y:S01]  /*2170*/  UMOV UR17, 0x40004040 ;  /* 0x4000404000117882 */ /* 0x000fe20000000000 */
[----:B------:R-:W-:Y:S01]  /*2180*/  UMOV UR63, 0x40004040 ;  /* 0x40004040003f7882 */ /* 0x000fe20000000000 */
[----:B------:R-:W-:Y:S01]  /*2190*/  UMOV UR65, 0x40004040 ;  /* 0x4000404000417882 */ /* 0x000fe20000000000 */
[----:B------:R-:W-:Y:S01]  /*21a0*/  UISETP.NE.AND UP4, UPT, UR7, URZ, UPT ;  /* 0x000000ff0700728c */ /* 0x000fe2000bf85270 */
[----:B----4-:R-:W-:Y:S01]  /*21b0*/  UMOV UR18, 0x0 ;  /* 0x0000000000127882 */ /* 0x010fe20000000000 */
[----:B------:R-:W-:Y:S01]  /*21c0*/  UMOV UR19, 0x8200010 ;  /* 0x0820001000137882 */ /* 0x000fe20000000000 */
[----:B-----5:R-:W-:Y:S01]  /*21d0*/  UMOV UR28, 0x0 ;  /* 0x00000000001c7882 */ /* 0x020fe20000000000 */
[----:B------:R-:W-:Y:S01]  /*21e0*/  UMOV UR29, 0x8200010 ;  /* 0x08200010001d7882 */ /* 0x000fe20000000000 */
[----:B------:R2:W-:Y:S01]  /*21f0*/  UTCHMMA gdesc[UR38], gdesc[UR50], tmem[UR73], tmem[UR18], idesc[UR19], UPT ;  /* 0x00ff1232260075ea */ /* 0x0005e2000b800049 */
[----:B------:R3:W-:Y:S01]  /*2200*/  UTCHMMA gdesc[UR34], gdesc[UR52], tmem[UR72], tmem[UR28], idesc[UR29], UPT ;  /* 0x00ff1c34220075ea */ /* 0x0007e2000b800048 */
[----:B------:R-:W-:Y:S01]  /*2210*/  UMOV UR23, 0x40004040 ;  /* 0x4000404000177882 */ /* 0x000fe20000000000 */
[----:B------:R4:W-:Y:S01]  /*2220*/  UTCHMMA gdesc[UR26], gdesc[UR54], tmem[UR71], tmem[UR28], idesc[UR29], UPT ;  /* 0x00ff1c361a0075ea */ /* 0x0009e2000b800047 */
[----:B--2---:R-:W-:Y:S01]  /*2230*/  UMOV UR73, 0x8200010 ;  /* 0x0820001000497882 */ /* 0x004fe20000000000 */
[----:B---3--:R-:W-:Y:S01]  /*2240*/  UMOV UR34, 0x0 ;  /* 0x0000000000227882 */ /* 0x008fe20000000000 */
[----:B------:R-:W-:Y:S01]  /*2250*/  UMOV UR35, 0x8200010 ;  /* 0x0820001000237882 */ /* 0x000fe20000000000 */
[----:B------:R-:W-:Y:S01]  /*2260*/  UMOV UR72, 0x0 ;  /* 0x0000000000487882 */ /* 0x000fe20000000000 */
[----:B------:R-:W-:Y:S01]  /*2270*/  UMOV UR38, 0x0 ;  /* 0x0000000000267882 */ /* 0x000fe20000000000 */
[----:B------:R-:W-:Y:S01]  /*2280*/  UMOV UR39, 0x8200010 ;  /* 0x0820001000277882 */ /* 0x000fe20000000000 */
[----:B------:R4:W-:Y:S01]  /*2290*/  UTCHMMA gdesc[UR24], gdesc[UR56], tmem[UR70], tmem[UR34], idesc[UR35], UPT ;  /* 0x00ff2238180075ea */ /* 0x0009e2000b800046 */
[----:B------:R4:W-:Y:S01]  /*22a0*/  UTCHMMA gdesc[UR22], gdesc[UR58], tmem[UR69], tmem[UR72], idesc[UR73], UPT ;  /* 0x00ff483a160075ea */ /* 0x0009e2000b800045 */
[----:B------:R4:W-:Y:S01]  /*22b0*/  UTCHMMA gdesc[UR16], gdesc[UR60], tmem[UR68], tmem[UR38], idesc[UR39], UPT ;  /* 0x00ff263c100075ea */ /* 0x0009e2000b800044 */
[----:B------:R4:W-:Y:S01]  /*22c0*/  UTCHMMA gdesc[UR14], gdesc[UR62], tmem[UR67], tmem[UR28], idesc[UR29], UPT ;  /* 0x00ff1c3e0e0075ea */ /* 0x0009e2000b800043 */
[----:B------:R4:W-:Y:S01]  /*22d0*/  UTCHMMA gdesc[UR10], gdesc[UR12], tmem[UR66], tmem[UR74], idesc[UR75], UPT ;  /* 0x00ff4a0c0a0075ea */ /* 0x0009e2000b800042 */
[----:B------:R4:W-:Y:S01]  /*22e0*/  UTCHMMA gdesc[UR8], gdesc[UR64], tmem[UR49], tmem[UR18], idesc[UR19], UPT ;  /* 0x00ff1240080075ea */ /* 0x0009e2000b800031 */
[----:B------:R-:W-:Y:S05]  /*22f0*/  BRA.U UP4, `(.L_x_40) ;  /* 0x0000000104047547 */ /* 0x000fea000b800000 */
[----:B----4-:R-:W-:Y:S05]  /*2300*/  BPT.TRAP 0x1 ;  /* 0x000000040000795c */ /* 0x010fea0000300000 */
.L_x_40:
[----:B------:R-:W-:Y:S01]  /*2310*/  UIADD3 UR7, UPT, UPT, UR20, 0x50050, URZ ;  /* 0x0005005014077890 */ /* 0x000fe2000fffe0ff */
[----:B------:R-:W-:Y:S08]  /*2320*/  BSSY.RECONVERGENT B0, `(.L_x_41) ;  /* 0x0000004000007945 */ /* 0x000ff00003800200 */
[----:B------:R2:W-:Y:S01]  /*2330*/  UTCBAR [UR7], URZ ;  /* 0x000000ff070073e9 */ /* 0x0005e200080000ff */
[----:B------:R-:W-:Y:S05]  /*2340*/  @!P4 BRA `(.L_x_42) ;  /* 0x000000000004c947 */ /* 0x000fea0003800000 */
[----:B--2-4-:R-:W-:Y:S05]  /*2350*/  BPT.TRAP 0x1 ;  /* 0x000000040000795c */ /* 0x014fea0000300000 */
.L_x_42:
[----:B--2-4-:R-:W-:Y:S05]  /*2360*/  BSYNC.RECONVERGENT B0 ;  /* 0x0000000000007941 */ /* 0x014fea0003800200 */
.L_x_41:
[----:B------:R-:W2:Y:S01]  /*2370*/  SYNCS.PHASECHK.TRANS64.TRYWAIT P0, [UR20+0x50008], R6 ;  /* 0x05000806ff0075a7 */ /* 0x000ea20008001114 */
[----:B------:R-:W-:-:S06]  /*2380*/  ULOP3.LUT UR7, UR48, 0x1, URZ, 0xc0, !UPT ;  /* 0x0000000130077892 */ /* 0x000fcc000f8ec0ff */
[----:B------:R-:W-:Y:S01]  /*2390*/  MOV R9, UR7 ;  /* 0x0000000700097c02 */ /* 0x000fe20008000f00 */
[----:B--2---:R-:W-:Y:S06]  /*23a0*/  @!P0 BRA `(.L_x_43) ;  /* 0x0000023000688947 */ /* 0x004fec0003800000 */
.L_x_409:
[----:B------:R-:W-:-:S13]  /*23b0*/  R2UR UR7, R9 ;  /* 0x00000000090772ca */ /* 0x000fda00000e0000 */
[----:B------:R-:W-:-:S09]  /*23c0*/  UISETP.NE.U32.AND UP0, UPT, UR7, 0x1, UPT ;  /* 0x000000010700788c */ /* 0x000fd2000bf05070 */
[----:B------:R-:W-:Y:S05]  /*23d0*/  BRA.U !UP0, `(.L_x_44) ;  /* 0x0000000108047547 */ /* 0x000fea000b800000 */
[----:B------:R-:W-:Y:S05]  /*23e0*/  BPT.TRAP 0x1 ;  /* 0x000000040000795c */ /* 0x000fea0000300000 */
.L_x_44:
[----:B------:R-:W3:Y:S01]  /*23f0*/  SYNCS.PHASECHK.TRANS64.TRYWAIT P0, [UR20+0x50068], R5 ;  /* 0x05006805ff0075a7 */ /* 0x000ee20008001114 */
[----:B------:R-:W-:Y:S01]  /*2400*/  HFMA2 R2, -RZ, RZ, 0, 7.62939453125e-06 ;  /* 0x00000080ff027431 */ /* 0x000fe200000001ff */
[----:B------:R-:W-:Y:S01]  /*2410*/  MOV R0, 0x80 ;  /* 0x0000008000007802 */ /* 0x000fe20000000f00 */
[----:B-1----:R-:W-:Y:S01]  /*2420*/  HFMA2 R4, -RZ, RZ, 0, 7.62939453125e-06 ;  /* 0x00000080ff047431 */ /* 0x002fe200000001ff */
[----:B---3--:R-:W-:Y:S06]  /*2430*/  @!P0 BRA `(.L_x_45) ;  /* 0x00000230005c8947 */ /* 0x008fec0003800000 */
.L_x_411:
[----:B--2---:R-:W-:Y:S01]  /*2440*/  IMAD.MOV.U32 R3, RZ, RZ, 0x80 ;  /* 0x00000080ff037424 */ /* 0x004fe200078e00ff */
[----:B------:R-:W-:Y:S01]  /*2450*/  R2UR UR7, R2 ;  /* 0x00000000020772ca */ /* 0x000fe200000e0000 */
[----:B------:R-:W-:Y:S01]  /*2460*/  IMAD.MOV.U32 R2, RZ, RZ, 0x80 ;  /* 0x00000080ff027424 */ /* 0x000fe200078e00ff */
[----:B------:R-:W-:Y:S01]  /*2470*/  R2UR UR17, R0 ;  /* 0x00000000001172ca */ /* 0x000fe200000e0000 */
[----:B------:R-:W-:Y:S01]  /*2480*/  IMAD.MOV.U32 R0, RZ, RZ, 0x80 ;  /* 0x00000080ff007424 */ /* 0x000fe200078e00ff */
[----:B------:R-:W-:Y:S01]  /*2490*/  R2UR UR19, R4 ;  /* 0x00000000041372ca */ /* 0x000fe200000e0000 */
[----:B------:R-:W-:Y:S01]  /*24a0*/  UIADD3 UR12, UPT, UPT, UR6, 0x1000, URZ ;  /* 0x00001000060c7890 */ /* 0x000fe2000fffe0ff */
[C---:B------:R-:W-:Y:S01]  /*24b0*/  R2UR UR15, R3.reuse ;  /* 0x00000000030f72ca */ /* 0x040fe200000e0000 */
[----:B------:R-:W-:Y:S01]  /*24c0*/  IMAD.MOV.U32 R4, RZ, RZ, 0x80 ;  /* 0x00000080ff047424 */ /* 0x000fe200078e00ff */
[----:B------:R-:W-:Y:S01]  /*24d0*/  UIADD3 UR8, UPT, UPT, UR6, 0x1002, URZ ;  /* 0x0000100206087890 */ /* 0x000fe2000fffe0ff */
[----:B------:R-:W-:Y:S01]  /*24e0*/  R2UR UR21, R2 ;  /* 0x00000000021572ca */ /* 0x000fe200000e0000 */
[----:B------:R-:W-:Y:S01]  /*24f0*/  UIADD3 UR10, UPT, UPT, UR6, 0x1004, URZ ;  /* 0x00001004060a7890 */ /* 0x000fe2000fffe0ff */
[----:B------:R-:W-:Y:S01]  /*2500*/  R2UR UR76, R0 ;  /* 0x00000000004c72ca */ /* 0x000fe200000e0000 */
[----:B------:R-:W-:Y:S01]  /*2510*/  UIADD3 UR16, UPT, UPT, UR6, 0x1006, URZ ;  /* 0x0000100606107890 */ /* 0x000fe2000fffe0ff */
[----:B------:R-:W-:Y:S01]  /*2520*/  R2UR UR75, R4 ;  /* 0x00000000044b72ca */ /* 0x000fe200000e0000 */
[----:B------:R-:W-:Y:S01]  /*2530*/  UMOV UR22, 0x0 ;  /* 0x0000000000167882 */ /* 0x000fe20000000000 */
[C---:B------:R-:W-:Y:S01]  /*2540*/  R2UR UR74, R3.reuse ;  /* 0x00000000034a72ca */ /* 0x040fe200000e0000 */
[----:B------:R-:W-:Y:S01]  /*2550*/  UMOV UR23, 0x8200010 ;  /* 0x0820001000177882 */ /* 0x000fe20000000000 */
[----:B------:R-:W-:Y:S01]  /*2560*/  UIADD3 UR38, UPT, UPT, UR6, 0x1400, URZ ;  /* 0x0000140006267890 */ /* 0x000fe2000fffe0ff */
[----:B------:R-:W-:Y:S01]  /*2570*/  R2UR UR73, R2 ;  /* 0x00000000024972ca */ /* 0x000fe200000e0000 */
[----:B------:R-:W-:Y:S01]  /*2580*/  UMOV UR68, UR40 ;  /* 0x0000002800447c82 */ /* 0x000fe20008000000 */
[----:B------:R-:W-:Y:S01]  /*2590*/  UMOV UR13, 0x40004040 ;  /* 0x40004040000d7882 */ /* 0x000fe20000000000 */
[----:B------:R-:W-:Y:S01]  /*25a0*/  UMOV UR48, UR32 ;  /* 0x0000002000307c82 */ /* 0x000fe20008000000 */
[----:B------:R-:W-:Y:S01]  /*25b0*/  UMOV UR49, 0x40004040 ;  /* 0x4000404000317882 */ /* 0x000fe20000000000 */
[----:B------:R-:W-:Y:S01]  /*25c0*/  UMOV UR40, 0x0 ;  /* 0x0000000000287882 */ /* 0x000fe20000000000 */
[----:B------:R-:W-:Y:S01]  /*25d0*/  UMOV UR41, 0x8200010 ;  /* 0x0820001000297882 */ /* 0x000fe20000000000 */
[----:B------:R-:W-:Y:S01]  /*25e0*/  UMOV UR9, 0x40004040 ;  /* 0x4000404000097882 */ /* 0x000fe20000000000 */
[----:B------:R-:W-:Y:S01]  /*25f0*/  R2UR UR72, R0 ;  /* 0x00000000004872ca */ /* 0x000fe200000e0000 */
[----:B------:R-:W-:Y:S01]  /*2600*/  UIADD3 UR34, UPT, UPT, UR6, 0x1402, URZ ;  /* 0x0000140206227890 */ /* 0x000fe2000fffe0ff */
[----:B------:R2:W-:Y:S01]  /*2610*/  UTCHMMA gdesc[UR12], gdesc[UR4], tmem[UR7], tmem[UR22], idesc[UR23], !UPT ;  /* 0x00ff16040c0075ea */ /* 0x0005e2000f800007 */
[----:B------:R-:W-:Y:S01]  /*2620*/  R2UR UR71, R4 ;  /* 0x00000000044772ca */ /* 0x000fe200000e0000 */
[----:B------:R-:W-:Y:S01]  /*2630*/  UMOV UR66, UR30 ;  /* 0x0000001e00427c82 */ /* 0x000fe20008000000 */
[----:B------:R-:W-:Y:S01]  /*2640*/  UMOV UR67, 0x40004040 ;  /* 0x4000404000437882 */ /* 0x000fe20000000000 */
[----:B------:R-:W-:Y:S01]  /*2650*/  UIADD3 UR32, UPT, UPT, UR6, 0x1404, URZ ;  /* 0x0000140406207890 */ /* 0x000fe2000fffe0ff */
[----:B------:R3:W-:Y:S01]  /*2660*/  UTCHMMA gdesc[UR8], gdesc[UR48], tmem[UR17], tmem[UR40], idesc[UR41], UPT ;  /* 0x00ff2830080075ea */ /* 0x0007e2000b800011 */
[----:B------:R-:W-:Y:S01]  /*2670*/  UMOV UR11, 0x40004040 ;  /* 0x40004040000b7882 */ /* 0x000fe20000000000 */
[----:B------:R-:W-:Y:S01]  /*2680*/  R2UR UR70, R3 ;  /* 0x00000000034672ca */ /* 0x000fe200000e0000 */
[----:B------:R-:W-:Y:S01]  /*2690*/  UMOV UR69, 0x40004040 ;  /* 0x4000404000457882 */ /* 0x000fe20000000000 */
[----:B------:R-:W-:Y:S01]  /*26a0*/  UIADD3 UR30, UPT, UPT, UR6, 0x1406, URZ ;  /* 0x00001406061e7890 */ /* 0x000fe2000fffe0ff */
[----:B------:R-:W-:Y:S01]  /*26b0*/  R2UR UR65, R2 ;  /* 0x00000000024172ca */ /* 0x000fe200000e0000 */
[----:B------:R-:W-:Y:S01]  /*26c0*/  UIADD3 UR28, UPT, UPT, UR6, 0x1800, URZ ;  /* 0x00001800061c7890 */ /* 0x000fe2000fffe0ff */
[----:B------:R4:W-:Y:S01]  /*26d0*/  UTCHMMA gdesc[UR10], gdesc[UR66], tmem[UR19], tmem[UR40], idesc[UR41], UPT ;  /* 0x00ff28420a0075ea */ /* 0x0009e2000b800013 */
[----:B------:R-:W-:Y:S01]  /*26e0*/  R2UR UR63, R0 ;  /* 0x00000000003f72ca */ /* 0x000fe200000e0000 */
[----:B------:R-:W-:Y:S01]  /*26f0*/  UIADD3 UR26, UPT, UPT, UR6, 0x1802, URZ ;  /* 0x00001802061a7890 */ /* 0x000fe2000fffe0ff */
[----:B------:R-:W-:Y:S01]  /*2700*/  R2UR UR61, R2 ;  /* 0x00000000023d72ca */ /* 0x000fe200000e0000 */
[----:B------:R-:W-:Y:S01]  /*2710*/  UMOV UR43, 0x40004040 ;  /* 0x40004040002b7882 */ /* 0x000fe20000000000 */
[----:B------:R-:W-:Y:S01]  /*2720*/  UIADD3 UR24, UPT, UPT, UR6, 0x1804, URZ ;  /* 0x0000180406187890 */ /* 0x000fe2000fffe0ff */
[----:B------:R-:W-:Y:S01]  /*2730*/  R2UR UR36, R0 ;  /* 0x00000000002472ca */ /* 0x000fe200000e0000 */
[----:B------:R-:W-:Y:S01]  /*2740*/  UMOV UR39, 0x40004040 ;  /* 0x4000404000277882 */ /* 0x000fe20000000000 */
[----:B------:R-:W-:Y:S01]  /*2750*/  UMOV UR45, 0x40004040 ;  /* 0x40004040002d7882 */ /* 0x000fe20000000000 */
[----:B------:R-:W-:Y:S01]  /*2760*/  UIADD3 UR18, UPT, UPT, UR6, 0x1c00, URZ ;  /* 0x00001c0006127890 */ /* 0x000fe2000fffe0ff */
[----:B------:R-:W-:Y:S01]  /*2770*/  UMOV UR35, 0x40004040 ;  /* 0x4000404000237882 */ /* 0x000fe20000000000 */
[----:B------:R-:W-:Y:S01]  /*2780*/  UMOV UR47, 0x40004040 ;  /* 0x40004040002f7882 */ /* 0x000fe20000000000 */
[----:B--2---:R-:W-:-:S02]  /*2790*/  UIADD3 UR22, UPT, UPT, UR6, 0x1806, URZ ;  /* 0x0000180606167890 */ /* 0x004fc4000fffe0ff */
[----:B------:R-:W-:Y:S01]  /*27a0*/  UIADD3 UR14, UPT, UPT, UR6, 0x1c02, URZ ;  /* 0x00001c02060e7890 */ /* 0x000fe2000fffe0ff */
[----:B------:R-:W-:Y:S01]  /*27b0*/  UMOV UR33, 0x40004040 ;  /* 0x4000404000217882 */ /* 0x000fe20000000000 */
[----:B---3--:R-:W-:Y:S01]  /*27c0*/  UMOV UR17, 0x40004040 ;  /* 0x4000404000117882 */ /* 0x008fe20000000000 */
[----:B------:R-:W-:Y:S01]  /*27d0*/  UMOV UR51, 0x40004040 ;  /* 0x4000404000337882 */ /* 0x000fe20000000000 */
[----:B------:R2:W-:Y:S01]  /*27e0*/  UTCHMMA gdesc[UR16], gdesc[UR68], tmem[UR15], tmem[UR40], idesc[UR41], UPT ;  /* 0x00ff2844100075ea */ /* 0x0005e2000b80000f */
[----:B------:R-:W-:Y:S02]  /*27f0*/  UIADD3 UR8, UPT, UPT, UR4, 0xc04, URZ ;  /* 0x00000c0404087890 */ /* 0x000fe4000fffe0ff */
[----:B------:R-:W-:Y:S01]  /*2800*/  UIADD3 UR12, UPT, UPT, UR6, 0x1c04, URZ ;  /* 0x00001c04060c7890 */ /* 0x000fe2000fffe0ff */
[----:B------:R-:W-:Y:S01]  /*2810*/  UMOV UR31, 0x40004040 ;  /* 0x40004040001f7882 */ /* 0x000fe20000000000 */
[----:B------:R-:W-:Y:S01]  /*2820*/  UMOV UR53, 0x40004040 ;  /* 0x4000404000357882 */ /* 0x000fe20000000000 */
[----:B------:R-:W-:Y:S01]  /*2830*/  UIADD3 UR4, UPT, UPT, UR6, 0x1c06, URZ ;  /* 0x00001c0606047890 */ /* 0x000fe2000fffe0ff */
[----:B------:R-:W-:Y:S01]  /*2840*/  UMOV UR29, 0x40004040 ;  /* 0x40004040001d7882 */ /* 0x000fe20000000000 */
[----:B------:R-:W-:Y:S01]  /*2850*/  UMOV UR55, 0x40004040 ;  /* 0x4000404000377882 */ /* 0x000fe20000000000 */
[----:B------:R-:W-:Y:S01]  /*2860*/  UMOV UR27, 0x40004040 ;  /* 0x40004040001b7882 */ /* 0x000fe20000000000 */
[----:B------:R-:W-:Y:S01]  /*2870*/  UMOV UR57, 0x40004040 ;  /* 0x4000404000397882 */ /* 0x000fe20000000000 */
[----:B------:R-:W-:Y:S01]  /*2880*/  UMOV UR25, 0x40004040 ;  /* 0x4000404000197882 */ /* 0x000fe20000000000 */
[----:B------:R-:W-:Y:S01]  /*2890*/  UMOV UR59, 0x40004040 ;  /* 0x40004040003b7882 */ /* 0x000fe20000000000 */
[----:B------:R-:W-:Y:S01]  /*28a0*/  UMOV UR23, 0x40004040 ;  /* 0x4000404000177882 */ /* 0x000fe20000000000 */
[----:B----4-:R-:W-:Y:S01]  /*28b0*/  UMOV UR19, 0x40004040 ;  /* 0x4000404000137882 */ /* 0x010fe20000000000 */
[----:B------:R-:W-:Y:S01]  /*28c0*/  UMOV UR66, 0x0 ;  /* 0x0000000000427882 */ /* 0x000fe20000000000 */
[----:B------:R-:W-:Y:S01]  /*28d0*/  UMOV UR67, 0x8200010 ;  /* 0x0820001000437882 */ /* 0x000fe20000000000 */
[----:B------:R-:W-:Y:S01]  /*28e0*/  UMOV UR10, UR62 ;  /* 0x0000003e000a7c82 */ /* 0x000fe20008000000 */
[----:B------:R-:W-:Y:S01]  /*28f0*/  UMOV UR48, 0x0 ;  /* 0x0000000000307882 */ /* 0x000fe20000000000 */
[----:B------:R-:W-:Y:S01]  /*2900*/  UMOV UR49, 0x8200010 ;  /* 0x0820001000317882 */ /* 0x000fe20000000000 */
[----:B------:R-:W-:Y:S01]  /*2910*/  UMOV UR6, UR64 ;  /* 0x0000004000067c82 */ /* 0x000fe20008000000 */
[----:B------:R-:W-:Y:S01]  /*2920*/  UMOV UR7, 0x40004040 ;  /* 0x4000404000077882 */ /* 0x000fe20000000000 */
[----:B------:R-:W-:Y:S01]  /*2930*/  UMOV UR5, 0x40004040 ;  /* 0x4000404000057882 */ /* 0x000fe20000000000 */
[----:B--2---:R-:W-:Y:S01]  /*2940*/  UMOV UR68, 0x0 ;  /* 0x0000000000447882 */ /* 0x004fe20000000000 */
[----:B------:R-:W-:Y:S01]  /*2950*/  UMOV UR69, 0x8200010 ;  /* 0x0820001000457882 */ /* 0x000fe20000000000 */
[----:B------:R-:W-:Y:S01]  /*2960*/  UMOV UR40, UR60 ;  /* 0x0000003c00287c82 */ /* 0x000fe20008000000 */
[----:B------:R2:W-:Y:S01]  /*2970*/  UTCHMMA gdesc[UR38], gdesc[UR42], tmem[UR21], tmem[UR68], idesc[UR69], UPT ;  /* 0x00ff442a260075ea */ /* 0x0005e2000b800015 */
[----:B------:R3:W-:Y:S01]  /*2980*/  UTCHMMA gdesc[UR34], gdesc[UR44], tmem[UR76], tmem[UR68], idesc[UR69], UPT ;  /* 0x00ff442c220075ea */ /* 0x0007e2000b80004c */
[----:B------:R-:W-:Y:S01]  /*2990*/  UMOV UR41, 0x40004040 ;  /* 0x4000404000297882 */ /* 0x000fe20000000000 */
[----:B------:R-:W-:Y:S01]  /*29a0*/  UMOV UR15, 0x40004040 ;  /* 0x40004040000f7882 */ /* 0x000fe20000000000 */
[----:B------:R-:W-:Y:S01]  /*29b0*/  UMOV UR16, 0x0 ;  /* 0x0000000000107882 */ /* 0x000fe20000000000 */
[----:B------:R-:W-:Y:S01]  /*29c0*/  UMOV UR17, 0x8200010 ;  /* 0x0820001000117882 */ /* 0x000fe20000000000 */
[----:B--2---:R-:W-:Y:S01]  /*29d0*/  UMOV UR38, 0x0 ;  /* 0x0000000000267882 */ /* 0x004fe20000000000 */
[----:B------:R-:W-:Y:S01]  /*29e0*/  UMOV UR39, 0x8200010 ;  /* 0x0820001000277882 */ /* 0x000fe20000000000 */
[----:B------:R-:W-:Y:S01]  /*29f0*/  UMOV UR42, 0x0 ;  /* 0x00000000002a7882 */ /* 0x000fe20000000000 */
[----:B------:R-:W-:Y:S01]  /*2a00*/  UMOV UR43, 0x8200010 ;  /* 0x08200010002b7882 */ /* 0x000fe20000000000 */
[----:B------:R2:W-:Y:S01]  /*2a10*/  UTCHMMA gdesc[UR32], gdesc[UR46], tmem[UR75], tmem[UR38], idesc[UR39], UPT ;  /* 0x00ff262e200075ea */ /* 0x0005e2000b80004b */
[----:B------:R2:W-:Y:S01]  /*2a20*/  UTCHMMA gdesc[UR30], gdesc[UR50], tmem[UR74], tmem[UR42], idesc[UR43], UPT ;  /* 0x00ff2a321e0075ea */ /* 0x0005e2000b80004a */
[----:B---3--:R-:W-:Y:S01]  /*2a30*/  UMOV UR44, 0x0 ;  /* 0x00000000002c7882 */ /* 0x008fe20000000000 */
[----:B------:R-:W-:Y:S01]  /*2a40*/  UMOV UR45, 0x8200010 ;  /* 0x08200010002d7882 */ /* 0x000fe20000000000 */
[----:B------:R2:W-:Y:S01]  /*2a50*/  UTCHMMA gdesc[UR28], gdesc[UR52], tmem[UR73], tmem[UR68], idesc[UR69], UPT ;  /* 0x00ff44341c0075ea */ /* 0x0005e2000b800049 */
[----:B------:R2:W-:Y:S01]  /*2a60*/  UTCHMMA gdesc[UR26], gdesc[UR54], tmem[UR72], tmem[UR44], idesc[UR45], UPT ;  /* 0x00ff2c361a0075ea */ /* 0x0005e2000b800048 */
[----:B------:R2:W-:Y:S01]  /*2a70*/  UTCHMMA gdesc[UR24], gdesc[UR56], tmem[UR71], tmem[UR38], idesc[UR39], UPT ;  /* 0x00ff2638180075ea */ /* 0x0005e2000b800047 */
[----:B------:R-:W-:Y:S01]  /*2a80*/  R2UR UR21, R9 ;  /* 0x00000000091572ca */ /* 0x000fe200000e0000 */
[----:B------:R2:W-:Y:S01]  /*2a90*/  UTCHMMA gdesc[UR22], gdesc[UR58], tmem[UR70], tmem[UR42], idesc[UR43], UPT ;  /* 0x00ff2a3a160075ea */ /* 0x0005e2000b800046 */
[----:B------:R2:W-:Y:S01]  /*2aa0*/  UTCHMMA gdesc[UR18], gdesc[UR40], tmem[UR65], tmem[UR68], idesc[UR69], UPT ;  /* 0x00ff4428120075ea */ /* 0x0005e2000b800041 */
[----:B------:R2:W-:Y:S01]  /*2ab0*/  UTCHMMA gdesc[UR14], gdesc[UR10], tmem[UR63], tmem[UR66], idesc[UR67], UPT ;  /* 0x00ff420a0e0075ea */ /* 0x0005e2000b80003f */
[----:B------:R2:W-:Y:S01]  /*2ac0*/  UTCHMMA gdesc[UR12], gdesc[UR8], tmem[UR61], tmem[UR48], idesc[UR49], UPT ;  /* 0x00ff30080c0075ea */ /* 0x0005e2000b80003d */
[----:B------:R2:W-:Y:S08]  /*2ad0*/  UTCHMMA gdesc[UR4], gdesc[UR6], tmem[UR36], tmem[UR16], idesc[UR17], UPT ;  /* 0x00ff1006040075ea */ /* 0x0005f0000b800024 */
[----:B------:R-:W-:-:S09]  /*2ae0*/  UISETP.NE.AND UP3, UPT, UR21, URZ, UPT ;  /* 0x000000ff1500728c */ /* 0x000fd2000bf65270 */
[----:B------:R-:W-:Y:S05]  /*2af0*/  BRA.U UP3, `(.L_x_46) ;  /* 0x0000000103047547 */ /* 0x000fea000b800000 */
[----:B--2---:R-:W-:Y:S05]  /*2b00*/  BPT.TRAP 0x1 ;  /* 0x000000040000795c */ /* 0x004fea0000300000 */
.L_x_46:
[----:B--2---:R-:W-:-:S09]  /*2b10*/  UIADD3 UR4, UPT, UPT, UR20, 0x50060, URZ ;  /* 0x0005006014047890 */ /* 0x004fd2000fffe0ff */
[----:B------:R2:W-:Y:S01]  /*2b20*/  UTCBAR [UR4], URZ ;  /* 0x000000ff040073e9 */ /* 0x0005e200080000ff */
[----:B------:R-:W-:Y:S05]  /*2b30*/  BRA.U !UP1, `(.L_x_47) ;  /* 0x0000000109047547 */ /* 0x000fea000b800000 */
[----:B--2---:R-:W-:Y:S05]  /*2b40*/  BPT.TRAP 0x1 ;  /* 0x000000040000795c */ /* 0x004fea0000300000 */
.L_x_47:
[----:B--2---:R-:W-:-:S09]  /*2b50*/  UIADD3 UR4, UPT, UPT, UR20, 0x50038, URZ ;  /* 0x0005003814047890 */ /* 0x004fd2000fffe0ff */
[----:B------:R2:W-:Y:S01]  /*2b60*/  UTCBAR [UR4], URZ ;  /* 0x000000ff040073e9 */ /* 0x0005e200080000ff */
[----:B------:R-:W-:Y:S05]  /*2b70*/  BRA.U !UP1, `(.L_x_48) ;  /* 0x0000000109047547 */ /* 0x000fea000b800000 */
[----:B--2---:R-:W-:Y:S05]  /*2b80*/  BPT.TRAP 0x1 ;  /* 0x000000040000795c */ /* 0x004fea0000300000 */
.L_x_48:
[----:B------:R-:W3:Y:S02]  /*2b90*/  SYNCS.PHASECHK.TRANS64.TRYWAIT P0, [UR20+0x50028], R6 ;  /* 0x05002806ff0075a7 */ /* 0x000ee40008001114 */
[----:B---3--:R-:W-:Y:S05]  /*2ba0*/  @!P0 BRA `(.L_x_49) ;  /* 0x0000022800988947 */ /* 0x008fea0003800000 */
.L_x_413:
[----:B------:R-:W-:Y:S05]  /*2bb0*/  BRA.U UP5, `(.L_x_50) ;  /* 0x0000000105047547 */ /* 0x000fea000b800000 */
[----:B--2---:R-:W-:Y:S05]  /*2bc0*/  BPT.TRAP 0x1 ;  /* 0x000000040000795c */ /* 0x004fea0000300000 */
.L_x_50:
[----:B------:R-:W4:Y:S02]  /*2bd0*/  SYNCS.PHASECHK.TRANS64.TRYWAIT P0, [UR20+0x500a0], R5 ;  /* 0x0500a005ff0075a7 */ /* 0x000f240008001114 */
[----:B----4-:R-:W-:Y:S05]  /*2be0*/  @!P0 BRA `(.L_x_51) ;  /* 0x0000022800a08947 */ /* 0x010fea0003800000 */
.L_x_415:
[----:B------:R-:W-:Y:S05]  /*2bf0*/  BRA.U UP4, `(.L_x_52) ;  /* 0x0000000104047547 */ /* 0x000fea000b800000 */
[----:B--2---:R-:W-:Y:S05]  /*2c00*/  BPT.TRAP 0x1 ;  /* 0x000000040000795c */ /* 0x004fea0000300000 */
.L_x_52:
[----:B------:R-:W5:Y:S01]  /*2c10*/  SYNCS.PHASECHK.TRANS64.TRYWAIT P0, [UR20+0x50058], R6 ;  /* 0x05005806ff0075a7 */ /* 0x000f620008001114 */
[----:B----4-:R-:W-:Y:S01]  /*2c20*/  HFMA2 R0, -RZ, RZ, 0, 1.52587890625e-05 ;  /* 0x00000100ff007431 */ /* 0x010fe200000001ff */
[----:B------:R-:W-:Y:S01]  /*2c30*/  MOV R2, 0x20 ;  /* 0x0000002000027802 */ /* 0x000fe20000000f00 */
[----:B-----5:R-:W-:Y:S06]  /*2c40*/  @!P0 BRA `(.L_x_53) ;  /* 0x0000022800a08947 */ /* 0x020fec0003800000 */
.L_x_417:
[----:B------:R-:W-:Y:S01]  /*2c50*/  R2UR UR35, R2 ;  /* 0x00000000022372ca */ /* 0x000fe200000e0000 */
[----:B------:R-:W-:Y:S01]  /*2c60*/  IMAD.MOV.U32 R2, RZ, RZ, 0x38 ;  /* 0x00000038ff027424 */ /* 0x000fe200078e00ff */
[----:B------:R-:W-:Y:S01]  /*2c70*/  R2UR UR36, R0 ;  /* 0x00000000002472ca */ /* 0x000fe200000e0000 */
[----:B------:R-:W-:Y:S01]  /*2c80*/  IMAD.MOV.U32 R4, RZ, RZ, 0x28 ;  /* 0x00000028ff047424 */ /* 0x000fe200078e00ff */
[----:B------:R-:W-:Y:S01]  /*2c90*/  UIADD3 UR18, UPT, UPT, UR37, 0x1000, URZ ;  /* 0x0000100025127890 */ /* 0x000fe2000fffe0ff */
[----:B---3--:R-:W-:Y:S01]  /*2ca0*/  IMAD.MOV.U32 R3, RZ, RZ, 0x100 ;  /* 0x00000100ff037424 */ /* 0x008fe200078e00ff */
[----:B------:R-:W-:Y:S01]  /*2cb0*/  R2UR UR29, R2 ;  /* 0x00000000021d72ca */ /* 0x000fe200000e0000 */
[----:B------:R-:W-:Y:S01]  /*2cc0*/  IMAD.MOV.U32 R2, RZ, RZ, 0x48 ;  /* 0x00000048ff027424 */ /* 0x000fe200078e00ff */
[----:B------:R-:W-:Y:S01]  /*2cd0*/  R2UR UR33, R4 ;  /* 0x00000000042172ca */ /* 0x000fe200000e0000 */
[----:B------:R-:W-:Y:S01]  /*2ce0*/  IMAD.MOV.U32 R4, RZ, RZ, 0x30 ;  /* 0x00000030ff047424 */ /* 0x000fe200078e00ff */
[C---:B------:R-:W-:Y:S01]  /*2cf0*/  R2UR UR34, R3.reuse ;  /* 0x00000000032272ca */ /* 0x040fe200000e0000 */
[----:B------:R-:W-:Y:S01]  /*2d00*/  IMAD.MOV.U32 R0, RZ, RZ, 0x100 ;  /* 0x00000100ff007424 */ /* 0x000fe200078e00ff */
[----:B------:R-:W-:Y:S01]  /*2d10*/  R2UR UR25, R2 ;  /* 0x00000000021972ca */ /* 0x000fe200000e0000 */
[----:B------:R-:W-:Y:S01]  /*2d20*/  IMAD.MOV.U32 R2, RZ, RZ, 0x50 ;  /* 0x00000050ff027424 */ /* 0x000fe200078e00ff */
[----:B------:R-:W-:Y:S01]  /*2d30*/  R2UR UR31, R4 ;  /* 0x00000000041f72ca */ /* 0x000fe200000e0000 */
[----:B------:R-:W-:Y:S01]  /*2d40*/  IMAD.MOV.U32 R4, RZ, RZ, 0x40 ;  /* 0x00000040ff047424 */ /* 0x000fe200078e00ff */
[C---:B------:R-:W-:Y:S01]  /*2d50*/  R2UR UR32, R3.reuse ;  /* 0x00000000032072ca */ /* 0x040fe200000e0000 */
[----:B------:R-:W-:Y:S01]  /*2d60*/  UIADD3 UR16, UPT, UPT, UR37, 0x1080, URZ ;  /* 0x0000108025107890 */ /* 0x000fe2000fffe0ff */
[----:B------:R-:W-:Y:S01]  /*2d70*/  R2UR UR23, R2 ;  /* 0x00000000021772ca */ /* 0x000fe200000e0000 */
[----:B------:R-:W-:Y:S01]  /*2d80*/  IMAD.MOV.U32 R2, RZ, RZ, 0x58 ;  /* 0x00000058ff027424 */ /* 0x000fe200078e00ff */
[----:B------:R-:W-:Y:S01]  /*2d90*/  R2UR UR30, R0 ;  /* 0x00000000001e72ca */ /* 0x000fe200000e0000 */
[----:B------:R-:W-:Y:S01]  /*2da0*/  UIADD3 UR14, UPT, UPT, UR37, 0x1100, URZ ;  /* 0x00001100250e7890 */ /* 0x000fe2000fffe0ff */
[----:B------:R-:W-:Y:S01]  /*2db0*/  R2UR UR27, R4 ;  /* 0x00000000041b72ca */ /* 0x000fe200000e0000 */
[----:B------:R-:W-:Y:S01]  /*2dc0*/  UIADD3 UR12, UPT, UPT, UR37, 0x1180, URZ ;  /* 0x00001180250c7890 */ /* 0x000fe2000fffe0ff */
[----:B------:R-:W-:Y:S01]  /*2dd0*/  R2UR UR28, R3 ;  /* 0x00000000031c72ca */ /* 0x000fe200000e0000 */
[----:B------:R-:W-:Y:S01]  /*2de0*/  UIADD3 UR10, UPT, UPT, UR37, 0x1200, URZ ;  /* 0x00001200250a7890 */ /* 0x000fe2000fffe0ff */
[C---:B------:R-:W-:Y:S01]  /*2df0*/  R2UR UR26, R0.reuse ;  /* 0x00000000001a72ca */ /* 0x040fe200000e0000 */
[----:B------:R-:W-:Y:S01]  /*2e00*/  UIADD3 UR8, UPT, UPT, UR37, 0x1280, URZ ;  /* 0x0000128025087890 */ /* 0x000fe2000fffe0ff */
[----:B------:R-:W-:Y:S01]  /*2e10*/  R2UR UR24, R0 ;  /* 0x00000000001872ca */ /* 0x000fe200000e0000 */
[----:B------:R-:W-:Y:S01]  /*2e20*/  UIADD3 UR6, UPT, UPT, UR37, 0x1300, URZ ;  /* 0x0000130025067890 */ /* 0x000fe2000fffe0ff */
[----:B------:R-:W-:Y:S01]  /*2e30*/  R2UR UR21, R2 ;  /* 0x00000000021572ca */ /* 0x000fe200000e0000 */
[----:B------:R-:W-:Y:S01]  /*2e40*/  UMOV UR52, 0x0 ;  /* 0x0000000000347882 */ /* 0x000fe20000000000 */
[----:B------:R-:W-:Y:S01]  /*2e50*/  R2UR UR22, R0 ;  /* 0x00000000001672ca */ /* 0x000fe200000e0000 */
[----:B------:R-:W-:Y:S01]  /*2e60*/  UMOV UR53, 0x8410010 ;  /* 0x0841001000357882 */ /* 0x000fe20000000000 */
[----:B--2---:R-:W-:Y:S01]  /*2e70*/  UIADD3 UR4, UPT, UPT, UR37, 0x1380, URZ ;  /* 0x0000138025047890 */ /* 0x004fe2000fffe0ff */
[----:B------:R-:W-:Y:S01]  /*2e80*/  UMOV UR19, 0x40004040 ;  /* 0x4000404000137882 */ /* 0x000fe20000000000 */
[----:B------:R-:W-:Y:S01]  /*2e90*/  UMOV UR50, 0x0 ;  /* 0x0000000000327882 */ /* 0x000fe20000000000 */
[----:B------:R-:W-:Y:S01]  /*2ea0*/  UMOV UR51, 0x8410010 ;  /* 0x0841001000337882 */ /* 0x000fe20000000000 */
[----:B------:R-:W-:Y:S01]  /*2eb0*/  UMOV UR17, 0x40004040 ;  /* 0x4000404000117882 */ /* 0x000fe20000000000 */
[----:B------:R-:W-:Y:S01]  /*2ec0*/  UMOV UR48, 0x0 ;  /* 0x0000000000307882 */ /* 0x000fe20000000000 */
[----:B------:R-:W-:Y:S01]  /*2ed0*/  UMOV UR49, 0x8410010 ;  /* 0x0841001000317882 */ /* 0x000fe20000000000 */
[----:B------:R-:W-:Y:S01]  /*2ee0*/  UMOV UR15, 0x40004040 ;  /* 0x40004040000f7882 */ /* 0x000fe20000000000 */
[----:B------:R2:W-:Y:S01]  /*2ef0*/  UTCHMMA tmem[UR35], gdesc[UR18], tmem[UR36], tmem[UR52], idesc[UR53], !UPT ;  /* 0x00ff3412230079ea */ /* 0x0005e2000f800024 */
[----:B------:R-:W-:Y:S01]  /*2f00*/  UMOV UR46, 0x0 ;  /* 0x00000000002e7882 */ /* 0x000fe20000000000 */
[----:B------:R-:W-:Y:S01]  /*2f10*/  UMOV UR47, 0x8410010 ;  /* 0x08410010002f7882 */ /* 0x000fe20000000000 */
[----:B------:R-:W-:Y:S01]  /*2f20*/  UMOV UR13, 0x40004040 ;  /* 0x40004040000d7882 */ /* 0x000fe20000000000 */
[----:B------:R2:W-:Y:S01]  /*2f30*/  UTCHMMA tmem[UR33], gdesc[UR16], tmem[UR34], tmem[UR50], idesc[UR51], UPT ;  /* 0x00ff3210210079ea */ /* 0x0005e2000b800022 */
        /* <DEDUP_REMOVED lines=16> */
[----:B------:R2:W-:Y:S01]  /*3040*/  UTCHMMA tmem[UR23], gdesc[UR6], tmem[UR24], tmem[UR40], idesc[UR41], UPT ;  /* 0x00ff2806170079ea */ /* 0x0005e2000b800018 */
[----:B------:R2:W-:Y:S01]  /*3050*/  UTCHMMA tmem[UR21], gdesc[UR4], tmem[UR22], tmem[UR38], idesc[UR39], UPT ;  /* 0x00ff2604150079ea */ /* 0x0005e2000b800016 */
[----:B------:R-:W-:Y:S05]  /*3060*/  BRA.U UP5, `(.L_x_54) ;  /* 0x0000000105047547 */ /* 0x000fea000b800000 */
[----:B--2---:R-:W-:Y:S05]  /*3070*/  BPT.TRAP 0x1 ;  /* 0x000000040000795c */ /* 0x004fea0000300000 */
.L_x_54:
[----:B--2---:R-:W-:Y:S01]  /*3080*/  UIADD3 UR4, UPT, UPT, UR20, 0x50090, URZ ;  /* 0x0005009014047890 */ /* 0x004fe2000fffe0ff */
[----:B-1----:R-:W-:Y:S01]  /*3090*/  HFMA2 R8, -RZ, RZ, 0, 5.9604644775390625e-08 ;  /* 0x00000001ff087431 */ /* 0x002fe200000001ff */
[----:B------:R-:W-:Y:S01]  /*30a0*/  UISETP.GE.AND UP0, UPT, UR77, 0x81, UPT ;  /* 0x000000814d00788c */ /* 0x000fe2000bf06270 */
[----:B------:R-:W-:Y:S01]  /*30b0*/  MOV R7, RZ ;  /* 0x000000ff00077202 */ /* 0x000fe20000000f00 */
[----:B------:R-:W-:Y:S01]  /*30c0*/  UMOV UR71, URZ ;  /* 0x000000ff00477c82 */ /* 0x000fe20008000000 */
[----:B------:R-:W-:-:S04]  /*30d0*/  UMOV UR20, 0x1000 ;  /* 0x0000100000147882 */ /* 0x000fc80000000000 */
[----:B------:R1:W-:Y:S02]  /*30e0*/  UTCBAR [UR4], URZ ;  /* 0x000000ff040073e9 */ /* 0x0003e400080000ff */
[----:B-1----:R-:W-:Y:S02]  /*30f0*/  UMOV UR4, 0x1 ;  /* 0x0000000100047882 */ /* 0x002fe40000000000 */
[----:B------:R-:W-:Y:S01]  /*3100*/  MOV R0, UR4 ;  /* 0x0000000400007c02 */ /* 0x000fe20008000f00 */
[----:B------:R-:W-:Y:S06]  /*3110*/  BRA.U !UP0, `(.L_x_55) ;  /* 0x0000001d08ac7547 */ /* 0x000fec000b800000 */
[----:B------:R-:W-:Y:S01]  /*3120*/  UIADD3 UR5, UPT, UPT, UR77, 0x7f, URZ ;  /* 0x0000007f4d057890 */ /* 0x000fe2000fffe0ff */
[----:B------:R-:W-:Y:S01]  /*3130*/  CS2R R6, SRZ ;  /* 0x0000000000067805 */ /* 0x000fe2000001ff00 */
[----:B------:R-:W-:Y:S01]  /*3140*/  IMAD.MOV.U32 R8, RZ, RZ, 0x1 ;  /* 0x00000001ff087424 */ /* 0x000fe200078e00ff */
[----:B------:R-:W-:Y:S01]  /*3150*/  MOV R12, RZ ;  /* 0x000000ff000c7202 */ /* 0x000fe20000000f00 */
[----:B------:R-:W-:Y:S01]  /*3160*/  USHF.R.S32.HI UR4, URZ, 0x1f, UR5 ;  /* 0x0000001fff047899 */ /* 0x000fe20008011405 */
[----:B------:R-:W-:Y:S01]  /*3170*/  UMOV UR39, 0x2 ;  /* 0x0000000200277882 */ /* 0x000fe20000000000 */
[----:B------:R-:W-:Y:S02]  /*3180*/  UMOV UR71, URZ ;  /* 0x000000ff00477c82 */ /* 0x000fe40008000000 */
[----:B------:R-:W-:Y:S01]  /*3190*/  ULEA.HI UR4, UR4, UR5, URZ, 0x7 ;  /* 0x0000000504047291 */ /* 0x000fe2000f8f38ff */
[----:B------:R-:W-:-:S03]  /*31a0*/  UMOV UR70, 0x1 ;  /* 0x0000000100467882 */ /* 0x000fc60000000000 */
[----:B------:R-:W-:-:S03]  /*31b0*/  USHF.R.S32.HI UR5, URZ, 0x7, UR4 ;  /* 0x00000007ff057899 */ /* 0x000fc60008011404 */
[----:B------:R-:W-:Y:S02]  /*31c0*/  UMOV UR4, 0x1 ;  /* 0x0000000100047882 */ /* 0x000fe40000000000 */
[----:B------:R-:W-:Y:S01]  /*31d0*/  MOV R0, UR4 ;  /* 0x0000000400007c02 */ /* 0x000fe20008000f00 */
[----:B------:R-:W-:Y:S02]  /*31e0*/  IMAD.U32 R11, RZ, RZ, UR5 ;  /* 0x00000005ff0b7e24 */ /* 0x000fe4000f8e00ff */
.L_x_74:
[----:B-1----:R-:W-:Y:S05]  /*31f0*/  BRA.U !UP1, `(.L_x_56) ;  /* 0x0000000109047547 */ /* 0x002fea000b800000 */
[----:B------:R-:W-:Y:S05]  /*3200*/  BPT.TRAP 0x1 ;  /* 0x000000040000795c */ /* 0x000fea0000300000 */
.L_x_56:
[----:B------:R-:W1:Y:S01]  /*3210*/  S2UR UR4, SR_CgaCtaId ;  /* 0x00000000000479c3 */ /* 0x000e620000008800 */
[----:B------:R-:W-:Y:S01]  /*3220*/  UMOV UR38, 0x400 ;  /* 0x0000040000267882 */ /* 0x000fe20000000000 */
[----:B------:R-:W-:Y:S02]  /*3230*/  SHF.L.U32 R5, R12, 0x1f, RZ ;  /* 0x0000001f0c057819 */ /* 0x000fe400000006ff */
[----:B------:R-:W-:Y:S01]  /*3240*/  CS2R R2, SRZ ;  /* 0x0000000000027805 */ /* 0x000fe2000001ff00 */
[----:B-1----:R-:W-:Y:S04]  /*3250*/  ULEA UR38, UR4, UR38, 0x18 ;  /* 0x0000002604267291 */ /* 0x002fe8000f8ec0ff */
[----:B------:R-:W-:Y:S02]  /*3260*/  ULEA UR5, UR39, UR38, 0x3 ;  /* 0x0000002627057291 */ /* 0x000fe4000f8e18ff */
[----:B------:R-:W-:Y:S04]  /*3270*/  USHF.R.U32.HI UR4, URZ, 0x4, UR38 ;  /* 0x00000004ff047899 */ /* 0x000fe80008011626 */
[----:B------:R-:W-:Y:S03]  /*3280*/  ULOP3.LUT UR4, UR4, 0x3fff, URZ, 0xc0, !UPT ;  /* 0x00003fff04047892 */ /* 0x000fe6000f8ec0ff */
[----:B------:R-:W1:Y:S01]  /*3290*/  SYNCS.PHASECHK.TRANS64.TRYWAIT P0, [UR5+0x50020], R5 ;  /* 0x05002005ff0075a7 */ /* 0x000e620008001105 */
[----:B------:R-:W-:Y:S01]  /*32a0*/  ULOP3.LUT UR6, UR4, 0x10000, URZ, 0xfc, !UPT ;  /* 0x0001000004067892 */ /* 0x000fe2000f8efcff */
[----:B-1----:R-:W-:Y:S11]  /*32b0*/  @!P0 BRA `(.L_x_57) ;  /* 0x00000224001c8947 */ /* 0x002ff60003800000 */
.L_x_419:
[----:B------:R-:W-:Y:S01]  /*32c0*/  UIADD3 UR4, UPT, UPT, UR38, 0x20000, URZ ;  /* 0x0002000026047890 */ /* 0x000fe2000fffe0ff */
[----:B------:R-:W-:Y:S01]  /*32d0*/  R2UR UR13, R3 ;  /* 0x00000000030d72ca */ /* 0x000fe200000e0000 */
[----:B------:R-:W-:Y:S01]  /*32e0*/  UIADD3 UR36, UPT, UPT, UR6, 0x2, URZ ;  /* 0x0000000206247890 */ /* 0x000fe2000fffe0ff */
[----:B------:R-:W-:Y:S01]  /*32f0*/  R2UR UR15, R2 ;  /* 0x00000000020f72ca */ /* 0x000fe200000e0000 */
[----:B------:R-:W-:Y:S01]  /*3300*/  USHF.R.U32.HI UR4, URZ, 0x4, UR4 ;  /* 0x00000004ff047899 */ /* 0x000fe20008011604 */
[----:B-1----:R-:W-:Y:S01]  /*3310*/  CS2R R4, SRZ ;  /* 0x0000000000047805 */ /* 0x002fe2000001ff00 */
[----:B------:R-:W-:Y:S01]  /*3320*/  UIADD3 UR34, UPT, UPT, UR6, 0x4, URZ ;  /* 0x0000000406227890 */ /* 0x000fe2000fffe0ff */
[----:B------:R-:W-:Y:S01]  /*3330*/  CS2R R2, SRZ ;  /* 0x0000000000027805 */ /* 0x000fe2000001ff00 */
[----:B------:R-:W-:Y:S02]  /*3340*/  ULOP3.LUT UR73, UR4, 0x3fff, URZ, 0xc0, !UPT ;  /* 0x00003fff04497892 */ /* 0x000fe4000f8ec0ff */
[----:B------:R-:W-:Y:S01]  /*3350*/  UIADD3 UR32, UPT, UPT, UR6, 0x6, URZ ;  /* 0x0000000606207890 */ /* 0x000fe2000fffe0ff */
[----:B------:R-:W-:Y:S01]  /*3360*/  R2UR UR9, R5 ;  /* 0x00000000050972ca */ /* 0x000fe200000e0000 */
[----:B------:R-:W-:Y:S01]  /*3370*/  ULOP3.LUT UR4, UR73, 0x10000, URZ, 0xfc, !UPT ;  /* 0x0001000049047892 */ /* 0x000fe2000f8efcff */
[----:B------:R-:W-:Y:S01]  /*3380*/  R2UR UR11, R4 ;  /* 0x00000000040b72ca */ /* 0x000fe200000e0000 */
[----:B------:R-:W-:Y:S01]  /*3390*/  UIADD3 UR30, UPT, UPT, UR6, 0x400, URZ ;  /* 0x00000400061e7890 */ /* 0x000fe2000fffe0ff */
[C---:B------:R-:W-:Y:S01]  /*33a0*/  R2UR UR54, R3.reuse ;  /* 0x00000000033672ca */ /* 0x040fe200000e0000 */
[----:B------:R-:W-:Y:S01]  /*33b0*/  ULEA UR4, UR39, UR4, 0xc ;  /* 0x0000000427047291 */ /* 0x000fe2000f8e60ff */
[C---:B------:R-:W-:Y:S01]  /*33c0*/  R2UR UR68, R2.reuse ;  /* 0x00000000024472ca */ /* 0x040fe200000e0000 */
[----:B------:R-:W-:Y:S01]  /*33d0*/  UIADD3 UR28, UPT, UPT, UR6, 0x402, URZ ;  /* 0x00000402061c7890 */ /* 0x000fe2000fffe0ff */
        /* <DEDUP_REMOVED lines=12> */
[----:B------:R-:W-:Y:S01]  /*34a0*/  R2UR UR75, R3 ;  /* 0x00000000034b72ca */ /* 0x000fe200000e0000 */
[----:B------:R-:W-:Y:S01]  /*34b0*/  UIADD3 UR66, UPT, UPT, UR4, 0x406, URZ ;  /* 0x0000040604427890 */ /* 0x000fe2000fffe0ff */
[----:B------:R-:W-:Y:S01]  /*34c0*/  R2UR UR74, R2 ;  /* 0x00000000024a72ca */ /* 0x000fe200000e0000 */
[----:B------:R-:W-:Y:S02]  /*34d0*/  UIADD3 UR22, UPT, UPT, UR6, 0x800, URZ ;  /* 0x0000080006167890 */ /* 0x000fe4000fffe0ff */
        /* <DEDUP_REMOVED lines=9> */
[----:B------:R-:W-:Y:S01]  /*3570*/  UIADD3 UR8, UPT, UPT, UR6, 0xc06, URZ ;  /* 0x00000c0606087890 */ /* 0x000fe2000fffe0ff */
[----:B------:R-:W-:Y:S01]  /*3580*/  UMOV UR46, 0x0 ;  /* 0x00000000002e7882 */ /* 0x000fe20000000000 */
[----:B------:R-:W-:Y:S01]  /*3590*/  UMOV UR47, 0x8200010 ;  /* 0x08200010002f7882 */ /* 0x000fe20000000000 */
[----:B------:R-:W-:Y:S01]  /*35a0*/  UMOV UR7, 0x40004040 ;  /* 0x4000404000077882 */ /* 0x000fe20000000000 */
[----:B------:R-:W-:Y:S01]  /*35b0*/  UMOV UR5, 0x40004040 ;  /* 0x4000404000057882 */ /* 0x000fe20000000000 */
[----:B------:R-:W-:Y:S01]  /*35c0*/  UMOV UR48, 0x0 ;  /* 0x0000000000307882 */ /* 0x000fe20000000000 */
[----:B------:R1:W-:Y:S01]  /*35d0*/  UTCHMMA gdesc[UR6], gdesc[UR4], tmem[UR13], tmem[UR46], idesc[UR47], !UPT ;  /* 0x00ff2e04060075ea */ /* 0x0003e2000f80000d */
[----:B------:R-:W-:Y:S01]  /*35e0*/  UMOV UR49, 0x8200010 ;  /* 0x0820001000317882 */ /* 0x000fe20000000000 */
[----:B------:R-:W-:Y:S01]  /*35f0*/  UMOV UR37, 0x40004040 ;  /* 0x4000404000257882 */ /* 0x000fe20000000000 */
[----:B------:R-:W-:Y:S01]  /*3600*/  UMOV UR41, 0x40004040 ;  /* 0x4000404000297882 */ /* 0x000fe20000000000 */
[----:B------:R-:W-:Y:S01]  /*3610*/  UMOV UR56, 0x0 ;  /* 0x0000000000387882 */ /* 0x000fe20000000000 */
[----:B------:R2:W-:Y:S01]  /*3620*/  UTCHMMA gdesc[UR36], gdesc[UR40], tmem[UR15], tmem[UR48], idesc[UR49], UPT ;  /* 0x00ff3028240075ea */ /* 0x0005e2000b80000f */
        /* <DEDUP_REMOVED lines=19> */
[----:B-1----:R-:W-:Y:S01]  /*3760*/  UIADD3 UR46, UPT, UPT, UR4, 0x402, URZ ;  /* 0x00000402042e7890 */ /* 0x002fe2000fffe0ff */
[----:B------:R-:W-:Y:S01]  /*3770*/  R2UR UR7, R5 ;  /* 0x00000000050772ca */ /* 0x000fe200000e0000 */
[----:B------:R-:W-:Y:S01]  /*3780*/  UMOV UR47, 0x40004040 ;  /* 0x40004040002f7882 */ /* 0x000fe20000000000 */
[----:B------:R-:W-:Y:S01]  /*3790*/  UMOV UR21, 0x40004040 ;  /* 0x4000404000157882 */ /* 0x000fe20000000000 */
[----:B------:R-:W-:Y:S01]  /*37a0*/  UMOV UR19, 0x40004040 ;  /* 0x4000404000137882 */ /* 0x000fe20000000000 */
[----:B--2---:R-:W-:Y:S01]  /*37b0*/  UIADD3 UR48, UPT, UPT, UR4, 0x400, URZ ;  /* 0x0000040004307890 */ /* 0x004fe2000fffe0ff */
[----:B------:R-:W-:Y:S01]  /*37c0*/  UMOV UR49, 0x40004040 ;  /* 0x4000404000317882 */ /* 0x000fe20000000000 */
[----:B------:R-:W-:Y:S01]  /*37d0*/  UMOV UR17, 0x40004040 ;  /* 0x4000404000117882 */ /* 0x000fe20000000000 */
[----:B------:R-:W-:Y:S01]  /*37e0*/  UMOV UR15, 0x40004040 ;  /* 0x40004040000f7882 */ /* 0x000fe20000000000 */
[----:B---3--:R-:W-:Y:S01]  /*37f0*/  UIADD3 UR56, UPT, UPT, UR4, 0xc02, URZ ;  /* 0x00000c0204387890 */ /* 0x008fe2000fffe0ff */
[----:B------:R-:W-:Y:S01]  /*3800*/  UMOV UR34, 0x0 ;  /* 0x0000000000227882 */ /* 0x000fe20000000000 */
[----:B------:R-:W-:Y:S03]  /*3810*/  UMOV UR35, 0x8200010 ;  /* 0x0820001000237882 */ /* 0x000fe60000000000 */
[----:B------:R1:W-:Y:S01]  /*3820*/  UTCHMMA gdesc[UR30], gdesc[UR48], tmem[UR54], tmem[UR60], idesc[UR61], UPT ;  /* 0x00ff3c301e0075ea */ /* 0x0003e2000b800036 */
[----:B----4-:R-:W-:Y:S01]  /*3830*/  UIADD3 UR58, UPT, UPT, UR4, 0x804, URZ ;  /* 0x00000804043a7890 */ /* 0x010fe2000fffe0ff */
[----:B------:R-:W-:Y:S01]  /*3840*/  UTCHMMA gdesc[UR28], gdesc[UR46], tmem[UR68], tmem[UR34], idesc[UR35], UPT ;  /* 0x00ff222e1c0075ea */ /* 0x000fe2000b800044 */
[----:B------:R2:W-:Y:S01]  /*3850*/  UTCHMMA gdesc[UR26], gdesc[UR64], tmem[UR72], tmem[UR34], idesc[UR35], UPT ;  /* 0x00ff22401a0075ea */ /* 0x0005e2000b800048 */
[----:B------:R3:W-:Y:S01]  /*3860*/  UTCHMMA gdesc[UR24], gdesc[UR66], tmem[UR45], tmem[UR34], idesc[UR35], UPT ;  /* 0x00ff2242180075ea */ /* 0x0007e2000b80002d */
        /* <DEDUP_REMOVED lines=11> */
[----:B-1----:R-:W-:Y:S02]  /*3920*/  UIADD3 UR60, UPT, UPT, UR4, 0x802, URZ ;  /* 0x00000802043c7890 */ /* 0x002fe4000fffe0ff */
[----:B------:R-:W-:Y:S01]  /*3930*/  UIADD3 UR54, UPT, UPT, UR4, 0xc04, URZ ;  /* 0x00000c0404367890 */ /* 0x000fe2000fffe0ff */
[----:B--2---:R-:W-:Y:S01]  /*3940*/  R2UR UR26, R10 ;  /* 0x000000000a1a72ca */ /* 0x004fe200000e0000 */
[----:B------:R-:W-:Y:S01]  /*3950*/  UIADD3 UR68, UPT, UPT, UR4, 0xc06, URZ ;  /* 0x00000c0604447890 */ /* 0x000fe2000fffe0ff */
[----:B------:R-:W-:Y:S01]  /*3960*/  UMOV UR61, 0x40004040 ;  /* 0x40004040003d7882 */ /* 0x000fe20000000000 */
[----:B---3--:R-:W-:Y:S01]  /*3970*/  UMOV UR45, 0x40004040 ;  /* 0x40004040002d7882 */ /* 0x008fe20000000000 */
[----:B------:R-:W-:Y:S02]  /*3980*/  UMOV UR28, 0x0 ;  /* 0x00000000001c7882 */ /* 0x000fe40000000000 */
[----:B------:R1:W-:Y:S01]  /*3990*/  UTCHMMA gdesc[UR20], gdesc[UR60], tmem[UR69], tmem[UR32], idesc[UR33], UPT ;  /* 0x00ff203c140075ea */ /* 0x0003e2000b800045 */
[----:B------:R2:W-:Y:S01]  /*39a0*/  UTCHMMA gdesc[UR18], gdesc[UR58], tmem[UR7], tmem[UR34], idesc[UR35], UPT ;  /* 0x00ff223a120075ea */ /* 0x0005e2000b800007 */
[----:B------:R-:W-:Y:S01]  /*39b0*/  UMOV UR29, 0x8200010 ;  /* 0x08200010001d7882 */ /* 0x000fe20000000000 */
[----:B----4-:R-:W-:Y:S01]  /*39c0*/  UMOV UR43, 0x40004040 ;  /* 0x40004040002b7882 */ /* 0x010fe20000000000 */
[----:B------:R-:W-:Y:S01]  /*39d0*/  UMOV UR30, 0x0 ;  /* 0x00000000001e7882 */ /* 0x000fe20000000000 */
[----:B------:R-:W-:Y:S02]  /*39e0*/  UMOV UR31, 0x8200010 ;  /* 0x08200010001f7882 */ /* 0x000fe40000000000 */
[----:B------:R-:W-:Y:S01]  /*39f0*/  UISETP.NE.AND UP4, UPT, UR26, URZ, UPT ;  /* 0x000000ff1a00728c */ /* 0x000fe2000bf85270 */
[----:B-1----:R-:W-:Y:S01]  /*3a00*/  UMOV UR69, 0x40004040 ;  /* 0x4000404000457882 */ /* 0x002fe20000000000 */
[----:B--2---:R-:W-:Y:S11]  /*3a10*/  R2UR UR7, R4 ;  /* 0x00000000040772ca */ /* 0x004ff600000e0000 */
[----:B------:R-:W-:Y:S02]  /*3a20*/  @!UPT UIADD3 URZ, UPT, UPT, URZ, URZ, URZ ;  /* 0x000000fffffff290 */ /* 0x000fe4000fffe0ff */
[----:B------:R1:W-:Y:S01]  /*3a30*/  UTCHMMA gdesc[UR16], gdesc[UR44], tmem[UR7], tmem[UR28], idesc[UR29], UPT ;  /* 0x00ff1c2c100075ea */ /* 0x0003e2000b800007 */
[----:B------:R2:W-:Y:S01]  /*3a40*/  UTCHMMA gdesc[UR14], gdesc[UR42], tmem[UR77], tmem[UR30], idesc[UR31], UPT ;  /* 0x00ff1e2a0e0075ea */ /* 0x0005e2000b80004d */
[----:B------:R2:W-:Y:S01]  /*3a50*/  UTCHMMA gdesc[UR12], gdesc[UR56], tmem[UR76], tmem[UR32], idesc[UR33], UPT ;  /* 0x00ff20380c0075ea */ /* 0x0005e2000b80004c */
[----:B------:R2:W-:Y:S01]  /*3a60*/  UTCHMMA gdesc[UR10], gdesc[UR54], tmem[UR75], tmem[UR34], idesc[UR35], UPT ;  /* 0x00ff22360a0075ea */ /* 0x0005e2000b80004b */
[----:B------:R2:W-:Y:S01]  /*3a70*/  UTCHMMA gdesc[UR8], gdesc[UR68], tmem[UR74], tmem[UR36], idesc[UR37], UPT ;  /* 0x00ff2444080075ea */ /* 0x0005e2000b80004a */
[----:B-1----:R-:W-:Y:S04]  /*3a80*/  UIADD3 UR7, UPT, UPT, UR39, 0x1, URZ ;  /* 0x0000000127077890 */ /* 0x002fe8000fffe0ff */
[----:B------:R-:W-:Y:S04]  /*3a90*/  UISETP.NE.AND UP0, UPT, UR7, 0x3, UPT ;  /* 0x000000030700788c */ /* 0x000fe8000bf05270 */
[----:B------:R-:W-:Y:S02]  /*3aa0*/  USEL UR22, URZ, 0x1, UP0 ;  /* 0x00000001ff167887 */ /* 0x000fe40008000000 */
[----:B------:R-:W-:Y:S04]  /*3ab0*/  USEL UR72, UR7, URZ, UP0 ;  /* 0x000000ff07487287 */ /* 0x000fe80008000000 */
[----:B------:R-:W-:Y:S01]  /*3ac0*/  LOP3.LUT R5, R12, UR22, RZ, 0x3c, !PT ;  /* 0x000000160c057c12 */ /* 0x000fe2000f8e3cff */
[----:B------:R-:W-:Y:S07]  /*3ad0*/  BRA.U UP4, `(.L_x_58) ;  /* 0x0000000104047547 */ /* 0x000fee000b800000 */
[----:B--2---:R-:W-:Y:S05]  /*3ae0*/  BPT.TRAP 0x1 ;  /* 0x000000040000795c */ /* 0x004fea0000300000 */
.L_x_58:
[----:B------:R-:W-:Y:S01]  /*3af0*/  LOP3.LUT R6, R6, 0x1, RZ, 0x3c, !PT ;  /* 0x0000000106067812 */ /* 0x000fe200078e3cff */
[----:B------:R-:W-:Y:S09]  /*3b00*/  UIADD3 UR7, UPT, UPT, UR38, 0x50050, URZ ;  /* 0x0005005026077890 */ /* 0x000ff2000fffe0ff */
[----:B------:R1:W-:Y:S01]  /*3b10*/  UTCBAR [UR7], URZ ;  /* 0x000000ff070073e9 */ /* 0x0003e200080000ff */
[----:B------:R-:W-:Y:S05]  /*3b20*/  BRA.U UP5, `(.L_x_59) ;  /* 0x0000000105047547 */ /* 0x000fea000b800000 */
[----:B-12---:R-:W-:Y:S05]  /*3b30*/  BPT.TRAP 0x1 ;  /* 0x000000040000795c */ /* 0x006fea0000300000 */
.L_x_59:
[----:B------:R-:W-:Y:S02]  /*3b40*/  SHF.L.U32 R3, R8, 0x1f, RZ ;  /* 0x0000001f08037819 */ /* 0x000fe400000006ff */
[----:B-1----:R-:W-:Y:S02]  /*3b50*/  R2UR UR7, R9 ;  /* 0x00000000090772ca */ /* 0x002fe400000e0000 */
[----:B------:R-:W1:Y:S11]  /*3b60*/  SYNCS.PHASECHK.TRANS64.TRYWAIT P0, [UR38+0x500a8], R3 ;  /* 0x0500a803ff0075a7 */ /* 0x000e760008001126 */
[----:B------:R-:W-:Y:S01]  /*3b70*/  UISETP.NE.AND UP3, UPT, UR7, URZ, UPT ;  /* 0x000000ff0700728c */ /* 0x000fe2000bf65270 */
[----:B-1----:R-:W-:Y:S10]  /*3b80*/  @!P0 BRA `(.L_x_60) ;  /* 0x0000021c00008947 */ /* 0x002ff40003800000 */
.L_x_421:
[----:B------:R-:W-:Y:S05]  /*3b90*/  BRA.U UP3, `(.L_x_61) ;  /* 0x0000000103047547 */ /* 0x000fea000b800000 */
[----:B--2---:R-:W-:Y:S05]  /*3ba0*/  BPT.TRAP 0x1 ;  /* 0x000000040000795c */ /* 0x004fea0000300000 */
.L_x_61:
[----:B------:R-:W-:Y:S01]  /*3bb0*/  SHF.L.U32 R12, R7, 0x1f, RZ ;  /* 0x0000001f070c7819 */ /* 0x000fe200000006ff */
[----:B------:R-:W-:Y:S02]  /*3bc0*/  HFMA2 R4, -RZ, RZ, 0, 2.288818359375e-05 ;  /* 0x00000180ff047431 */ /* 0x000fe400000001ff */
[----:B-1----:R-:W-:Y:S01]  /*3bd0*/  IMAD.MOV.U32 R2, RZ, RZ, 0xa0 ;  /* 0x000000a0ff027424 */ /* 0x002fe200078e00ff */
[----:B------:R-:W1:Y:S02]  /*3be0*/  SYNCS.PHASECHK.TRANS64.TRYWAIT P0, [UR38+0x50068], R12 ;  /* 0x0500680cff0075a7 */ /* 0x000e640008001126 */
[----:B-1----:R-:W-:Y:S05]  /*3bf0*/  @!P0 BRA `(.L_x_62) ;  /* 0x0000021800fc8947 */ /* 0x002fea0003800000 */
.L_x_423:
[----:B------:R-:W-:Y:S01]  /*3c00*/  ULEA UR7, UR70, UR73, 0xc ;  /* 0x0000004946077291 */ /* 0x000fe2000f8e60ff */
[----:B------:R-:W-:Y:S01]  /*3c10*/  R2UR UR39, R2 ;  /* 0x00000000022772ca */ /* 0x000fe200000e0000 */
[----:B------:R-:W-:Y:S01]  /*3c20*/  UISETP.NE.U32.AND UP0, UPT, UR71, URZ, UPT ;  /* 0x000000ff4700728c */ /* 0x000fe2000bf05070 */
[----:B--2---:R-:W-:Y:S01]  /*3c30*/  R2UR UR74, R4 ;  /* 0x00000000044a72ca */ /* 0x004fe200000e0000 */
[----:B------:R-:W-:Y:S01]  /*3c40*/  UIADD3 UR22, UPT, UPT, UR7, 0x4000000, URZ ;  /* 0x0400000007167890 */ /* 0x000fe2000fffe0ff */
[----:B------:R-:W-:Y:S01]  /*3c50*/  MOV.SPILL R13, UR5 ;  /* 0x00000005000d7c02 */ /* 0x000fe20009000f00 */
[----:B------:R-:W-:Y:S01]  /*3c60*/  UIADD3 UR20, UPT, UPT, UR7, 0x4000080, URZ ;  /* 0x0400008007147890 */ /* 0x000fe2000fffe0ff */
[----:B-1----:R-:W-:Y:S01]  /*3c70*/  MOV.SPILL R12, UR4 ;  /* 0x00000004000c7c02 */ /* 0x002fe20009000f00 */
[----:B------:R-:W-:Y:S01]  /*3c80*/  UIADD3 UR18, UPT, UPT, UR7, 0x4000100, URZ ;  /* 0x0400010007127890 */ /* 0x000fe2000fffe0ff */
[----:B------:R-:W-:Y:S01]  /*3c90*/  IMAD.MOV.U32 R3, RZ, RZ, 0xa8 ;  /* 0x000000a8ff037424 */ /* 0x000fe200078e00ff */
[----:B------:R-:W-:Y:S01]  /*3ca0*/  UIADD3 UR16, UPT, UPT, UR7, 0x4000180, URZ ;  /* 0x0400018007107890 */ /* 0x000fe2000fffe0ff */
[----:B------:R-:W-:Y:S01]  /*3cb0*/  IMAD.MOV.U32 R2, RZ, RZ, 0x180 ;  /* 0x00000180ff027424 */ /* 0x000fe200078e00ff */
[----:B------:R-:W-:Y:S01]  /*3cc0*/  UMOV UR4, 0x0 ;  /* 0x0000000000047882 */ /* 0x000fe20000000000 */
[----:B------:R-:W-:Y:S01]  /*3cd0*/  UMOV UR5, 0x8410010 ;  /* 0x0841001000057882 */ /* 0x000fe20000000000 */
[----:B------:R-:W-:Y:S01]  /*3ce0*/  R2UR UR36, R3 ;  /* 0x00000000032472ca */ /* 0x000fe200000e0000 */
[----:B------:R-:W-:Y:S01]  /*3cf0*/  UMOV UR23, 0x40004040 ;  /* 0x4000404000177882 */ /* 0x000fe20000000000 */
[----:B------:R-:W-:Y:S01]  /*3d00*/  R2UR UR37, R2 ;  /* 0x00000000022572ca */ /* 0x000fe200000e0000 */
[----:B------:R1:W-:Y:S01]  /*3d10*/  UTCHMMA tmem[UR39], gdesc[UR22], tmem[UR74], tmem[UR4], idesc[UR5], UP0 ;  /* 0x00ff0416270079ea */ /* 0x0003e2000800004a */
[----:B------:R-:W-:Y:S01]  /*3d20*/  IMAD.MOV.U32 R3, RZ, RZ, 0xb0 ;  /* 0x000000b0ff037424 */ /* 0x000fe200078e00ff */
[----:B------:R-:W-:Y:S01]  /*3d30*/  UMOV UR21, 0x40004040 ;  /* 0x4000404000157882 */ /* 0x000fe20000000000 */
[----:B------:R-:W-:Y:S01]  /*3d40*/  UMOV UR75, 0x8410010 ;  /* 0x08410010004b7882 */ /* 0x000fe20000000000 */
[----:B------:R-:W-:Y:S01]  /*3d50*/  UIADD3 UR14, UPT, UPT, UR7, 0x4000200, URZ ;  /* 0x04000200070e7890 */ /* 0x000fe2000fffe0ff */
[----:B------:R-:W-:Y:S01]  /*3d60*/  IMAD.MOV.U32 R2, RZ, RZ, 0xb8 ;  /* 0x000000b8ff027424 */ /* 0x000fe200078e00ff */
[----:B------:R-:W-:Y:S01]  /*3d70*/  R2UR UR34, R3 ;  /* 0x00000000032272ca */ /* 0x000fe200000e0000 */
[----:B------:R-:W-:Y:S01]  /*3d80*/  IMAD.MOV.U32 R3, RZ, RZ, 0x180 ;  /* 0x00000180ff037424 */ /* 0x000fe200078e00ff */
[----:B------:R-:W-:Y:S01]  /*3d90*/  UIADD3 UR12, UPT, UPT, UR7, 0x4000280, URZ ;  /* 0x04000280070c7890 */ /* 0x000fe2000fffe0ff */
[----:B------:R-:W-:Y:S01]  /*3da0*/  IMAD.MOV.U32 R4, RZ, RZ, 0x180 ;  /* 0x00000180ff047424 */ /* 0x000fe200078e00ff */
[----:B------:R-:W-:Y:S01]  /*3db0*/  R2UR UR32, R2 ;  /* 0x00000000022072ca */ /* 0x000fe200000e0000 */
[----:B------:R-:W-:Y:S01]  /*3dc0*/  UIADD3 UR10, UPT, UPT, UR7, 0x4000300, URZ ;  /* 0x04000300070a7890 */ /* 0x000fe2000fffe0ff */
[----:B------:R-:W-:Y:S01]  /*3dd0*/  R2UR UR33, R3 ;  /* 0x00000000032172ca */ /* 0x000fe200000e0000 */
[----:B------:R-:W-:Y:S01]  /*3de0*/  IMAD.MOV.U32 R3, RZ, RZ, 0xc8 ;  /* 0x000000c8ff037424 */ /* 0x000fe200078e00ff */
[C---:B------:R-:W-:Y:S01]  /*3df0*/  R2UR UR35, R4.reuse ;  /* 0x00000000042372ca */ /* 0x040fe200000e0000 */
[----:B------:R-:W-:Y:S01]  /*3e00*/  IMAD.MOV.U32 R2, RZ, RZ, 0xc0 ;  /* 0x000000c0ff027424 */ /* 0x000fe200078e00ff */
[----:B------:R-:W-:Y:S01]  /*3e10*/  R2UR UR31, R4 ;  /* 0x00000000041f72ca */ /* 0x000fe200000e0000 */
[----:B------:R-:W-:Y:S01]  /*3e20*/  UIADD3 UR8, UPT, UPT, UR7, 0x4000380, URZ ;  /* 0x0400038007087890 */ /* 0x000fe2000fffe0ff */
[----:B------:R-:W-:Y:S01]  /*3e30*/  R2UR UR29, R3 ;  /* 0x00000000031d72ca */ /* 0x000fe200000e0000 */
[----:B------:R-:W-:Y:S01]  /*3e40*/  UMOV UR19, 0x40004040 ;  /* 0x4000404000137882 */ /* 0x000fe20000000000 */
[----:B------:R-:W-:Y:S01]  /*3e50*/  R2UR UR30, R2 ;  /* 0x00000000021e72ca */ /* 0x000fe200000e0000 */
[----:B------:R-:W-:Y:S01]  /*3e60*/  UMOV UR17, 0x40004040 ;  /* 0x4000404000117882 */ /* 0x000fe20000000000 */
[----:B------:R-:W-:Y:S01]  /*3e70*/  UMOV UR15, 0x40004040 ;  /* 0x40004040000f7882 */ /* 0x000fe20000000000 */
[----:B------:R-:W-:Y:S01]  /*3e80*/  UMOV UR13, 0x40004040 ;  /* 0x40004040000d7882 */ /* 0x000fe20000000000 */
[----:B------:R-:W-:Y:S01]  /*3e90*/  IMAD.MOV.U32 R3, RZ, RZ, 0xd0 ;  /* 0x000000d0ff037424 */ /* 0x000fe200078e00ff */
[----:B-1----:R-:W-:Y:S01]  /*3ea0*/  R2UR.FILL UR5, R13 ;  /* 0x000000000d0572ca */ /* 0x002fe200004e0000 */
[----:B------:R-:W-:Y:S01]  /*3eb0*/  UMOV UR74, 0x0 ;  /* 0x00000000004a7882 */ /* 0x000fe20000000000 */
[----:B------:R-:W-:Y:S01]  /*3ec0*/  IMAD.MOV.U32 R2, RZ, RZ, 0x180 ;  /* 0x00000180ff027424 */ /* 0x000fe200078e00ff */
[----:B------:R1:W-:Y:S01]  /*3ed0*/  UTCHMMA tmem[UR36], gdesc[UR20], tmem[UR37], tmem[UR74], idesc[UR75], UPT ;  /* 0x00ff4a14240079ea */ /* 0x0003e2000b800025 */
[----:B------:R-:W-:Y:S01]  /*3ee0*/  R2UR UR26, R3 ;  /* 0x00000000031a72ca */ /* 0x000fe200000e0000 */
[----:B------:R-:W-:Y:S01]  /*3ef0*/  IMAD.MOV.U32 R3, RZ, RZ, 0xd8 ;  /* 0x000000d8ff037424 */ /* 0x000fe200078e00ff */
[----:B------:R-:W-:Y:S01]  /*3f00*/  UMOV UR22, 0x0 ;  /* 0x0000000000167882 */ /* 0x000fe20000000000 */
[C---:B------:R-:W-:Y:S01]  /*3f10*/  R2UR UR28, R2.reuse ;  /* 0x00000000021c72ca */ /* 0x040fe200000e0000 */
[----:B------:R-:W-:Y:S01]  /*3f20*/  UMOV UR23, 0x8410010 ;  /* 0x0841001000177882 */ /* 0x000fe20000000000 */
[C---:B------:R-:W-:Y:S01]  /*3f30*/  R2UR UR27, R2.reuse ;  /* 0x00000000021b72ca */ /* 0x040fe200000e0000 */
[----:B------:R-:W-:Y:S01]  /*3f40*/  UMOV UR76, 0x0 ;  /* 0x00000000004c7882 */ /* 0x000fe20000000000 */
[----:B------:R-:W-:Y:S01]  /*3f50*/  R2UR UR24, R3 ;  /* 0x00000000031872ca */ /* 0x000fe200000e0000 */
[----:B------:R-:W-:Y:S01]  /*3f60*/  UMOV UR77, 0x8410010 ;  /* 0x08410010004d7882 */ /* 0x000fe20000000000 */
[----:B------:R-:W-:Y:S01]  /*3f70*/  R2UR UR25, R2 ;  /* 0x00000000021972ca */ /* 0x000fe200000e0000 */
[----:B------:R-:W-:Y:S01]  /*3f80*/  UMOV UR11, 0x40004040 ;  /* 0x40004040000b7882 */ /* 0x000fe20000000000 */
[----:B------:R-:W-:Y:S01]  /*3f90*/  UMOV UR70, 0x0 ;  /* 0x0000000000467882 */ /* 0x000fe20000000000 */
[----:B------:R-:W-:Y:S01]  /*3fa0*/  UMOV UR71, 0x8410010 ;  /* 0x0841001000477882 */ /* 0x000fe20000000000 */
[----:B------:R-:W-:Y:S01]  /*3fb0*/  UMOV UR9, 0x40004040 ;  /* 0x4000404000097882 */ /* 0x000fe20000000000 */
[----:B------:R-:W-:Y:S01]  /*3fc0*/  R2UR.FILL UR4, R12 ;  /* 0x000000000c0472ca */ /* 0x000fe200004e0000 */
[----:B-1----:R-:W-:Y:S01]  /*3fd0*/  UMOV UR36, 0x0 ;  /* 0x0000000000247882 */ /* 0x002fe20000000000 */
[----:B------:R-:W-:Y:S01]  /*3fe0*/  UMOV UR37, 0x8410010 ;  /* 0x0841001000257882 */ /* 0x000fe20000000000 */
[----:B------:R-:W-:Y:S01]  /*3ff0*/  UMOV UR20, 0x0 ;  /* 0x0000000000147882 */ /* 0x000fe20000000000 */
[----:B------:R-:W-:Y:S01]  /*4000*/  UMOV UR21, 0x8410010 ;  /* 0x0841001000157882 */ /* 0x000fe20000000000 */
[----:B------:R1:W-:Y:S01]  /*4010*/  UTCHMMA tmem[UR34], gdesc[UR18], tmem[UR35], tmem[UR36], idesc[UR37], UPT ;  /* 0x00ff2412220079ea */ /* 0x0003e2000b800023 */
[----:B------:R1:W-:Y:S01]  /*4020*/  UTCHMMA tmem[UR32], gdesc[UR16], tmem[UR33], tmem[UR20], idesc[UR21], UPT ;  /* 0x00ff1410200079ea */ /* 0x0003e2000b800021 */
[----:B------:R1:W-:Y:S01]  /*4030*/  UTCHMMA tmem[UR30], gdesc[UR14], tmem[UR31], tmem[UR22], idesc[UR23], UPT ;  /* 0x00ff160e1e0079ea */ /* 0x0003e2000b80001f */
[----:B------:R1:W-:Y:S01]  /*4040*/  UTCHMMA tmem[UR29], gdesc[UR12], tmem[UR28], tmem[UR74], idesc[UR75], UPT ;  /* 0x00ff4a0c1d0079ea */ /* 0x0003e2000b80001c */
[----:B------:R1:W-:Y:S01]  /*4050*/  UTCHMMA tmem[UR26], gdesc[UR10], tmem[UR27], tmem[UR76], idesc[UR77], UPT ;  /* 0x00ff4c0a1a0079ea */ /* 0x0003e2000b80001b */
[----:B------:R1:W-:Y:S01]  /*4060*/  UTCHMMA tmem[UR24], gdesc[UR8], tmem[UR25], tmem[UR70], idesc[UR71], UPT ;  /* 0x00ff4608180079ea */ /* 0x0003e2000b800019 */
[----:B------:R-:W-:Y:S05]  /*4070*/  BRA.U UP5, `(.L_x_63) ;  /* 0x0000000105047547 */ /* 0x000fea000b800000 */
[----:B-1----:R-:W-:Y:S05]  /*4080*/  BPT.TRAP 0x1 ;  /* 0x000000040000795c */ /* 0x002fea0000300000 */
.L_x_63:
[----:B------:R-:W-:Y:S01]  /*4090*/  LOP3.LUT R8, R8, 0x1, RZ, 0x3c, !PT ;  /* 0x0000000108087812 */ /* 0x000fe200078e3cff */
[----:B------:R-:W-:Y:S09]  /*40a0*/  UIADD3 UR7, UPT, UPT, UR38, 0x50098, URZ ;  /* 0x0005009826077890 */ /* 0x000ff2000fffe0ff */
[----:B------:R2:W-:Y:S01]  /*40b0*/  UTCBAR [UR7], URZ ;  /* 0x000000ff070073e9 */ /* 0x0005e200080000ff */
[----:B------:R-:W-:Y:S05]  /*40c0*/  BRA.U !UP1, `(.L_x_64) ;  /* 0x0000000109047547 */ /* 0x000fea000b800000 */
[----:B-12---:R-:W-:Y:S05]  /*40d0*/  BPT.TRAP 0x1 ;  /* 0x000000040000795c */ /* 0x006fea0000300000 */
.L_x_64:
[----:B-1----:R-:W-:Y:S01]  /*40e0*/  UIADD3 UR10, UPT, UPT, UR6, 0x1000, URZ ;  /* 0x00001000060a7890 */ /* 0x002fe2000fffe0ff */
[----:B------:R-:W-:Y:S01]  /*40f0*/  R2UR UR8, R0 ;  /* 0x00000000000872ca */ /* 0x000fe200000e0000 */
[----:B------:R-:W-:Y:S01]  /*4100*/  UIADD3 UR36, UPT, UPT, UR6, 0x1002, URZ ;  /* 0x0000100206247890 */ /* 0x000fe2000fffe0ff */
[----:B------:R-:W-:Y:S01]  /*4110*/  IMAD.MOV.U32 R2, RZ, RZ, 0x80 ;  /* 0x00000080ff027424 */ /* 0x000fe200078e00ff */
[----:B------:R-:W-:Y:S01]  /*4120*/  UIADD3 UR34, UPT, UPT, UR6, 0x1004, URZ ;  /* 0x0000100406227890 */ /* 0x000fe2000fffe0ff */
[----:B------:R-:W-:Y:S01]  /*4130*/  MOV.SPILL R13, UR73 ;  /* 0x00000049000d7c02 */ /* 0x000fe20009000f00 */
[----:B------:R-:W-:Y:S01]  /*4140*/  UIADD3 UR32, UPT, UPT, UR6, 0x1006, URZ ;  /* 0x0000100606207890 */ /* 0x000fe2000fffe0ff */
[----:B------:R-:W-:Y:S01]  /*4150*/  MOV.SPILL R12, UR72 ;  /* 0x00000048000c7c02 */ /* 0x000fe20009000f00 */
[----:B------:R-:W-:Y:S01]  /*4160*/  UIADD3 UR30, UPT, UPT, UR6, 0x1400, URZ ;  /* 0x00001400061e7890 */ /* 0x000fe2000fffe0ff */
[C---:B------:R-:W-:Y:S01]  /*4170*/  R2UR UR21, R2.reuse ;  /* 0x00000000021572ca */ /* 0x040fe200000e0000 */
[----:B------:R-:W-:Y:S01]  /*4180*/  UIADD3 UR28, UPT, UPT, UR6, 0x1402, URZ ;  /* 0x00001402061c7890 */ /* 0x000fe2000fffe0ff */
[C---:B------:R-:W-:Y:S01]  /*4190*/  R2UR UR17, R2.reuse ;  /* 0x00000000021172ca */ /* 0x040fe200000e0000 */
[----:B------:R-:W-:Y:S01]  /*41a0*/  UIADD3 UR26, UPT, UPT, UR6, 0x1404, URZ ;  /* 0x00001404061a7890 */ /* 0x000fe2000fffe0ff */
[C---:B------:R-:W-:Y:S01]  /*41b0*/  R2UR UR77, R2.reuse ;  /* 0x00000000024d72ca */ /* 0x040fe200000e0000 */
[----:B------:R-:W-:Y:S01]  /*41c0*/  ULEA UR5, UR8, UR38, 0x3 ;  /* 0x0000002608057291 */ /* 0x000fe2000f8e18ff */
[C---:B------:R-:W-:Y:S01]  /*41d0*/  R2UR UR75, R2.reuse ;  /* 0x00000000024b72ca */ /* 0x040fe200000e0000 */
[----:B------:R-:W-:Y:S01]  /*41e0*/  UIADD3 UR24, UPT, UPT, UR6, 0x1406, URZ ;  /* 0x0000140606187890 */ /* 0x000fe2000fffe0ff */
[C---:B------:R-:W-:Y:S01]  /*41f0*/  R2UR UR69, R2.reuse ;  /* 0x00000000024572ca */ /* 0x040fe200000e0000 */
[----:B--2---:R-:W-:Y:S01]  /*4200*/  UIADD3 UR7, UPT, UPT, UR5, 0x50038, URZ ;  /* 0x0005003805077890 */ /* 0x004fe2000fffe0ff */
[----:B------:R-:W-:Y:S01]  /*4210*/  R2UR UR55, R2 ;  /* 0x00000000023772ca */ /* 0x000fe200000e0000 */
[----:B------:R-:W-:Y:S01]  /*4220*/  UIADD3 UR22, UPT, UPT, UR6, 0x1800, URZ ;  /* 0x0000180006167890 */ /* 0x000fe2000fffe0ff */
[----:B------:R-:W-:Y:S01]  /*4230*/  IMAD.MOV.U32 R0, RZ, RZ, 0x80 ;  /* 0x00000080ff007424 */ /* 0x000fe200078e00ff */
[----:B------:R-:W-:Y:S01]  /*4240*/  UIADD3 UR20, UPT, UPT, UR6, 0x1802, URZ ;  /* 0x0000180206147890 */ /* 0x000fe2000fffe0ff */
[----:B------:R-:W-:Y:S01]  /*4250*/  IMAD.MOV.U32 R4, RZ, RZ, 0x80 ;  /* 0x00000080ff047424 */ /* 0x000fe200078e00ff */
[----:B------:R-:W-:Y:S01]  /*4260*/  UIADD3 UR18, UPT, UPT, UR6, 0x1804, URZ ;  /* 0x0000180406127890 */ /* 0x000fe2000fffe0ff */
[----:B------:R-:W-:Y:S01]  /*4270*/  IMAD.MOV.U32 R3, RZ, RZ, 0x80 ;  /* 0x00000080ff037424 */ /* 0x000fe200078e00ff */
[----:B------:R-:W-:Y:S01]  /*4280*/  UIADD3 UR16, UPT, UPT, UR6, 0x1806, URZ ;  /* 0x0000180606107890 */ /* 0x000fe2000fffe0ff */
[----:B------:R1:W-:Y:S01]  /*4290*/  UTCBAR [UR7], URZ ;  /* 0x000000ff070073e9 */ /* 0x0003e200080000ff */
[----:B------:R-:W-:Y:S01]  /*42a0*/  UIADD3 UR14, UPT, UPT, UR6, 0x1c00, URZ ;  /* 0x00001c00060e7890 */ /* 0x000fe2000fffe0ff */
[----:B------:R-:W-:Y:S01]  /*42b0*/  R2UR UR13, R0 ;  /* 0x00000000000d72ca */ /* 0x000fe200000e0000 */
[----:B------:R-:W-:Y:S01]  /*42c0*/  UIADD3 UR12, UPT, UPT, UR6, 0x1c02, URZ ;  /* 0x00001c02060c7890 */ /* 0x000fe2000fffe0ff */
[----:B------:R-:W-:Y:S01]  /*42d0*/  R2UR UR9, R4 ;  /* 0x00000000040972ca */ /* 0x000fe200000e0000 */
[----:B------:R-:W-:Y:S01]  /*42e0*/  UMOV UR72, 0x0 ;  /* 0x0000000000487882 */ /* 0x000fe20000000000 */
[----:B------:R-:W-:Y:S01]  /*42f0*/  UMOV UR73, 0x8200010 ;  /* 0x0820001000497882 */ /* 0x000fe20000000000 */
[----:B------:R-:W-:Y:S01]  /*4300*/  UMOV UR70, UR4 ;  /* 0x0000000400467c82 */ /* 0x000fe20008000000 */
[----:B------:R-:W-:Y:S01]  /*4310*/  UIADD3 UR4, UPT, UPT, UR6, 0x1c06, URZ ;  /* 0x00001c0606047890 */ /* 0x000fe2000fffe0ff */
[----:B------:R-:W-:Y:S01]  /*4320*/  R2UR UR15, R3 ;  /* 0x00000000030f72ca */ /* 0x000fe200000e0000 */
        /* <DEDUP_REMOVED lines=8> */
[----:B------:R-:W-:Y:S01]  /*43b0*/  UMOV UR33, 0x40004040 ;  /* 0x4000404000217882 */ /* 0x000fe20000000000 */
[----:B------:R-:W-:Y:S01]  /*43c0*/  UMOV UR49, 0x40004040 ;  /* 0x4000404000317882 */ /* 0x000fe20000000000 */
[----:B------:R-:W-:Y:S01]  /*43d0*/  UMOV UR31, 0x40004040 ;  /* 0x40004040001f7882 */ /* 0x000fe20000000000 */
[C---:B------:R-:W-:Y:S01]  /*43e0*/  R2UR UR19, R0.reuse ;  /* 0x00000000001372ca */ /* 0x040fe200000e0000 */
[----:B------:R-:W-:Y:S01]  /*43f0*/  UMOV UR47, 0x40004040 ;  /* 0x40004040002f7882 */ /* 0x000fe20000000000 */
[----:B------:R-:W-:Y:S01]  /*4400*/  UMOV UR29, 0x40004040 ;  /* 0x40004040001d7882 */ /* 0x000fe20000000000 */
[----:B------:R-:W-:Y:S01]  /*4410*/  UMOV UR65, 0x40004040 ;  /* 0x4000404000417882 */ /* 0x000fe20000000000 */
[----:B------:R-:W-:Y:S01]  /*4420*/  UMOV UR27, 0x40004040 ;  /* 0x40004040001b7882 */ /* 0x000fe20000000000 */
[C---:B------:R-:W-:Y:S01]  /*4430*/  R2UR UR76, R0.reuse ;  /* 0x00000000004c72ca */ /* 0x040fe200000e0000 */
[----:B------:R-:W-:Y:S01]  /*4440*/  UMOV UR67, 0x40004040 ;  /* 0x4000404000437882 */ /* 0x000fe20000000000 */
[C---:B------:R-:W-:Y:S01]  /*4450*/  R2UR UR74, R0.reuse ;  /* 0x00000000004a72ca */ /* 0x040fe200000e0000 */
[----:B------:R-:W-:Y:S01]  /*4460*/  UMOV UR25, 0x40004040 ;  /* 0x4000404000197882 */ /* 0x000fe20000000000 */
[C---:B------:R-:W-:Y:S01]  /*4470*/  R2UR UR57, R0.reuse ;  /* 0x00000000003972ca */ /* 0x040fe200000e0000 */
[----:B------:R-:W-:Y:S01]  /*4480*/  UMOV UR63, 0x40004040 ;  /* 0x40004040003f7882 */ /* 0x000fe20000000000 */
[----:B------:R-:W-:Y:S01]  /*4490*/  UMOV UR23, 0x40004040 ;  /* 0x4000404000177882 */ /* 0x000fe20000000000 */
[----:B------:R-:W-:Y:S01]  /*44a0*/  UMOV UR61, 0x40004040 ;  /* 0x40004040003d7882 */ /* 0x000fe20000000000 */
[----:B------:R-:W-:Y:S01]  /*44b0*/  R2UR UR39, R0 ;  /* 0x00000000002772ca */ /* 0x000fe200000e0000 */
[----:B------:R-:W-:Y:S01]  /*44c0*/  UMOV UR59, 0x40004040 ;  /* 0x40004040003b7882 */ /* 0x000fe20000000000 */
[----:B------:R-:W-:Y:S01]  /*44d0*/  UMOV UR45, 0x40004040 ;  /* 0x40004040002d7882 */ /* 0x000fe20000000000 */
[----:B-1----:R-:W-:Y:S01]  /*44e0*/  UMOV UR7, 0x8200010 ;  /* 0x0820001000077882 */ /* 0x002fe20000000000 */
[----:B--2---:R-:W-:Y:S01]  /*44f0*/  UMOV UR10, 0x0 ;  /* 0x00000000000a7882 */ /* 0x004fe20000000000 */
[----:B------:R-:W-:Y:S01]  /*4500*/  UMOV UR11, 0x8200010 ;  /* 0x08200010000b7882 */ /* 0x000fe20000000000 */
[----:B------:R-:W-:Y:S01]  /*4510*/  UMOV UR21, 0x40004040 ;  /* 0x4000404000157882 */ /* 0x000fe20000000000 */
[----:B------:R1:W-:Y:S01]  /*4520*/  UTCHMMA gdesc[UR36], gdesc[UR40], tmem[UR13], tmem[UR10], idesc[UR11], UPT ;  /* 0x00ff0a28240075ea */ /* 0x0003e2000b80000d */
[----:B------:R-:W-:Y:S01]  /*4530*/  UTCHMMA gdesc[UR34], gdesc[UR52], tmem[UR9], tmem[UR10], idesc[UR11], UPT ;  /* 0x00ff0a34220075ea */ /* 0x000fe2000b800009 */
[----:B------:R2:W-:Y:S01]  /*4540*/  UTCHMMA gdesc[UR32], gdesc[UR50], tmem[UR15], tmem[UR10], idesc[UR11], UPT ;  /* 0x00ff0a32200075ea */ /* 0x0005e2000b80000f */
[----:B------:R3:W-:Y:S01]  /*4550*/  UTCHMMA gdesc[UR30], gdesc[UR48], tmem[UR17], tmem[UR10], idesc[UR11], UPT ;  /* 0x00ff0a301e0075ea */ /* 0x0007e2000b800011 */
[----:B------:R-:W-:Y:S01]  /*4560*/  UMOV UR43, 0x40004040 ;  /* 0x40004040002b7882 */ /* 0x000fe20000000000 */
[----:B------:R-:W-:Y:S01]  /*4570*/  UMOV UR70, 0x0 ;  /* 0x0000000000467882 */ /* 0x000fe20000000000 */
[----:B------:R-:W-:Y:S01]  /*4580*/  UMOV UR5, 0x40004040 ;  /* 0x4000404000057882 */ /* 0x000fe20000000000 */
[----:B------:R-:W-:Y:S01]  /*4590*/  UMOV UR71, UR8 ;  /* 0x0000000800477c82 */ /* 0x000fe20008000000 */
[----:B------:R-:W-:Y:S01]  /*45a0*/  UIADD3 UR8, UPT, UPT, UR6, 0x1c04, URZ ;  /* 0x00001c0406087890 */ /* 0x000fe2000fffe0ff */
[----:B------:R-:W-:Y:S02]  /*45b0*/  R2UR.FILL UR73, R13 ;  /* 0x000000000d4972ca */ /* 0x000fe400004e0000 */
[----:B------:R-:W-:Y:S01]  /*45c0*/  UMOV UR6, 0x0 ;  /* 0x0000000000067882 */ /* 0x000fe20000000000 */
[----:B------:R-:W-:Y:S01]  /*45d0*/  R2UR.FILL UR72, R12 ;  /* 0x000000000c4872ca */ /* 0x000fe200004e0000 */
[----:B-1----:R-:W-:Y:S01]  /*45e0*/  UMOV UR36, UR56 ;  /* 0x0000003800247c82 */ /* 0x002fe20008000000 */
[----:B------:R-:W-:Y:S01]  /*45f0*/  UMOV UR13, 0x40004040 ;  /* 0x40004040000d7882 */ /* 0x000fe20000000000 */
[----:B--2---:R-:W-:Y:S01]  /*4600*/  R2UR UR50, R4 ;  /* 0x00000000043272ca */ /* 0x004fe200000e0000 */
[----:B---3--:R-:W-:Y:S01]  /*4610*/  UMOV UR48, 0x0 ;  /* 0x0000000000307882 */ /* 0x008fe20000000000 */
        /* <DEDUP_REMOVED lines=8> */
[----:B------:R-:W-:Y:S01]  /*46a0*/  UMOV UR34, UR54 ;  /* 0x0000003600227c82 */ /* 0x000fe20008000000 */
[----:B------:R-:W-:Y:S01]  /*46b0*/  UMOV UR52, 0x0 ;  /* 0x0000000000347882 */ /* 0x000fe20000000000 */
[----:B------:R-:W-:Y:S01]  /*46c0*/  UMOV UR53, 0x8200010 ;  /* 0x0820001000357882 */ /* 0x000fe20000000000 */
[----:B------:R2:W-:Y:S01]  /*46d0*/  UTCHMMA gdesc[UR26], gdesc[UR64], tmem[UR50], tmem[UR48], idesc[UR49], UPT ;  /* 0x00ff30401a0075ea */ /* 0x0005e2000b800032 */
[----:B------:R-:W-:Y:S01]  /*46e0*/  UMOV UR9, 0x40004040 ;  /* 0x4000404000097882 */ /* 0x000fe20000000000 */
[----:B------:R-:W-:Y:S01]  /*46f0*/  UMOV UR10, UR68 ;  /* 0x00000044000a7c82 */ /* 0x000fe20008000000 */
[----:B------:R-:W-:Y:S01]  /*4700*/  UMOV UR11, 0x40004040 ;  /* 0x40004040000b7882 */ /* 0x000fe20000000000 */
[----:B------:R-:W-:Y:S01]  /*4710*/  UMOV UR40, 0x0 ;  /* 0x0000000000287882 */ /* 0x000fe20000000000 */
[----:B------:R-:W-:Y:S01]  /*4720*/  UMOV UR41, 0x8200010 ;  /* 0x0820001000297882 */ /* 0x000fe20000000000 */
[----:B------:R-:W-:Y:S01]  /*4730*/  UMOV UR51, UR71 ;  /* 0x0000004700337c82 */ /* 0x000fe20008000000 */
[----:B------:R-:W-:Y:S01]  /*4740*/  UMOV UR71, 0x8200010 ;  /* 0x0820001000477882 */ /* 0x000fe20000000000 */
[----:B-1----:R-:W-:Y:S01]  /*4750*/  UMOV UR28, 0x0 ;  /* 0x00000000001c7882 */ /* 0x002fe20000000000 */
[----:B------:R-:W-:Y:S01]  /*4760*/  UMOV UR29, 0x8200010 ;  /* 0x08200010001d7882 */ /* 0x000fe20000000000 */
[----:B------:R-:W-:Y:S01]  /*4770*/  UMOV UR46, 0x0 ;  /* 0x00000000002e7882 */ /* 0x000fe20000000000 */
[----:B------:R-:W-:Y:S01]  /*4780*/  UMOV UR47, 0x8200010 ;  /* 0x08200010002f7882 */ /* 0x000fe20000000000 */
[----:B------:R-:W-:Y:S01]  /*4790*/  UMOV UR19, 0x40004040 ;  /* 0x4000404000137882 */ /* 0x000fe20000000000 */
[----:B--2---:R-:W-:Y:S11]  /*47a0*/  R2UR UR50, R3 ;  /* 0x00000000033272ca */ /* 0x004ff600000e0000 */
[----:B------:R-:W-:Y:S02]  /*47b0*/  @!UPT UIADD3 URZ, UPT, UPT, URZ, URZ, URZ ;  /* 0x000000fffffff290 */ /* 0x000fe4000fffe0ff */
[----:B------:R-:W-:Y:S01]  /*47c0*/  UTCHMMA gdesc[UR24], gdesc[UR66], tmem[UR50], tmem[UR28], idesc[UR29], UPT ;  /* 0x00ff1c42180075ea */ /* 0x000fe2000b800032 */
[----:B------:R-:W-:Y:S01]  /*47d0*/  UTCHMMA gdesc[UR22], gdesc[UR62], tmem[UR77], tmem[UR46], idesc[UR47], UPT ;  /* 0x00ff2e3e160075ea */ /* 0x000fe2000b80004d */
[----:B------:R-:W-:Y:S01]  /*47e0*/  UTCHMMA gdesc[UR20], gdesc[UR60], tmem[UR76], tmem[UR30], idesc[UR31], UPT ;  /* 0x00ff1e3c140075ea */ /* 0x000fe2000b80004c */
[----:B------:R-:W-:Y:S01]  /*47f0*/  UTCHMMA gdesc[UR18], gdesc[UR58], tmem[UR75], tmem[UR48], idesc[UR49], UPT ;  /* 0x00ff303a120075ea */ /* 0x000fe2000b80004b */
[----:B------:R1:W-:Y:S01]  /*4800*/  UTCHMMA gdesc[UR16], gdesc[UR44], tmem[UR74], tmem[UR6], idesc[UR7], UPT ;  /* 0x00ff062c100075ea */ /* 0x0003e2000b80004a */
[----:B------:R2:W-:Y:S01]  /*4810*/  UTCHMMA gdesc[UR14], gdesc[UR42], tmem[UR69], tmem[UR32], idesc[UR33], UPT ;  /* 0x00ff202a0e0075ea */ /* 0x0005e2000b800045 */
[----:B------:R2:W-:Y:S01]  /*4820*/  UTCHMMA gdesc[UR12], gdesc[UR36], tmem[UR57], tmem[UR70], idesc[UR71], UPT ;  /* 0x00ff46240c0075ea */ /* 0x0005e2000b800039 */
[----:B------:R2:W-:Y:S01]  /*4830*/  UTCHMMA gdesc[UR8], gdesc[UR34], tmem[UR55], tmem[UR52], idesc[UR53], UPT ;  /* 0x00ff3422080075ea */ /* 0x0005e2000b800037 */
[----:B------:R2:W-:Y:S01]  /*4840*/  UTCHMMA gdesc[UR4], gdesc[UR10], tmem[UR39], tmem[UR40], idesc[UR41], UPT ;  /* 0x00ff280a040075ea */ /* 0x0005e2000b800027 */
[----:B-1----:R-:W-:Y:S04]  /*4850*/  UIADD3 UR6, UPT, UPT, UR51, 0x1, URZ ;  /* 0x0000000133067890 */ /* 0x002fe8000fffe0ff */
[----:B------:R-:W-:Y:S04]  /*4860*/  UISETP.NE.AND UP0, UPT, UR6, 0x3, UPT ;  /* 0x000000030600788c */ /* 0x000fe8000bf05270 */
[----:B------:R-:W-:Y:S01]  /*4870*/  USEL UR6, UR6, URZ, UP0 ;  /* 0x000000ff06067287 */ /* 0x000fe20008000000 */
[----:B------:R-:W-:Y:S11]  /*4880*/  BRA.U UP3, `(.L_x_65) ;  /* 0x0000000103047547 */ /* 0x000ff6000b800000 */
[----:B--2---:R-:W-:Y:S05]  /*4890*/  BPT.TRAP 0x1 ;  /* 0x000000040000795c */ /* 0x004fea0000300000 */
.L_x_65:
[----:B--2---:R-:W-:Y:S09]  /*48a0*/  UIADD3 UR4, UPT, UPT, UR38, 0x50060, URZ ;  /* 0x0005006026047890 */ /* 0x004ff2000fffe0ff */
[----:B------:R1:W-:Y:S01]  /*48b0*/  UTCBAR [UR4], URZ ;  /* 0x000000ff040073e9 */ /* 0x0003e200080000ff */
[----:B------:R-:W-:Y:S05]  /*48c0*/  BRA.U !UP1, `(.L_x_66) ;  /* 0x0000000109047547 */ /* 0x000fea000b800000 */
[----:B-1----:R-:W-:Y:S05]  /*48d0*/  BPT.TRAP 0x1 ;  /* 0x000000040000795c */ /* 0x002fea0000300000 */
.L_x_66:
[----:B-1----:R-:W-:Y:S04]  /*48e0*/  ULEA UR4, UR6, UR38, 0x3 ;  /* 0x0000002606047291 */ /* 0x002fe8000f8e18ff */
[----:B------:R-:W-:Y:S02]  /*48f0*/  UIADD3 UR5, UPT, UPT, UR4, 0x50038, URZ ;  /* 0x0005003804057890 */ /* 0x000fe4000fffe0ff */
[----:B------:R-:W-:Y:S04]  /*4900*/  UIADD3 UR4, UPT, UPT, UR6, 0x1, URZ ;  /* 0x0000000106047890 */ /* 0x000fe8000fffe0ff */
[----:B------:R-:W-:Y:S03]  /*4910*/  UISETP.NE.AND UP0, UPT, UR4, 0x3, UPT ;  /* 0x000000030400788c */ /* 0x000fe6000bf05270 */
[----:B------:R1:W-:Y:S01]  /*4920*/  UTCBAR [UR5], URZ ;  /* 0x000000ff050073e9 */ /* 0x0003e200080000ff */
[----:B------:R-:W-:Y:S06]  /*4930*/  USEL UR4, UR4, URZ, UP0 ;  /* 0x000000ff04047287 */ /* 0x000fec0008000000 */
[----:B------:R-:W-:Y:S01]  /*4940*/  MOV R0, UR4 ;  /* 0x0000000400007c02 */ /* 0x000fe20008000f00 */
[----:B------:R-:W-:Y:S06]  /*4950*/  BRA.U !UP1, `(.L_x_67) ;  /* 0x0000000109047547 */ /* 0x000fec000b800000 */
[----:B-1----:R-:W-:Y:S05]  /*4960*/  BPT.TRAP 0x1 ;  /* 0x000000040000795c */ /* 0x002fea0000300000 */
.L_x_67:
[----:B------:R-:W-:Y:S01]  /*4970*/  ULEA UR4, UR72, UR38, 0x3 ;  /* 0x0000002648047291 */ /* 0x000fe2000f8e18ff */
[----:B------:R-:W-:Y:S08]  /*4980*/  SHF.L.U32 R3, R5, 0x1f, RZ ;  /* 0x0000001f05037819 */ /* 0x000ff000000006ff */
[----:B------:R-:W2:Y:S02]  /*4990*/  SYNCS.PHASECHK.TRANS64.TRYWAIT P0, [UR4+0x50020], R3 ;  /* 0x05002003ff0075a7 */ /* 0x000ea40008001104 */
[----:B--2---:R-:W-:Y:S05]  /*49a0*/  @!P0 BRA `(.L_x_68) ;  /* 0x0000020c00a88947 */ /* 0x004fea0003800000 */
.L_x_425:
[----:B------:R-:W-:Y:S05]  /*49b0*/  BRA.U UP5, `(.L_x_69) ;  /* 0x0000000105047547 */ /* 0x000fea000b800000 */
[----:B-1----:R-:W-:Y:S05]  /*49c0*/  BPT.TRAP 0x1 ;  /* 0x000000040000795c */ /* 0x002fea0000300000 */
.L_x_69:
[----:B--2---:R-:W-:Y:S04]  /*49d0*/  SHF.L.U32 R3, R8, 0x1f, RZ ;  /* 0x0000001f08037819 */ /* 0x004fe800000006ff */
[----:B------:R-:W2:Y:S02]  /*49e0*/  SYNCS.PHASECHK.TRANS64.TRYWAIT P0, [UR38+0x500a0], R3 ;  /* 0x0500a003ff0075a7 */ /* 0x000ea40008001126 */
[----:B--2---:R-:W-:Y:S05]  /*49f0*/  @!P0 BRA `(.L_x_70) ;  /* 0x0000020c00ac8947 */ /* 0x004fea0003800000 */
.L_x_427:
[----:B------:R-:W-:Y:S05]  /*4a00*/  BRA.U UP4, `(.L_x_71) ;  /* 0x0000000104047547 */ /* 0x000fea000b800000 */
[----:B-1----:R-:W-:Y:S05]  /*4a10*/  BPT.TRAP 0x1 ;  /* 0x000000040000795c */ /* 0x002fea0000300000 */
.L_x_71:
[----:B------:R-:W-:Y:S01]  /*4a20*/  SHF.L.U32 R4, R6, 0x1f, RZ ;  /* 0x0000001f06047819 */ /* 0x000fe200000006ff */
[----:B------:R-:W-:Y:S02]  /*4a30*/  HFMA2 R12, -RZ, RZ, 0, 1.52587890625e-05 ;  /* 0x00000100ff0c7431 */ /* 0x000fe400000001ff */
[----:B--2---:R-:W-:Y:S01]  /*4a40*/  IMAD.MOV.U32 R2, RZ, RZ, 0x20 ;  /* 0x00000020ff027424 */ /* 0x004fe200078e00ff */
[----:B------:R-:W2:Y:S02]  /*4a50*/  SYNCS.PHASECHK.TRANS64.TRYWAIT P0, [UR38+0x50058], R4 ;  /* 0x05005804ff0075a7 */ /* 0x000ea40008001126 */
[----:B--2---:R-:W-:Y:S05]  /*4a60*/  @!P0 BRA `(.L_x_72) ;  /* 0x0000020c00a88947 */ /* 0x004fea0003800000 */
.L_x_429:
[----:B------:R-:W-:Y:S01]  /*4a70*/  USHF.L.U32 UR20, UR72, 0xc, URZ ;  /* 0x0000000c48147899 */ /* 0x000fe200080006ff */
[----:B--2---:R-:W-:Y:S01]  /*4a80*/  IMAD.MOV.U32 R3, RZ, RZ, 0x100 ;  /* 0x00000100ff037424 */ /* 0x004fe200078e00ff */
[----:B------:R-:W-:Y:S01]  /*4a90*/  ULOP3.LUT UR37, UR73, 0x4000000, URZ, 0xfc, !UPT ;  /* 0x0400000049257892 */ /* 0x000fe2000f8efcff */
[----:B------:R-:W-:Y:S01]  /*4aa0*/  R2UR UR35, R2 ;  /* 0x00000000022372ca */ /* 0x000fe200000e0000 */
[----:B------:R-:W-:Y:S01]  /*4ab0*/  IMAD.MOV.U32 R4, RZ, RZ, 0x28 ;  /* 0x00000028ff047424 */ /* 0x000fe200078e00ff */
[----:B------:R-:W-:Y:S01]  /*4ac0*/  R2UR UR36, R12 ;  /* 0x000000000c2472ca */ /* 0x000fe200000e0000 */
[----:B------:R-:W-:Y:S01]  /*4ad0*/  UIADD3 UR4, UPT, UPT, UR20, UR37, URZ ;  /* 0x0000002514047290 */ /* 0x000fe2000fffe0ff */
[----:B------:R-:W-:Y:S01]  /*4ae0*/  IMAD.MOV.U32 R2, RZ, RZ, 0x30 ;  /* 0x00000030ff027424 */ /* 0x000fe200078e00ff */
[C---:B------:R-:W-:Y:S01]  /*4af0*/  R2UR UR34, R3.reuse ;  /* 0x00000000032272ca */ /* 0x040fe200000e0000 */
[----:B------:R-:W-:Y:S01]  /*4b00*/  IMAD.MOV.U32 R12, RZ, RZ, 0x100 ;  /* 0x00000100ff0c7424 */ /* 0x000fe200078e00ff */
[----:B------:R-:W-:Y:S01]  /*4b10*/  UIADD3 UR18, UPT, UPT, UR4, 0x80, URZ ;  /* 0x0000008004127890 */ /* 0x000fe2000fffe0ff */
[----:B------:R-:W-:Y:S01]  /*4b20*/  R2UR UR30, R3 ;  /* 0x00000000031e72ca */ /* 0x000fe200000e0000 */
[----:B------:R-:W-:Y:S01]  /*4b30*/  UIADD3 UR16, UPT, UPT, UR4, 0x100, URZ ;  /* 0x0000010004107890 */ /* 0x000fe2000fffe0ff */
[----:B------:R-:W-:Y:S01]  /*4b40*/  IMAD.MOV.U32 R3, RZ, RZ, 0x48 ;  /* 0x00000048ff037424 */ /* 0x000fe200078e00ff */
[----:B------:R-:W-:Y:S01]  /*4b50*/  UIADD3 UR14, UPT, UPT, UR4, 0x180, URZ ;  /* 0x00000180040e7890 */ /* 0x000fe2000fffe0ff */
[----:B------:R-:W-:Y:S01]  /*4b60*/  R2UR UR33, R4 ;  /* 0x00000000042172ca */ /* 0x000fe200000e0000 */
[----:B------:R-:W-:Y:S01]  /*4b70*/  UIADD3 UR12, UPT, UPT, UR4, 0x200, URZ ;  /* 0x00000200040c7890 */ /* 0x000fe2000fffe0ff */
[----:B------:R-:W-:Y:S01]  /*4b80*/  R2UR UR31, R2 ;  /* 0x00000000021f72ca */ /* 0x000fe200000e0000 */
[----:B------:R-:W-:Y:S01]  /*4b90*/  UIADD3 UR10, UPT, UPT, UR4, 0x280, URZ ;  /* 0x00000280040a7890 */ /* 0x000fe2000fffe0ff */
[----:B------:R-:W-:Y:S01]  /*4ba0*/  IMAD.MOV.U32 R4, RZ, RZ, 0x38 ;  /* 0x00000038ff047424 */ /* 0x000fe200078e00ff */
[----:B------:R-:W-:Y:S01]  /*4bb0*/  UIADD3 UR8, UPT, UPT, UR4, 0x300, URZ ;  /* 0x0000030004087890 */ /* 0x000fe2000fffe0ff */
[----:B------:R-:W-:Y:S01]  /*4bc0*/  IMAD.MOV.U32 R2, RZ, RZ, 0x40 ;  /* 0x00000040ff027424 */ /* 0x000fe200078e00ff */
[----:B------:R-:W-:Y:S01]  /*4bd0*/  UIADD3 UR6, UPT, UPT, UR4, 0x380, URZ ;  /* 0x0000038004067890 */ /* 0x000fe2000fffe0ff */
[----:B------:R-:W-:Y:S01]  /*4be0*/  R2UR UR25, R3 ;  /* 0x00000000031972ca */ /* 0x000fe200000e0000 */
[----:B------:R-:W-:Y:S01]  /*4bf0*/  IMAD.MOV.U32 R3, RZ, RZ, 0x50 ;  /* 0x00000050ff037424 */ /* 0x000fe200078e00ff */
[----:B------:R-:W-:Y:S01]  /*4c00*/  R2UR UR29, R4 ;  /* 0x00000000041d72ca */ /* 0x000fe200000e0000 */
[----:B------:R-:W-:Y:S01]  /*4c10*/  IMAD.MOV.U32 R4, RZ, RZ, 0x100 ;  /* 0x00000100ff047424 */ /* 0x000fe200078e00ff */
[----:B------:R-:W-:Y:S01]  /*4c20*/  R2UR UR27, R2 ;  /* 0x00000000021b72ca */ /* 0x000fe200000e0000 */
[----:B------:R-:W-:Y:S01]  /*4c30*/  IMAD.MOV.U32 R2, RZ, RZ, 0x100 ;  /* 0x00000100ff027424 */ /* 0x000fe200078e00ff */
[----:B------:R-:W-:Y:S01]  /*4c40*/  R2UR UR23, R3 ;  /* 0x00000000031772ca */ /* 0x000fe200000e0000 */
[----:B------:R-:W-:Y:S01]  /*4c50*/  IMAD.MOV.U32 R3, RZ, RZ, 0x58 ;  /* 0x00000058ff037424 */ /* 0x000fe200078e00ff */
[----:B------:R-:W-:Y:S01]  /*4c60*/  R2UR UR32, R12 ;  /* 0x000000000c2072ca */ /* 0x000fe200000e0000 */
[----:B------:R-:W-:Y:S01]  /*4c70*/  UMOV UR54, 0x0 ;  /* 0x0000000000367882 */ /* 0x000fe20000000000 */
[----:B------:R-:W-:Y:S01]  /*4c80*/  R2UR UR28, R4 ;  /* 0x00000000041c72ca */ /* 0x000fe200000e0000 */
[----:B------:R-:W-:Y:S01]  /*4c90*/  UMOV UR55, 0x8410010 ;  /* 0x0841001000377882 */ /* 0x000fe20000000000 */
[C---:B------:R-:W-:Y:S01]  /*4ca0*/  R2UR UR26, R2.reuse ;  /* 0x00000000021a72ca */ /* 0x040fe200000e0000 */
[----:B-1----:R-:W-:Y:S01]  /*4cb0*/  UMOV UR5, 0x40004040 ;  /* 0x4000404000057882 */ /* 0x002fe20000000000 */
[C---:B------:R-:W-:Y:S01]  /*4cc0*/  R2UR UR24, R2.reuse ;  /* 0x00000000021872ca */ /* 0x040fe200000e0000 */
[----:B------:R1:W-:Y:S01]  /*4cd0*/  UTCHMMA tmem[UR35], gdesc[UR4], tmem[UR36], tmem[UR54], idesc[UR55], UPT ;  /* 0x00ff3604230079ea */ /* 0x0003e2000b800024 */
[----:B------:R-:W-:Y:S01]  /*4ce0*/  R2UR UR21, R3 ;  /* 0x00000000031572ca */ /* 0x000fe200000e0000 */
[----:B------:R-:W-:Y:S01]  /*4cf0*/  UMOV UR52, 0x0 ;  /* 0x0000000000347882 */ /* 0x000fe20000000000 */
[----:B------:R-:W-:Y:S01]  /*4d00*/  R2UR UR22, R2 ;  /* 0x00000000021672ca */ /* 0x000fe200000e0000 */
        /* <DEDUP_REMOVED lines=25> */
[----:B------:R-:W-:Y:S02]  /*4ea0*/  UMOV UR7, 0x40004040 ;  /* 0x4000404000077882 */ /* 0x000fe40000000000 */
[----:B------:R1:W-:Y:S01]  /*4eb0*/  UTCHMMA tmem[UR21], gdesc[UR6], tmem[UR22], tmem[UR40], idesc[UR41], UPT ;  /* 0x00ff2806150079ea */ /* 0x0003e2000b800016 */
[----:B------:R-:W-:Y:S05]  /*4ec0*/  BRA.U UP5, `(.L_x_73) ;  /* 0x0000000105047547 */ /* 0x000fea000b800000 */
[----:B-1----:R-:W-:Y:S05]  /*4ed0*/  BPT.TRAP 0x1 ;  /* 0x000000040000795c */ /* 0x002fea0000300000 */
.L_x_73:
[----:B-1----:R-:W-:Y:S01]  /*4ee0*/  UIADD3 UR4, UPT, UPT, UR38, 0x50090, URZ ;  /* 0x0005009026047890 */ /* 0x002fe2000fffe0ff */
[----:B------:R-:W-:Y:S01]  /*4ef0*/  R2UR UR6, R11 ;  /* 0x000000000b0672ca */ /* 0x000fe200000e0000 */
[----:B------:R-:W-:Y:S01]  /*4f00*/  UIADD3 UR5, UPT, UPT, UR72, 0x1, URZ ;  /* 0x0000000148057890 */ /* 0x000fe2000fffe0ff */
[----:B------:R-:W-:Y:S01]  /*4f10*/  LOP3.LUT R7, R7, 0x1, RZ, 0x3c, !PT ;  /* 0x0000000107077812 */ /* 0x000fe200078e3cff */
[----:B------:R-:W-:Y:S01]  /*4f20*/  UMOV UR71, 0x1 ;  /* 0x0000000100477882 */ /* 0x000fe20000000000 */
[----:B------:R-:W-:Y:S01]  /*4f30*/  UMOV UR70, UR72 ;  /* 0x0000004800467c82 */ /* 0x000fe20008000000 */
[----:B------:R-:W-:Y:S03]  /*4f40*/  UISETP.NE.AND UP2, UPT, UR5, 0x3, UPT ;  /* 0x000000030500788c */ /* 0x000fe6000bf45270 */
[----:B------:R1:W-:Y:S01]  /*4f50*/  UTCBAR [UR4], URZ ;  /* 0x000000ff040073e9 */ /* 0x0003e200080000ff */
[----:B------:R-:W-:Y:S04]  /*4f60*/  USEL UR39, UR5, URZ, UP2 ;  /* 0x000000ff05277287 */ /* 0x000fe80009000000 */
[----:B------:R-:W-:Y:S02]  /*4f70*/  UISETP.GT.AND UP0, UPT, UR6, 0x2, UPT ;  /* 0x000000020600788c */ /* 0x000fe4000bf04270 */
[----:B------:R-:W-:Y:S06]  /*4f80*/  UIADD3 UR6, UPT, UPT, UR6, -0x1, URZ ;  /* 0xffffffff06067890 */ /* 0x000fec000fffe0ff */
[----:B------:R-:W-:Y:S01]  /*4f90*/  IMAD.U32 R11, RZ, RZ, UR6 ;  /* 0x00000006ff0b7e24 */ /* 0x000fe2000f8e00ff */
[----:B------:R-:W-:Y:S06]  /*4fa0*/  USEL UR6, URZ, 0x1, UP2 ;  /* 0x00000001ff067887 */ /* 0x000fec0009000000 */
[----:B------:R-:W-:Y:S01]  /*4fb0*/  LOP3.LUT R12, R5, UR6, RZ, 0x3c, !PT ;  /* 0x00000006050c7c12 */ /* 0x000fe2000f8e3cff */
[----:B------:R-:W-:Y:S05]  /*4fc0*/  BRA.U UP0, `(.L_x_74) ;  /* 0xffffffe100887547 */ /* 0x000fea000b83ffff */
.L_x_55:
[----:B------:R-:W-:Y:S04]  /*4fd0*/  BSSY.RECONVERGENT B0, `(.L_x_75) ;  /* 0x0000003000007945 */ /* 0x000fe80003800200 */
[----:B------:R-:W-:Y:S05]  /*4fe0*/  @!P4 BRA `(.L_x_76) ;  /* 0x000000000004c947 */ /* 0x000fea0003800000 */
[----:B-1----:R-:W-:Y:S05]  /*4ff0*/  BPT.TRAP 0x1 ;  /* 0x000000040000795c */ /* 0x002fea0000300000 */
.L_x_76:
[----:B-1----:R-:W-:Y:S05]  /*5000*/  BSYNC.RECONVERGENT B0 ;  /* 0x0000000000007941 */ /* 0x002fea0003800200 */
.L_x_75:
[----:B------:R-:W1:Y:S01]  /*5010*/  S2UR UR4, SR_CgaCtaId ;  /* 0x00000000000479c3 */ /* 0x000e620000008800 */
[----:B------:R-:W-:Y:S01]  /*5020*/  UMOV UR5, 0x400 ;  /* 0x0000040000057882 */ /* 0x000fe20000000000 */
[----:B------:R-:W-:Y:S01]  /*5030*/  BSSY.RECONVERGENT B0, `(.L_x_77) ;  /* 0x0000006000007945 */ /* 0x000fe20003800200 */
[----:B-1----:R-:W-:-:S04]  /*5040*/  ULEA UR4, UR4, UR5, 0x18 ;  /* 0x0000000504047291 */ /* 0x002fc8000f8ec0ff */
[----:B------:R-:W-:-:S09]  /*5050*/  UIADD3 UR4, UPT, UPT, UR4, 0x50010, URZ ;  /* 0x0005001004047890 */ /* 0x000fd2000fffe0ff */
[----:B------:R1:W-:Y:S01]  /*5060*/  UTCBAR [UR4], URZ ;  /* 0x000000ff040073e9 */ /* 0x0003e200080000ff */
[----:B------:R-:W-:Y:S05]  /*5070*/  @!P4 BRA `(.L_x_78) ;  /* 0x000000000004c947 */ /* 0x000fea0003800000 */
[----:B-1----:R-:W-:Y:S05]  /*5080*/  BPT.TRAP 0x1 ;  /* 0x000000040000795c */ /* 0x002fea0000300000 */
.L_x_78:
[----:B-1----:R-:W-:Y:S05]  /*5090*/  BSYNC.RECONVERGENT B0 ;  /* 0x0000000000007941 */ /* 0x002fea0003800200 */
.L_x_77:
[----:B------:R-:W1:Y:S01]  /*50a0*/  S2UR UR4, SR_CgaCtaId ;  /* 0x00000000000479c3 */ /* 0x000e620000008800 */
[----:B------:R-:W-:Y:S02]  /*50b0*/  UMOV UR5, 0x400 ;  /* 0x0000040000057882 */ /* 0x000fe40000000000 */
[----:B-1----:R-:W-:-:S04]  /*50c0*/  ULEA UR4, UR4, UR5, 0x18 ;  /* 0x0000000504047291 */ /* 0x002fc8000f8ec0ff */
[----:B------:R-:W-:-:S09]  /*50d0*/  UIADD3 UR4, UPT, UPT, UR4, 0x50018, URZ ;  /* 0x0005001804047890 */ /* 0x000fd2000fffe0ff */
[----:B------:R1:W-:Y:S01]  /*50e0*/  UTCBAR [UR4], URZ ;  /* 0x000000ff040073e9 */ /* 0x0003e200080000ff */
[----:B------:R-:W-:Y:S05]  /*50f0*/  BRA.U UP5, `(.L_x_79) ;  /* 0x0000000105047547 */ /* 0x000fea000b800000 */
[----:B-1----:R-:W-:Y:S05]  /*5100*/  BPT.TRAP 0x1 ;  /* 0x000000040000795c */ /* 0x002fea0000300000 */
.L_x_79:
[----:B------:R-:W2:Y:S01]  /*5110*/  S2UR UR21, SR_CgaCtaId ;  /* 0x00000000001579c3 */ /* 0x000ea20000008800 */
[----:B-1----:R-:W-:Y:S01]  /*5120*/  UMOV UR4, 0x400 ;  /* 0x0000040000047882 */ /* 0x002fe20000000000 */
[----:B------:R-:W-:Y:S01]  /*5130*/  SHF.L.U32 R3, R8, 0x1f, RZ ;  /* 0x0000001f08037819 */ /* 0x000fe200000006ff */
[----:B--2---:R-:W-:-:S09]  /*5140*/  ULEA UR21, UR21, UR4, 0x18 ;  /* 0x0000000415157291 */ /* 0x004fd2000f8ec0ff */
[----:B------:R-:W1:Y:S02]  /*5150*/  SYNCS.PHASECHK.TRANS64.TRYWAIT P0, [UR21+0x500a8], R3 ;  /* 0x0500a803ff0075a7 */ /* 0x000e640008001115 */
[----:B-1----:R-:W-:Y:S05]  /*5160*/  @!P0 BRA `(.L_x_80) ;  /* 0x0000020800008947 */ /* 0x002fea0003800000 */
.L_x_431:
[----:B------:R-:W-:Y:S05]  /*5170*/  BRA.U UP3, `(.L_x_81) ;  /* 0x0000000103047547 */ /* 0x000fea000b800000 */
[----:B------:R-:W-:Y:S05]  /*5180*/  BPT.TRAP 0x1 ;  /* 0x000000040000795c */ /* 0x000fea0000300000 */
.L_x_81:
[----:B------:R-:W-:Y:S01]  /*5190*/  SHF.L.U32 R7, R7, 0x1f, RZ ;  /* 0x0000001f07077819 */ /* 0x000fe200000006ff */
[----:B------:R-:W-:Y:S02]  /*51a0*/  HFMA2 R4, -RZ, RZ, 0, 2.288818359375e-05 ;  /* 0x00000180ff047431 */ /* 0x000fe400000001ff */
[----:B------:R-:W-:Y:S01]  /*51b0*/  IMAD.MOV.U32 R5, RZ, RZ, 0xa0 ;  /* 0x000000a0ff057424 */ /* 0x000fe200078e00ff */
[----:B------:R-:W2:Y:S02]  /*51c0*/  SYNCS.PHASECHK.TRANS64.TRYWAIT P0, [UR21+0x50068], R7 ;  /* 0x05006807ff0075a7 */ /* 0x000ea40008001115 */
[----:B--2---:R-:W-:Y:S05]  /*51d0*/  @!P0 BRA `(.L_x_82) ;  /* 0x0000020400fc8947 */ /* 0x004fea0003800000 */
.L_x_433:
[----:B-1----:R-:W-:Y:S01]  /*51e0*/  IMAD.MOV.U32 R3, RZ, RZ, 0xa8 ;  /* 0x000000a8ff037424 */ /* 0x002fe200078e00ff */
        /* <DEDUP_REMOVED lines=12> */
[----:B------:R-:W-:Y:S01]  /*52b0*/  UIADD3 UR4, UPT, UPT, UR20, UR37, URZ ;  /* 0x0000002514047290 */ /* 0x000fe2000fffe0ff */
[----:B------:R-:W-:Y:S01]  /*52c0*/  R2UR UR32, R4 ;  /* 0x00000000042072ca */ /* 0x000fe200000e0000 */
[----:B------:R-:W-:Y:S01]  /*52d0*/  UISETP.NE.U32.AND UP0, UPT, UR71, URZ, UPT ;  /* 0x000000ff4700728c */ /* 0x000fe2000bf05070 */
[----:B------:R-:W-:Y:S01]  /*52e0*/  R2UR UR30, R2 ;  /* 0x00000000021e72ca */ /* 0x000fe200000e0000 */
        /* <DEDUP_REMOVED lines=8> */
[----:B------:R-:W-:Y:S01]  /*5370*/  IMAD.MOV.U32 R3, RZ, RZ, 0xd8 ;  /* 0x000000d8ff037424 */ /* 0x000fe200078e00ff */
[C---:B------:R-:W-:Y:S01]  /*5380*/  R2UR UR26, R2.reuse ;  /* 0x00000000021a72ca */ /* 0x040fe200000e0000 */
[----:B------:R-:W-:Y:S01]  /*5390*/  UIADD3 UR12, UPT, UPT, UR4, 0x200, URZ ;  /* 0x00000200040c7890 */ /* 0x000fe2000fffe0ff */
[C---:B------:R-:W-:Y:S01]  /*53a0*/  R2UR UR24, R2.reuse ;  /* 0x00000000021872ca */ /* 0x040fe200000e0000 */
        /* <DEDUP_REMOVED lines=8> */
[----:B------:R1:W-:Y:S01]  /*5430*/  UTCHMMA tmem[UR35], gdesc[UR4], tmem[UR36], tmem[UR52], idesc[UR53], UP0 ;  /* 0x00ff3404230079ea */ /* 0x0003e20008000024 */
        /* <DEDUP_REMOVED lines=29> */
[----:B-1----:R-:W-:Y:S05]  /*5610*/  BPT.TRAP 0x1 ;  /* 0x000000040000795c */ /* 0x002fea0000300000 */
.L_x_83:
[----:B-1----:R-:W-:-:S09]  /*5620*/  UIADD3 UR4, UPT, UPT, UR21, 0x50098, URZ ;  /* 0x0005009815047890 */ /* 0x002fd2000fffe0ff */
[----:B------:R1:W-:Y:S01]  /*5630*/  UTCBAR [UR4], URZ ;  /* 0x000000ff040073e9 */ /* 0x0003e200080000ff */
[----:B------:R-:W-:Y:S05]  /*5640*/  BRA.U !UP1, `(.L_x_84) ;  /* 0x0000000109047547 */ /* 0x000fea000b800000 */
[----:B-1----:R-:W-:Y:S05]  /*5650*/  BPT.TRAP 0x1 ;  /* 0x000000040000795c */ /* 0x002fea0000300000 */
.L_x_84:
[----:B-1----:R-:W-:-:S13]  /*5660*/  R2UR UR4, R0 ;  /* 0x00000000000472ca */ /* 0x002fda00000e0000 */
[----:B------:R-:W-:-:S04]  /*5670*/  ULEA UR4, UR4, UR21, 0x3 ;  /* 0x0000001504047291 */ /* 0x000fc8000f8e18ff */
[----:B------:R-:W-:-:S09]  /*5680*/  UIADD3 UR4, UPT, UPT, UR4, 0x50038, URZ ;  /* 0x0005003804047890 */ /* 0x000fd2000fffe0ff */
[----:B------:R1:W-:Y:S01]  /*5690*/  UTCBAR [UR4], URZ ;  /* 0x000000ff040073e9 */ /* 0x0003e200080000ff */
[----:B------:R-:W-:Y:S05]  /*56a0*/  BRA.U UP4, `(.L_x_85) ;  /* 0x0000000104047547 */ /* 0x000fea000b800000 */
[----:B-1----:R-:W-:Y:S05]  /*56b0*/  BPT.TRAP 0x1 ;  /* 0x000000040000795c */ /* 0x002fea0000300000 */
.L_x_85:
[----:B-1----:R-:W-:-:S09]  /*56c0*/  UIADD3 UR4, UPT, UPT, UR21, 0x50050, URZ ;  /* 0x0005005015047890 */ /* 0x002fd2000fffe0ff */
[----:B------:R1:W-:Y:S01]  /*56d0*/  UTCBAR [UR4], URZ ;  /* 0x000000ff040073e9 */ /* 0x0003e200080000ff */
[----:B------:R-:W-:Y:S05]  /*56e0*/  BRA.U UP3, `(.L_x_86) ;  /* 0x0000000103047547 */ /* 0x000fea000b800000 */
[----:B-1----:R-:W-:Y:S05]  /*56f0*/  BPT.TRAP 0x1 ;  /* 0x000000040000795c */ /* 0x002fea0000300000 */
.L_x_86:
[----:B------:R-:W-:-:S13]  /*5700*/  ELECT P0, URZ, PT ;  /* 0x0000000000ff782f */ /* 0x000fda0003800000 */
[----:B-1----:R-:W-:Y:S05]  /*5710*/  @!P0 EXIT ;  /* 0x000000000000894d */ /* 0x002fea0003800000 */
[----:B------:R-:W-:-:S09]  /*5720*/  UIADD3 UR4, UPT, UPT, UR21, 0x50060, URZ ;  /* 0x0005006015047890 */ /* 0x000fd2000fffe0ff */
[----:B------:R1:W-:Y:S01]  /*5730*/  UTCBAR [UR4], URZ ;  /* 0x000000ff040073e9 */ /* 0x0003e200080000ff */
[----:B------:R-:W-:Y:S01]  /*5740*/  NOP ;  /* 0x0000000000007918 */ /* 0x000fe20000000000 */
[----:B-1----:R-:W-:Y:S05]  /*5750*/  EXIT ;  /* 0x000000000000794d */ /* 0x002fea0003800000 */
.L_x_28:
[----:B------:R-:W-:-:S08]  /*5760*/  NOP ;  /* 0x0000000000007918 */ /* 0x000fd00000000000 */
[----:B------:R-:W1:-:S00]  /*5770*/  USETMAXREG.DEALLOC.CTAPOOL 0x60 ;  /* 0x00000060000079c8 */ /* 0x000e4000080e0500 */
[----:B-1----:R-:W1:Y:S01]  /*5780*/  S2R R0, SR_CTAID.X ;  /* 0x0000000000007919 */ /* 0x002e620000002500 */
[----:B------:R-:W2:Y:S01]  /*5790*/  LDCU UR4, c[0x0][0x380] ;  /* 0x00007000ff0477ac */ /* 0x000ea20008000800 */
[----:B-1----:R-:W-:-:S04]  /*57a0*/  SHF.L.U32 R18, R0, 0x8, RZ ;  /* 0x0000000800127819 */ /* 0x002fc800000006ff */
[----:B--2---:R-:W-:-:S13]  /*57b0*/  ISETP.GE.U32.AND P0, PT, R18, UR4, PT ;  /* 0x0000000412007c0c */ /* 0x004fda000bf06070 */
[----:B------:R-:W-:Y:S05]  /*57c0*/  @P0 EXIT ;  /* 0x000000000000094d */ /* 0x000fea0003800000 */
[----:B------:R-:W1:Y:S01]  /*57d0*/  LDCU UR4, c[0x0][0x384] ;  /* 0x00007080ff0477ac */ /* 0x000e620008000800 */
[----:B------:R-:W2:Y:S01]  /*57e0*/  LDCU.64 UR46, c[0x0][0x358] ;  /* 0x00006b00ff2e77ac */ /* 0x000ea20008000a00 */
[----:B-1----:R-:W-:-:S09]  /*57f0*/  UISETP.NE.AND UP0, UPT, UR4, URZ, UPT ;  /* 0x000000ff0400728c */ /* 0x002fd2000bf05270 */
[----:B--2---:R-:W-:Y:S05]  /*5800*/  BRA.U UP0, `(.L_x_87) ;  /* 0x0000007d00b07547 */ /* 0x004fea000b800000 */
[----:B------:R-:W-:-:S09]  /*5810*/  UISETP.NE.AND UP0, UPT, UR41, URZ, UPT ;  /* 0x000000ff2900728c */ /* 0x000fd2000bf05270 */
[----:B------:R-:W-:Y:S05]  /*5820*/  BRA.U UP0, `(.L_x_88) ;  /* 0x0000000100047547 */ /* 0x000fea000b800000 */
[----:B------:R-:W-:Y:S05]  /*5830*/  BPT.TRAP 0x1 ;  /* 0x000000040000795c */ /* 0x000fea0000300000 */
.L_x_88:
[----:B------:R-:W1:Y:S01]  /*5840*/  S2R R17, SR_CgaCtaId ;  /* 0x0000000000117919 */ /* 0x000e620000008800 */
[----:B------:R-:W-:Y:S01]  /*5850*/  IMAD.MOV.U32 R2, RZ, RZ, 0x1 ;  /* 0x00000001ff027424 */ /* 0x000fe200078e00ff */
[----:B------:R-:W-:Y:S02]  /*5860*/  MOV R4, 0x400 ;  /* 0x0000040000047802 */ /* 0x000fe40000000f00 */
[----:B------:R-:W-:Y:S02]  /*5870*/  LOP3.LUT P1, R19, R16, 0x7f, RZ, 0xc0, !PT ;  /* 0x0000007f10137812 */ /* 0x000fe4000782c0ff */
[----:B------:R-:W-:Y:S02]  /*5880*/  SHF.L.U32 R2, R2, 0x1f, RZ ;  /* 0x0000001f02027819 */ /* 0x000fe400000006ff */
[----:B-1----:R-:W-:-:S04]  /*5890*/  LEA R17, R17, R4, 0x18 ;  /* 0x0000000411117211 */ /* 0x002fc800078ec0ff */
[----:B------:R-:W1:Y:S02]  /*58a0*/  SYNCS.PHASECHK.TRANS64.TRYWAIT P0, [R17+URZ+0x500c0], R2 ;  /* 0x0500c002110075a7 */ /* 0x000e6400080011ff */
[----:B-1----:R-:W-:Y:S05]  /*58b0*/  @!P0 BRA `(.L_x_89) ;  /* 0x00000200005c8947 */ /* 0x002fea0003800000 */
.L_x_434:
[----:B------:R-:W-:Y:S04]  /*58c0*/  BSSY.RECONVERGENT B6, `(.L_x_90) ;  /* 0x000023d000067945 */ /* 0x000fe80003800200 */
[----:B------:R-:W-:Y:S05]  /*58d0*/  @P1 BRA `(.L_x_91) ;  /* 0x0000002000ec1947 */ /* 0x000fea0003800000 */
[----:B------:R-:W2:Y:S01]  /*58e0*/  S2UR UR4, SR_CTAID.Z ;  /* 0x00000000000479c3 */ /* 0x000ea20000002700 */
[----:B------:R-:W3:Y:S01]  /*58f0*/  S2R R3, SR_CTAID.Y ;  /* 0x0000000000037919 */ /* 0x000ee20000002600 */
[----:B------:R-:W2:Y:S01]  /*5900*/  LDCU UR5, c[0x0][0x370] ;  /* 0x00006e00ff0577ac */ /* 0x000ea20008000800 */
[----:B------:R-:W4:Y:S01]  /*5910*/  LDCU UR6, c[0x0][0x374] ;  /* 0x00006e80ff0677ac */ /* 0x000f220008000800 */
[----:B--2---:R-:W-:-:S04]  /*5920*/  UIMAD UR4, UR5, UR4, URZ ;  /* 0x00000004050472a4 */ /* 0x004fc8000f8e02ff */
[----:B------:R-:W-:-:S04]  /*5930*/  UIADD3 UR4, UPT, UPT, URZ, -UR4, URZ ;  /* 0x80000004ff047290 */ /* 0x000fc8000fffe0ff */
[----:B----4-:R-:W-:Y:S01]  /*5940*/  UIMAD UR4, UR4, UR6, URZ ;  /* 0x00000006040472a4 */ /* 0x010fe2000f8e02ff */
[----:B---3--:R-:W-:-:S05]  /*5950*/  IMAD R3, R3, UR5, R0 ;  /* 0x0000000503037c24 */ /* 0x008fca000f8e0200 */
[----:B------:R-:W-:-:S13]  /*5960*/  ISETP.NE.AND P0, PT, R3, UR4, PT ;  /* 0x0000000403007c0c */ /* 0x000fda000bf05270 */
[----:B------:R-:W-:Y:S05]  /*5970*/  @P0 BRA `(.L_x_91) ;  /* 0x0000002000c40947 */ /* 0x000fea0003800000 */
[----:B------:R-:W2:Y:S01]  /*5980*/  LDC.64 R8, c[0x4][0xa0] ;  /* 0x01002800ff087b82 */ /* 0x000ea20000000a00 */
[----:B------:R-:W-:Y:S01]  /*5990*/  MOV R26, 0x0 ;  /* 0x00000000001a7802 */ /* 0x000fe20000000f00 */
[----:B------:R-:W3:Y:S01]  /*59a0*/  LDCU.64 UR4, c[0x4][0xd0] ;  /* 0x01001a00ff0477ac */ /* 0x000ee20008000a00 */
[----:B------:R-:W-:Y:S01]  /*59b0*/  IADD3 R25, P0, PT, R23, 0x8, RZ ;  /* 0x0000000817197810 */ /* 0x000fe20007f1e0ff */
[----:B------:R-:W-:Y:S01]  /*59c0*/  IMAD.MOV.U32 R6, RZ, RZ, R23 ;  /* 0x000000ffff067224 */ /* 0x000fe200078e0017 */
[----:B------:R-:W-:-:S03]  /*59d0*/  MOV R7, R22 ;  /* 0x0000001600077202 */ /* 0x000fc60000000f00 */
[----:B-1----:R1:W4:Y:S01]  /*59e0*/  LDC.64 R2, c[0x4][R26] ;  /* 0x010000001a027b82 */ /* 0x0023220000000a00 */
[----:B------:R-:W-:Y:S02]  /*59f0*/  IMAD.X R24, RZ, RZ, R22, P0 ;  /* 0x000000ffff187224 */ /* 0x000fe400000e0616 */
[----:B---3--:R-:W-:Y:S01]  /*5a00*/  IMAD.U32 R4, RZ, RZ, UR4 ;  /* 0x00000004ff047e24 */ /* 0x008fe2000f8e00ff */
[----:B------:R-:W-:Y:S01]  /*5a10*/  MOV R5, UR5 ;  /* 0x0000000500057c02 */ /* 0x000fe20008000f00 */
[----:B--2---:R1:W-:Y:S04]  /*5a20*/  STL.64 [R1], R8 ;  /* 0x0000000801007387 */ /* 0x0043e80000100a00 */
[----:B------:R-:W-:-:S07]  /*5a30*/  LEPC R20, `(.L_x_92) ;  /* 0x000000001014794e */ /* 0x000fce0000000000 */
[----:B-1--4-:R-:W-:Y:S05]  /*5a40*/  CALL.ABS.NOINC R2 ;  /* 0x0000000002007343 */ /* 0x012fea0003c00000 */
.L_x_92:
[----:B------:R-:W-:Y:S01]  /*5a50*/  IMAD.MOV.U32 R2, RZ, RZ, 0x3 ;  /* 0x00000003ff027424 */ /* 0x000fe200078e00ff */
[----:B------:R1:W2:Y:S01]  /*5a60*/  LDC.64 R8, c[0x4][R26] ;  /* 0x010000001a087b82 */ /* 0x0002a20000000a00 */
[----:B------:R-:W-:Y:S01]  /*5a70*/  IMAD.MOV.U32 R3, RZ, RZ, 0x4 ;  /* 0x00000004ff037424 */ /* 0x000fe200078e00ff */
[----:B------:R-:W3:Y:S01]  /*5a80*/  LDCU.64 UR4, c[0x4][0xe8] ;  /* 0x01001d00ff0477ac */ /* 0x000ee20008000a00 */
[----:B------:R-:W-:Y:S01]  /*5a90*/  MOV R6, R25 ;  /* 0x0000001900067202 */ /* 0x000fe20000000f00 */
[----:B------:R1:W-:Y:S01]  /*5aa0*/  STL [R1+0x10], R2 ;  /* 0x0000100201007387 */ /* 0x0003e20000100800 */
[----:B------:R-:W-:-:S03]  /*5ab0*/  MOV R7, R24 ;  /* 0x0000001800077202 */ /* 0x000fc60000000f00 */
[----:B------:R1:W-:Y:S01]  /*5ac0*/  STL.64 [R1+0x8], R2 ;  /* 0x0000080201007387 */ /* 0x0003e20000100a00 */
[----:B---3--:R-:W-:Y:S01]  /*5ad0*/  MOV R4, UR4 ;  /* 0x0000000400047c02 */ /* 0x008fe20008000f00 */
[----:B------:R-:W-:Y:S02]  /*5ae0*/  IMAD.U32 R5, RZ, RZ, UR5 ;  /* 0x00000005ff057e24 */ /* 0x000fe4000f8e00ff */
[----:B------:R-:W-:-:S07]  /*5af0*/  LEPC R20, `(.L_x_93) ;  /* 0x000000001014794e */ /* 0x000fce0000000000 */
[----:B-12---:R-:W-:Y:S05]  /*5b00*/  CALL.ABS.NOINC R8 ;  /* 0x0000000008007343 */ /* 0x006fea0003c00000 */
.L_x_93:
[----:B------:R1:W2:Y:S01]  /*5b10*/  LDC.64 R2, c[0x4][R26] ;  /* 0x010000001a027b82 */ /* 0x0002a20000000a00 */
[----:B------:R-:W3:Y:S01]  /*5b20*/  LDCU.64 UR4, c[0x4][0xe0] ;  /* 0x01001c00ff0477ac */ /* 0x000ee20008000a00 */
[----:B------:R-:W-:Y:S01]  /*5b30*/  CS2R R6, SRZ ;  /* 0x0000000000067805 */ /* 0x000fe2000001ff00 */
[----:B---3--:R-:W-:Y:S01]  /*5b40*/  IMAD.U32 R4, RZ, RZ, UR4 ;  /* 0x00000004ff047e24 */ /* 0x008fe2000f8e00ff */
[----:B------:R-:W-:-:S04]  /*5b50*/  MOV R5, UR5 ;  /* 0x0000000500057c02 */ /* 0x000fc80008000f00 */
[----:B------:R-:W-:-:S07]  /*5b60*/  LEPC R20, `(.L_x_94) ;  /* 0x000000001014794e */ /* 0x000fce0000000000 */
[----:B-12---:R-:W-:Y:S05]  /*5b70*/  CALL.ABS.NOINC R2 ;  /* 0x0000000002007343 */ /* 0x006fea0003c00000 */
.L_x_94:
[----:B------:R1:W2:Y:S01]  /*5b80*/  LDC.64 R2, c[0x4][R26] ;  /* 0x010000001a027b82 */ /* 0x0002a20000000a00 */
[----:B------:R-:W3:Y:S01]  /*5b90*/  LDCU.64 UR4, c[0x4][0xf0] ;  /* 0x01001e00ff0477ac */ /* 0x000ee20008000a00 */
[----:B------:R-:W-:Y:S01]  /*5ba0*/  CS2R R6, SRZ ;  /* 0x0000000000067805 */ /* 0x000fe2000001ff00 */
[----:B---3--:R-:W-:Y:S01]  /*5bb0*/  IMAD.U32 R4, RZ, RZ, UR4 ;  /* 0x00000004ff047e24 */ /* 0x008fe2000f8e00ff */
[----:B------:R-:W-:-:S04]  /*5bc0*/  MOV R5, UR5 ;  /* 0x0000000500057c02 */ /* 0x000fc80008000f00 */
[----:B------:R-:W-:-:S07]  /*5bd0*/  LEPC R20, `(.L_x_95) ;  /* 0x000000001014794e */ /* 0x000fce0000000000 */
[----:B-12---:R-:W-:Y:S05]  /*5be0*/  CALL.ABS.NOINC R2 ;  /* 0x0000000002007343 */ /* 0x006fea0003c00000 */
.L_x_95:
[----:B------:R1:W2:Y:S01]  /*5bf0*/  LDC.64 R2, c[0x4][R26] ;  /* 0x010000001a027b82 */ /* 0x0002a20000000a00 */
[----:B------:R-:W3:Y:S01]  /*5c00*/  LDCU.64 UR4, c[0x4][0xf8] ;  /* 0x01001f00ff0477ac */ /* 0x000ee20008000a00 */
[----:B------:R-:W-:Y:S01]  /*5c10*/  CS2R R6, SRZ ;  /* 0x0000000000067805 */ /* 0x000fe2000001ff00 */
[----:B---3--:R-:W-:Y:S01]  /*5c20*/  IMAD.U32 R4, RZ, RZ, UR4 ;  /* 0x00000004ff047e24 */ /* 0x008fe2000f8e00ff */
[----:B------:R-:W-:-:S04]  /*5c30*/  MOV R5, UR5 ;  /* 0x0000000500057c02 */ /* 0x000fc80008000f00 */
[----:B------:R-:W-:-:S07]  /*5c40*/  LEPC R20, `(.L_x_96) ;  /* 0x000000001014794e */ /* 0x000fce0000000000 */
[----:B-12---:R-:W-:Y:S05]  /*5c50*/  CALL.ABS.NOINC R2 ;  /* 0x0000000002007343 */ /* 0x006fea0003c00000 */
.L_x_96:
[----:B------:R-:W-:Y:S01]  /*5c60*/  HFMA2 R0, -RZ, RZ, 0, 9.5367431640625e-07 ;  /* 0x00000010ff007431 */ /* 0x000fe200000001ff */
[----:B------:R1:W2:Y:S01]  /*5c70*/  LDC.64 R2, c[0x4][R26] ;  /* 0x010000001a027b82 */ /* 0x0002a20000000a00 */
[----:B------:R-:W3:Y:S01]  /*5c80*/  LDCU.64 UR4, c[0x4][0xc8] ;  /* 0x01001900ff0477ac */ /* 0x000ee20008000a00 */
[----:B------:R-:W-:Y:S01]  /*5c90*/  MOV R6, R23 ;  /* 0x0000001700067202 */ /* 0x000fe20000000f00 */
[----:B------:R-:W-:Y:S01]  /*5ca0*/  IMAD.MOV.U32 R7, RZ, RZ, R22 ;  /* 0x000000ffff077224 */ /* 0x000fe200078e0016 */
[----:B------:R1:W-:Y:S01]  /*5cb0*/  STL [R1], R0 ;  /* 0x0000000001007387 */ /* 0x0003e20000100800 */
[----:B---3--:R-:W-:Y:S01]  /*5cc0*/  MOV R4, UR4 ;  /* 0x0000000400047c02 */ /* 0x008fe20008000f00 */
[----:B------:R-:W-:-:S04]  /*5cd0*/  IMAD.U32 R5, RZ, RZ, UR5 ;  /* 0x00000005ff057e24 */ /* 0x000fc8000f8e00ff */
[----:B------:R-:W-:-:S07]  /*5ce0*/  LEPC R20, `(.L_x_97) ;  /* 0x000000001014794e */ /* 0x000fce0000000000 */
[----:B-12---:R-:W-:Y:S05]  /*5cf0*/  CALL.ABS.NOINC R2 ;  /* 0x0000000002007343 */ /* 0x006fea0003c00000 */
.L_x_97:
[----:B------:R-:W1:Y:S01]  /*5d00*/  S2R R0, SR_SWINHI ;  /* 0x0000000000007919 */ /* 0x000e620000002f00 */
[----:B------:R2:W3:Y:S01]  /*5d10*/  LDC.64 R2, c[0x4][R26] ;  /* 0x010000001a027b82 */ /* 0x0004e20000000a00 */
[----:B------:R-:W4:Y:S01]  /*5d20*/  LDCU.64 UR4, c[0x4][0x100] ;  /* 0x01002000ff0477ac */ /* 0x000f220008000a00 */
[----:B------:R-:W-:Y:S02]  /*5d30*/  MOV R6, R23 ;  /* 0x0000001700067202 */ /* 0x000fe40000000f00 */
[----:B------:R-:W-:Y:S01]  /*5d40*/  MOV R7, R22 ;  /* 0x0000001600077202 */ /* 0x000fe20000000f00 */
[----:B----4-:R-:W-:Y:S02]  /*5d50*/  IMAD.U32 R4, RZ, RZ, UR4 ;  /* 0x00000004ff047e24 */ /* 0x010fe4000f8e00ff */
[----:B------:R-:W-:Y:S01]  /*5d60*/  IMAD.U32 R5, RZ, RZ, UR5 ;  /* 0x00000005ff057e24 */ /* 0x000fe2000f8e00ff */
[----:B------:R-:W-:Y:S02]  /*5d70*/  MOV R8, R17 ;  /* 0x0000001100087202 */ /* 0x000fe40000000f00 */
[----:B-1----:R-:W-:-:S05]  /*5d80*/  MOV R9, R0 ;  /* 0x0000000000097202 */ /* 0x002fca0000000f00 */
[----:B------:R2:W-:Y:S02]  /*5d90*/  STL.64 [R1], R8 ;  /* 0x0000000801007387 */ /* 0x0005e40000100a00 */
[----:B------:R-:W-:-:S07]  /*5da0*/  LEPC R20, `(.L_x_98) ;  /* 0x000000001014794e */ /* 0x000fce0000000000 */
[----:B--23--:R-:W-:Y:S05]  /*5db0*/  CALL.ABS.NOINC R2 ;  /* 0x0000000002007343 */ /* 0x00cfea0003c00000 */
.L_x_98:
[----:B------:R-:W1:Y:S01]  /*5dc0*/  LDC.64 R8, c[0x4][0xd8] ;  /* 0x01003600ff087b82 */ /* 0x000e620000000a00 */
[----:B------:R-:W2:Y:S01]  /*5dd0*/  LDCU.64 UR4, c[0x4][0xd0] ;  /* 0x01001a00ff0477ac */ /* 0x000ea20008000a00 */
[----:B------:R-:W-:Y:S02]  /*5de0*/  MOV R6, R23 ;  /* 0x0000001700067202 */ /* 0x000fe40000000f00 */
[----:B------:R-:W-:-:S04]  /*5df0*/  MOV R7, R22 ;  /* 0x0000001600077202 */ /* 0x000fc80000000f00 */
[----:B------:R3:W4:Y:S01]  /*5e00*/  LDC.64 R2, c[0x4][R26] ;  /* 0x010000001a027b82 */ /* 0x0007220000000a00 */
[----:B--2---:R-:W-:Y:S02]  /*5e10*/  IMAD.U32 R4, RZ, RZ, UR4 ;  /* 0x00000004ff047e24 */ /* 0x004fe4000f8e00ff */
[----:B------:R-:W-:Y:S01]  /*5e20*/  IMAD.U32 R5, RZ, RZ, UR5 ;  /* 0x00000005ff057e24 */ /* 0x000fe2000f8e00ff */
[----:B-1----:R3:W-:Y:S04]  /*5e30*/  STL.64 [R1], R8 ;  /* 0x0000000801007387 */ /* 0x0027e80000100a00 */
[----:B------:R-:W-:-:S07]  /*5e40*/  LEPC R20, `(.L_x_99) ;  /* 0x000000001014794e */ /* 0x000fce0000000000 */
[----:B---34-:R-:W-:Y:S05]  /*5e50*/  CALL.ABS.NOINC R2 ;  /* 0x0000000002007343 */ /* 0x018fea0003c00000 */
.L_x_99:
[----:B------:R-:W-:Y:S01]  /*5e60*/  HFMA2 R0, -RZ, RZ, 0, 2.384185791015625e-06 ;  /* 0x00000028ff007431 */ /* 0x000fe200000001ff */
        /* <DEDUP_REMOVED lines=9> */
.L_x_100:
        /* <DEDUP_REMOVED lines=10> */
.L_x_101:
[----:B------:R1:W2:Y:S01]  /*5fa0*/  LDC.64 R2, c[0x4][R26] ;  /* 0x010000001a027b82 */ /* 0x0002a20000000a00 */
[----:B------:R-:W3:Y:S01]  /*5fb0*/  LDCU.64 UR4, c[0x4][0xe0] ;  /* 0x01001c00ff0477ac */ /* 0x000ee20008000a00 */
[----:B------:R-:W-:Y:S01]  /*5fc0*/  CS2R R6, SRZ ;  /* 0x0000000000067805 */ /* 0x000fe2000001ff00 */
[----:B---3--:R-:W-:Y:S01]  /*5fd0*/  IMAD.U32 R4, RZ, RZ, UR4 ;  /* 0x00000004ff047e24 */ /* 0x008fe2000f8e00ff */
[----:B------:R-:W-:-:S04]  /*5fe0*/  MOV R5, UR5 ;  /* 0x0000000500057c02 */ /* 0x000fc80008000f00 */
[----:B------:R-:W-:-:S07]  /*5ff0*/  LEPC R20, `(.L_x_102) ;  /* 0x000000001014794e */ /* 0x000fce0000000000 */
[----:B-12---:R-:W-:Y:S05]  /*6000*/  CALL.ABS.NOINC R2 ;  /* 0x0000000002007343 */ /* 0x006fea0003c00000 */
.L_x_102:
[----:B------:R-:W-:Y:S01]  /*6010*/  HFMA2 R0, -RZ, RZ, 0, 4.76837158203125e-07 ;  /* 0x00000008ff007431 */ /* 0x000fe200000001ff */
        /* <DEDUP_REMOVED lines=9> */
.L_x_103:
[----:B------:R-:W-:Y:S01]  /*60b0*/  HFMA2 R0, -RZ, RZ, 0, 2.6226043701171875e-06 ;  /* 0x0000002cff007431 */ /* 0x000fe200000001ff */
        /* <DEDUP_REMOVED lines=9> */
.L_x_104:
[----:B------:R1:W2:Y:S01]  /*6150*/  LDC.64 R2, c[0x4][R26] ;  /* 0x010000001a027b82 */ /* 0x0002a20000000a00 */
[----:B------:R-:W3:Y:S01]  /*6160*/  LDCU.64 UR4, c[0x4][0xe0] ;  /* 0x01001c00ff0477ac */ /* 0x000ee20008000a00 */
[----:B------:R-:W-:Y:S01]  /*6170*/  CS2R R6, SRZ ;  /* 0x0000000000067805 */ /* 0x000fe2000001ff00 */
[----:B---3--:R-:W-:Y:S01]  /*6180*/  IMAD.U32 R4, RZ, RZ, UR4 ;  /* 0x00000004ff047e24 */ /* 0x008fe2000f8e00ff */
[----:B------:R-:W-:-:S04]  /*6190*/  MOV R5, UR5 ;  /* 0x0000000500057c02 */ /* 0x000fc80008000f00 */
[----:B------:R-:W-:-:S07]  /*61a0*/  LEPC R20, `(.L_x_105) ;  /* 0x000000001014794e */ /* 0x000fce0000000000 */
[----:B-12---:R-:W-:Y:S05]  /*61b0*/  CALL.ABS.NOINC R2 ;  /* 0x0000000002007343 */ /* 0x006fea0003c00000 */
.L_x_105:
        /* <DEDUP_REMOVED lines=10> */
.L_x_106:
[----:B------:R-:W-:Y:S01]  /*6260*/  HFMA2 R0, -RZ, RZ, 0, 2.443790435791015625e-06 ;  /* 0x00000029ff007431 */ /* 0x000fe200000001ff */
        /* <DEDUP_REMOVED lines=9> */
.L_x_107:
        /* <DEDUP_REMOVED lines=10> */
.L_x_108:
        /* <DEDUP_REMOVED lines=10> */
.L_x_109:
[----:B------:R1:W2:Y:S01]  /*6440*/  LDC.64 R2, c[0x4][R26] ;  /* 0x010000001a027b82 */ /* 0x0002a20000000a00 */
[----:B------:R-:W3:Y:S01]  /*6450*/  LDCU.64 UR4, c[0x4][0xe0] ;  /* 0x01001c00ff0477ac */ /* 0x000ee20008000a00 */
[----:B------:R-:W-:Y:S01]  /*6460*/  CS2R R6, SRZ ;  /* 0x0000000000067805 */ /* 0x000fe2000001ff00 */
[----:B---3--:R-:W-:Y:S01]  /*6470*/  IMAD.U32 R4, RZ, RZ, UR4 ;  /* 0x00000004ff047e24 */ /* 0x008fe2000f8e00ff */
[----:B------:R-:W-:-:S04]  /*6480*/  MOV R5, UR5 ;  /* 0x0000000500057c02 */ /* 0x000fc80008000f00 */
[----:B------:R-:W-:-:S07]  /*6490*/  LEPC R20, `(.L_x_110) ;  /* 0x000000001014794e */ /* 0x000fce0000000000 */
[----:B-12---:R-:W-:Y:S05]  /*64a0*/  CALL.ABS.NOINC R2 ;  /* 0x0000000002007343 */ /* 0x006fea0003c00000 */
.L_x_110:
[----:B------:R-:W-:Y:S01]  /*64b0*/  HFMA2 R0, -RZ, RZ, 0, 3.814697265625e-06 ;  /* 0x00000040ff007431 */ /* 0x000fe200000001ff */
        /* <DEDUP_REMOVED lines=9> */
.L_x_111:
        /* <DEDUP_REMOVED lines=10> */
.L_x_112:
[----:B------:R1:W2:Y:S01]  /*65f0*/  LDC.64 R2, c[0x4][R26] ;  /* 0x010000001a027b82 */ /* 0x0002a20000000a00 */
[----:B------:R-:W3:Y:S01]  /*6600*/  LDCU.64 UR4, c[0x4][0xe0] ;  /* 0x01001c00ff0477ac */ /* 0x000ee20008000a00 */
[----:B------:R-:W-:Y:S01]  /*6610*/  CS2R R6, SRZ ;  /* 0x0000000000067805 */ /* 0x000fe2000001ff00 */
[----:B---3--:R-:W-:Y:S01]  /*6620*/  IMAD.U32 R4, RZ, RZ, UR4 ;  /* 0x00000004ff047e24 */ /* 0x008fe2000f8e00ff */
[----:B------:R-:W-:-:S04]  /*6630*/  MOV R5, UR5 ;  /* 0x0000000500057c02 */ /* 0x000fc80008000f00 */
[----:B------:R-:W-:-:S07]  /*6640*/  LEPC R20, `(.L_x_113) ;  /* 0x000000001014794e */ /* 0x000fce0000000000 */
[----:B-12---:R-:W-:Y:S05]  /*6650*/  CALL.ABS.NOINC R2 ;  /* 0x0000000002007343 */ /* 0x006fea0003c00000 */
.L_x_113:
        /* <DEDUP_REMOVED lines=10> */
.L_x_114:
        /* <DEDUP_REMOVED lines=10> */
.L_x_115:
        /* <DEDUP_REMOVED lines=10> */
.L_x_116:
        /* <DEDUP_REMOVED lines=10> */
.L_x_117:
[----:B------:R1:W2:Y:S01]  /*68e0*/  LDC.64 R2, c[0x4][R26] ;  /* 0x010000001a027b82 */ /* 0x0002a20000000a00 */
[----:B------:R-:W3:Y:S01]  /*68f0*/  LDCU.64 UR4, c[0x4][0xe0] ;  /* 0x01001c00ff0477ac */ /* 0x000ee20008000a00 */
[----:B------:R-:W-:Y:S01]  /*6900*/  CS2R R6, SRZ ;  /* 0x0000000000067805 */ /* 0x000fe2000001ff00 */
[----:B---3--:R-:W-:Y:S01]  /*6910*/  IMAD.U32 R4, RZ, RZ, UR4 ;  /* 0x00000004ff047e24 */ /* 0x008fe2000f8e00ff */
[----:B------:R-:W-:-:S04]  /*6920*/  MOV R5, UR5 ;  /* 0x0000000500057c02 */ /* 0x000fc80008000f00 */
[----:B------:R-:W-:-:S07]  /*6930*/  LEPC R20, `(.L_x_118) ;  /* 0x000000001014794e */ /* 0x000fce0000000000 */
[----:B-12---:R-:W-:Y:S05]  /*6940*/  CALL.ABS.NOINC R2 ;  /* 0x0000000002007343 */ /* 0x006fea0003c00000 */
.L_x_118:
[----:B------:R-:W-:Y:S01]  /*6950*/  HFMA2 R0, -RZ, RZ, 0, 5.9604644775390625e-08 ;  /* 0x00000001ff007431 */ /* 0x000fe200000001ff */
        /* <DEDUP_REMOVED lines=9> */
.L_x_119:
        /* <DEDUP_REMOVED lines=10> */
.L_x_120:
[----:B------:R1:W2:Y:S01]  /*6a90*/  LDC.64 R2, c[0x4][R26] ;  /* 0x010000001a027b82 */ /* 0x0002a20000000a00 */
[----:B------:R-:W3:Y:S01]  /*6aa0*/  LDCU.64 UR4, c[0x4][0xe0] ;  /* 0x01001c00ff0477ac */ /* 0x000ee20008000a00 */
[----:B------:R-:W-:Y:S01]  /*6ab0*/  CS2R R6, SRZ ;  /* 0x0000000000067805 */ /* 0x000fe2000001ff00 */
[----:B---3--:R-:W-:Y:S01]  /*6ac0*/  IMAD.U32 R4, RZ, RZ, UR4 ;  /* 0x00000004ff047e24 */ /* 0x008fe2000f8e00ff */
[----:B------:R-:W-:-:S04]  /*6ad0*/  MOV R5, UR5 ;  /* 0x0000000500057c02 */ /* 0x000fc80008000f00 */
[----:B------:R-:W-:-:S07]  /*6ae0*/  LEPC R20, `(.L_x_121) ;  /* 0x000000001014794e */ /* 0x000fce0000000000 */
[----:B-12---:R-:W-:Y:S05]  /*6af0*/  CALL.ABS.NOINC R2 ;  /* 0x0000000002007343 */ /* 0x006fea0003c00000 */
.L_x_121:
[----:B------:R-:W-:Y:S01]  /*6b00*/  HFMA2 R0, -RZ, RZ, 0, 1.1920928955078125e-07 ;  /* 0x00000002ff007431 */ /* 0x000fe200000001ff */
        /* <DEDUP_REMOVED lines=9> */
.L_x_122:
        /* <DEDUP_REMOVED lines=10> */
.L_x_123:
        /* <DEDUP_REMOVED lines=10> */
.L_x_124:
        /* <DEDUP_REMOVED lines=10> */
.L_x_125:
        /* <DEDUP_REMOVED lines=10> */
.L_x_126:
        /* <DEDUP_REMOVED lines=10> */
.L_x_127:
[----:B------:R1:W2:Y:S01]  /*6ec0*/  LDC.64 R2, c[0x4][R26] ;  /* 0x010000001a027b82 */ /* 0x0002a20000000a00 */
[----:B------:R-:W3:Y:S01]  /*6ed0*/  LDCU.64 UR4, c[0x4][0xe0] ;  /* 0x01001c00ff0477ac */ /* 0x000ee20008000a00 */
[----:B------:R-:W-:Y:S01]  /*6ee0*/  CS2R R6, SRZ ;  /* 0x0000000000067805 */ /* 0x000fe2000001ff00 */
[----:B---3--:R-:W-:Y:S01]  /*6ef0*/  IMAD.U32 R4, RZ, RZ, UR4 ;  /* 0x00000004ff047e24 */ /* 0x008fe2000f8e00ff */
[----:B------:R-:W-:-:S04]  /*6f00*/  MOV R5, UR5 ;  /* 0x0000000500057c02 */ /* 0x000fc80008000f00 */
[----:B------:R-:W-:-:S07]  /*6f10*/  LEPC R20, `(.L_x_128) ;  /* 0x000000001014794e */ /* 0x000fce0000000000 */
[----:B-12---:R-:W-:Y:S05]  /*6f20*/  CALL.ABS.NOINC R2 ;  /* 0x0000000002007343 */ /* 0x006fea0003c00000 */
.L_x_128:
        /* <DEDUP_REMOVED lines=10> */
.L_x_129:
        /* <DEDUP_REMOVED lines=10> */
.L_x_130:
[----:B------:R1:W2:Y:S01]  /*7070*/  LDC.64 R2, c[0x4][R26] ;  /* 0x010000001a027b82 */ /* 0x0002a20000000a00 */
[----:B------:R-:W3:Y:S01]  /*7080*/  LDCU.64 UR4, c[0x4][0xe0] ;  /* 0x01001c00ff0477ac */ /* 0x000ee20008000a00 */
[----:B------:R-:W-:Y:S01]  /*7090*/  CS2R R6, SRZ ;  /* 0x0000000000067805 */ /* 0x000fe2000001ff00 */
[----:B---3--:R-:W-:Y:S01]  /*70a0*/  IMAD.U32 R4, RZ, RZ, UR4 ;  /* 0x00000004ff047e24 */ /* 0x008fe2000f8e00ff */
[----:B------:R-:W-:-:S04]  /*70b0*/  MOV R5, UR5 ;  /* 0x0000000500057c02 */ /* 0x000fc80008000f00 */
[----:B------:R-:W-:-:S07]  /*70c0*/  LEPC R20, `(.L_x_131) ;  /* 0x000000001014794e */ /* 0x000fce0000000000 */
[----:B-12---:R-:W-:Y:S05]  /*70d0*/  CALL.ABS.NOINC R2 ;  /* 0x0000000002007343 */ /* 0x006fea0003c00000 */
.L_x_131:
[----:B------:R-:W-:Y:S01]  /*70e0*/  HFMA2 R0, -RZ, RZ, 0, 0.0001220703125 ;  /* 0x00000800ff007431 */ /* 0x000fe200000001ff */
        /* <DEDUP_REMOVED lines=9> */
.L_x_132:
        /* <DEDUP_REMOVED lines=10> */
.L_x_133:
        /* <DEDUP_REMOVED lines=10> */
.L_x_134:
        /* <DEDUP_REMOVED lines=10> */
.L_x_135:
[----:B------:R1:W2:Y:S01]  /*7360*/  LDC.64 R2, c[0x4][R26] ;  /* 0x010000001a027b82 */ /* 0x0002a20000000a00 */
[----:B------:R-:W3:Y:S01]  /*7370*/  LDCU.64 UR4, c[0x4][0xe0] ;  /* 0x01001c00ff0477ac */ /* 0x000ee20008000a00 */
[----:B------:R-:W-:Y:S01]  /*7380*/  CS2R R6, SRZ ;  /* 0x0000000000067805 */ /* 0x000fe2000001ff00 */
[----:B---3--:R-:W-:Y:S01]  /*7390*/  IMAD.U32 R4, RZ, RZ, UR4 ;  /* 0x00000004ff047e24 */ /* 0x008fe2000f8e00ff */
[----:B------:R-:W-:-:S04]  /*73a0*/  MOV R5, UR5 ;  /* 0x0000000500057c02 */ /* 0x000fc80008000f00 */
[----:B------:R-:W-:-:S07]  /*73b0*/  LEPC R20, `(.L_x_136) ;  /* 0x000000001014794e */ /* 0x000fce0000000000 */
[----:B-12---:R-:W-:Y:S05]  /*73c0*/  CALL.ABS.NOINC R2 ;  /* 0x0000000002007343 */ /* 0x006fea0003c00000 */
.L_x_136:
        /* <DEDUP_REMOVED lines=10> */
.L_x_137:
        /* <DEDUP_REMOVED lines=10> */
.L_x_138:
[----:B------:R1:W2:Y:S01]  /*7510*/  LDC.64 R2, c[0x4][R26] ;  /* 0x010000001a027b82 */ /* 0x0002a20000000a00 */
[----:B------:R-:W3:Y:S01]  /*7520*/  LDCU.64 UR4, c[0x4][0xe0] ;  /* 0x01001c00ff0477ac */ /* 0x000ee20008000a00 */
[----:B------:R-:W-:Y:S01]  /*7530*/  CS2R R6, SRZ ;  /* 0x0000000000067805 */ /* 0x000fe2000001ff00 */
[----:B---3--:R-:W-:Y:S01]  /*7540*/  IMAD.U32 R4, RZ, RZ, UR4 ;  /* 0x00000004ff047e24 */ /* 0x008fe2000f8e00ff */
[----:B------:R-:W-:-:S04]  /*7550*/  MOV R5, UR5 ;  /* 0x0000000500057c02 */ /* 0x000fc80008000f00 */
[----:B------:R-:W-:-:S07]  /*7560*/  LEPC R20, `(.L_x_139) ;  /* 0x000000001014794e */ /* 0x000fce0000000000 */
[----:B-12---:R-:W-:Y:S05]  /*7570*/  CALL.ABS.NOINC R2 ;  /* 0x0000000002007343 */ /* 0x006fea0003c00000 */
.L_x_139:
[----:B------:R-:W-:Y:S01]  /*7580*/  HFMA2 R0, -RZ, RZ, 0, 3.0517578125e-05 ;  /* 0x00000200ff007431 */ /* 0x000fe200000001ff */
        /* <DEDUP_REMOVED lines=9> */
.L_x_140:
        /* <DEDUP_REMOVED lines=10> */
.L_x_141:
        /* <DEDUP_REMOVED lines=10> */
.L_x_142:
        /* <DEDUP_REMOVED lines=10> */
.L_x_143:
[----:B------:R1:W2:Y:S01]  /*7800*/  LDC.64 R2, c[0x4][R26] ;  /* 0x010000001a027b82 */ /* 0x0002a20000000a00 */
[----:B------:R-:W3:Y:S01]  /*7810*/  LDCU.64 UR4, c[0x4][0xe0] ;  /* 0x01001c00ff0477ac */ /* 0x000ee20008000a00 */
[----:B------:R-:W-:Y:S01]  /*7820*/  CS2R R6, SRZ ;  /* 0x0000000000067805 */ /* 0x000fe2000001ff00 */
[----:B---3--:R-:W-:Y:S01]  /*7830*/  IMAD.U32 R4, RZ, RZ, UR4 ;  /* 0x00000004ff047e24 */ /* 0x008fe2000f8e00ff */
[----:B------:R-:W-:-:S04]  /*7840*/  MOV R5, UR5 ;  /* 0x0000000500057c02 */ /* 0x000fc80008000f00 */
[----:B------:R-:W-:-:S07]  /*7850*/  LEPC R20, `(.L_x_144) ;  /* 0x000000001014794e */ /* 0x000fce0000000000 */
[----:B-12---:R-:W-:Y:S05]  /*7860*/  CALL.ABS.NOINC R2 ;  /* 0x0000000002007343 */ /* 0x006fea0003c00000 */
.L_x_144:
[----:B------:R1:W-:Y:S01]  /*7870*/  STL [R1], RZ ;  /* 0x000000ff01007387 */ /* 0x0003e20000100800 */
[----:B------:R1:W2:Y:S01]  /*7880*/  LDC.64 R2, c[0x4][R26] ;  /* 0x010000001a027b82 */ /* 0x0002a20000000a00 */
[----:B------:R-:W3:Y:S01]  /*7890*/  LDCU.64 UR4, c[0x4][0xc8] ;  /* 0x01001900ff0477ac */ /* 0x000ee20008000a00 */
[----:B------:R-:W-:Y:S02]  /*78a0*/  MOV R6, R23 ;  /* 0x0000001700067202 */ /* 0x000fe40000000f00 */
[----:B------:R-:W-:Y:S01]  /*78b0*/  MOV R7, R22 ;  /* 0x0000001600077202 */ /* 0x000fe20000000f00 */
[----:B---3--:R-:W-:Y:S02]  /*78c0*/  IMAD.U32 R4, RZ, RZ, UR4 ;  /* 0x00000004ff047e24 */ /* 0x008fe4000f8e00ff */
[----:B------:R-:W-:Y:S02]  /*78d0*/  IMAD.U32 R5, RZ, RZ, UR5 ;  /* 0x00000005ff057e24 */ /* 0x000fe4000f8e00ff */
[----:B------:R-:W-:-:S07]  /*78e0*/  LEPC R20, `(.L_x_145) ;  /* 0x000000001014794e */ /* 0x000fce0000000000 */
[----:B-12---:R-:W-:Y:S05]  /*78f0*/  CALL.ABS.NOINC R2 ;  /* 0x0000000002007343 */ /* 0x006fea0003c00000 */
.L_x_145:
        /* <DEDUP_REMOVED lines=10> */
.L_x_146:
[----:B------:R1:W2:Y:S01]  /*79a0*/  LDC.64 R2, c[0x4][R26] ;  /* 0x010000001a027b82 */ /* 0x0002a20000000a00 */
[----:B------:R-:W3:Y:S01]  /*79b0*/  LDCU.64 UR4, c[0x4][0xe0] ;  /* 0x01001c00ff0477ac */ /* 0x000ee20008000a00 */
[----:B------:R-:W-:Y:S01]  /*79c0*/  CS2R R6, SRZ ;  /* 0x0000000000067805 */ /* 0x000fe2000001ff00 */
[----:B---3--:R-:W-:Y:S01]  /*79d0*/  IMAD.U32 R4, RZ, RZ, UR4 ;  /* 0x00000004ff047e24 */ /* 0x008fe2000f8e00ff */
[----:B------:R-:W-:-:S04]  /*79e0*/  MOV R5, UR5 ;  /* 0x0000000500057c02 */ /* 0x000fc80008000f00 */
[----:B------:R-:W-:-:S07]  /*79f0*/  LEPC R20, `(.L_x_147) ;  /* 0x000000001014794e */ /* 0x000fce0000000000 */
[----:B-12---:R-:W-:Y:S05]  /*7a00*/  CALL.ABS.NOINC R2 ;  /* 0x0000000002007343 */ /* 0x006fea0003c00000 */
.L_x_147:
[----:B------:R-:W-:Y:S01]  /*7a10*/  HFMA2 R0, -RZ, RZ, 0, -0.0 ;  /* 0x00008000ff007431 */ /* 0x000fe200000001ff */
        /* <DEDUP_REMOVED lines=9> */
.L_x_148:
        /* <DEDUP_REMOVED lines=10> */
.L_x_149:
        /* <DEDUP_REMOVED lines=10> */
.L_x_150:
[----:B------:R-:W1:Y:S01]  /*7bf0*/  LDC.64 R2, c[0x4][0xa8] ;  /* 0x01002a00ff027b82 */ /* 0x000e620000000a00 */
[----:B------:R-:W2:Y:S01]  /*7c00*/  LDCU.64 UR4, c[0x4][0xd0] ;  /* 0x01001a00ff0477ac */ /* 0x000ea20008000a00 */
[----:B------:R-:W-:Y:S02]  /*7c10*/  MOV R6, R23 ;  /* 0x0000001700067202 */ /* 0x000fe40000000f00 */
[----:B------:R-:W-:-:S04]  /*7c20*/  MOV R7, R22 ;  /* 0x0000001600077202 */ /* 0x000fc80000000f00 */
[----:B------:R-:W3:Y:S01]  /*7c30*/  LDC.64 R26, c[0x4][R26] ;  /* 0x010000001a1a7b82 */ /* 0x000ee20000000a00 */
[----:B--2---:R-:W-:Y:S02]  /*7c40*/  IMAD.U32 R4, RZ, RZ, UR4 ;  /* 0x00000004ff047e24 */ /* 0x004fe4000f8e00ff */
[----:B------:R-:W-:Y:S01]  /*7c50*/  IMAD.U32 R5, RZ, RZ, UR5 ;  /* 0x00000005ff057e24 */ /* 0x000fe2000f8e00ff */
[----:B-1----:R1:W-:Y:S04]  /*7c60*/  STL.64 [R1], R2 ;  /* 0x0000000201007387 */ /* 0x0023e80000100a00 */
[----:B------:R-:W-:-:S07]  /*7c70*/  LEPC R20, `(.L_x_91) ;  /* 0x000000001014794e */ /* 0x000fce0000000000 */
[----:B-1-3--:R-:W-:Y:S05]  /*7c80*/  CALL.ABS.NOINC R26 ;  /* 0x000000001a007343 */ /* 0x00afea0003c00000 */
.L_x_91:
[----:B------:R-:W-:Y:S05]  /*7c90*/  BSYNC.RECONVERGENT B6 ;  /* 0x0000000000067941 */ /* 0x000fea0003800200 */
.L_x_90:
[----:B------:R-:W2:Y:S01]  /*7ca0*/  S2R R0, SR_SWINHI ;  /* 0x0000000000007919 */ /* 0x000ea20000002f00 */
[----:B------:R-:W-:Y:S01]  /*7cb0*/  IMAD.SHL.U32 R44, R16, 0x2, RZ ;  /* 0x00000002102c7824 */ /* 0x000fe200078e00ff */
[----:B------:R-:W3:Y:S04]  /*7cc0*/  LDCU.64 UR4, c[0x0][0x880] ;  /* 0x00011000ff0477ac */ /* 0x000ee80008000a00 */
[----:B------:R-:W-:Y:S02]  /*7cd0*/  LOP3.LUT R44, R44, 0xfe, RZ, 0xc0, !PT ;  /* 0x000000fe2c2c7812 */ /* 0x000fe400078ec0ff */
[----:B---3--:R-:W-:-:S04]  /*7ce0*/  ISETP.NE.U32.AND P6, PT, RZ, UR4, PT ;  /* 0x00000004ff007c0c */ /* 0x008fc8000bfc5070 */
[----:B------:R-:W-:Y:S02]  /*7cf0*/  ISETP.NE.AND.EX P6, PT, RZ, UR5, PT, P6 ;  /* 0x00000005ff007c0c */ /* 0x000fe4000bfc5360 */
[----:B-1----:R-:W-:Y:S02]  /*7d00*/  MOV R2, R17 ;  /* 0x0000001100027202 */ /* 0x002fe40000000f00 */
[----:B--2---:R-:W-:-:S03]  /*7d10*/  MOV R3, R0 ;  /* 0x0000000000037202 */ /* 0x004fc60000000f00 */
[----:B------:R-:W-:-:S03]  /*7d20*/  IMAD.WIDE.U32 R44, R44, 0x2, R2 ;  /* 0x000000022c2c7825 */ /* 0x000fc600078e0002 */
[C---:B------:R-:W-:Y:S02]  /*7d30*/  IADD3 R3, P2, PT, R44.reuse, 0x200, RZ ;  /* 0x000002002c037810 */ /* 0x040fe40007f5e0ff */
[C---:B------:R-:W-:Y:S02]  /*7d40*/  IADD3 R5, P1, PT, R44.reuse, 0x1000, RZ ;  /* 0x000010002c057810 */ /* 0x040fe40007f3e0ff */
[C---:B------:R-:W-:Y:S01]  /*7d50*/  IADD3 R7, P0, PT, R44.reuse, 0x1200, RZ ;  /* 0x000012002c077810 */ /* 0x040fe20007f1e0ff */
[--C-:B------:R-:W-:Y:S01]  /*7d60*/  IMAD.X R11, RZ, RZ, R45.reuse, P2 ;  /* 0x000000ffff0b7224 */ /* 0x100fe200010e062d */
[--C-:B------:R-:W-:Y:S01]  /*7d70*/  SHF.R.U64 R13, R44, 0x3, R45.reuse ;  /* 0x000000032c0d7819 */ /* 0x100fe2000000122d */
[--C-:B------:R-:W-:Y:S02]  /*7d80*/  IMAD.X R87, RZ, RZ, R45.reuse, P1 ;  /* 0x000000ffff577224 */ /* 0x100fe400008e062d */
[----:B------:R-:W-:Y:S01]  /*7d90*/  IMAD.X R69, RZ, RZ, R45, P0 ;  /* 0x000000ffff457224 */ /* 0x000fe200000e062d */
[----:B------:R-:W-:-:S02]  /*7da0*/  SHF.R.U64 R0, R3, 0x3, R11 ;  /* 0x0000000303007819 */ /* 0x000fc4000000120b */
[----:B------:R-:W-:Y:S02]  /*7db0*/  SHF.R.U64 R2, R5, 0x3, R87 ;  /* 0x0000000305027819 */ /* 0x000fe40000001257 */
[----:B------:R-:W-:Y:S02]  /*7dc0*/  LOP3.LUT R10, R3, 0x70, R0, 0x78, !PT ;  /* 0x00000070030a7812 */ /* 0x000fe400078e7800 */
[----:B------:R-:W-:Y:S02]  /*7dd0*/  LOP3.LUT R86, R5, 0x70, R2, 0x78, !PT ;  /* 0x0000007005567812 */ /* 0x000fe400078e7802 */
[C---:B------:R-:W-:Y:S02]  /*7de0*/  IADD3 R3, P3, PT, R44.reuse, 0x2000, RZ ;  /* 0x000020002c037810 */ /* 0x040fe40007f7e0ff */
[C---:B------:R-:W-:Y:S02]  /*7df0*/  SHF.R.U64 R4, R7.reuse, 0x3, R69 ;  /* 0x0000000307047819 */ /* 0x040fe40000001245 */
[----:B------:R-:W-:Y:S01]  /*7e00*/  IADD3 R5, P2, PT, R44, 0x2200, RZ ;  /* 0x000022002c057810 */ /* 0x000fe20007f5e0ff */
[----:B------:R-:W-:Y:S01]  /*7e10*/  IMAD.X R85, RZ, RZ, R45, P3 ;  /* 0x000000ffff557224 */ /* 0x000fe200018e062d */
[----:B------:R-:W-:-:S02]  /*7e20*/  LOP3.LUT R68, R7, 0x70, R4, 0x78, !PT ;  /* 0x0000007007447812 */ /* 0x000fc400078e7804 */
[C---:B------:R-:W-:Y:S01]  /*7e30*/  IADD3 R7, P1, PT, R44.reuse, 0x3000, RZ ;  /* 0x000030002c077810 */ /* 0x040fe20007f3e0ff */
[----:B------:R-:W-:Y:S01]  /*7e40*/  IMAD.X R67, RZ, RZ, R45, P2 ;  /* 0x000000ffff437224 */ /* 0x000fe200010e062d */
[----:B------:R-:W-:Y:S02]  /*7e50*/  IADD3 R9, P0, PT, R44, 0x3200, RZ ;  /* 0x000032002c097810 */ /* 0x000fe40007f1e0ff */
[----:B------:R-:W-:Y:S01]  /*7e60*/  SHF.R.U64 R0, R3, 0x3, R85 ;  /* 0x0000000303007819 */ /* 0x000fe20000001255 */
[----:B------:R-:W-:Y:S01]  /*7e70*/  IMAD.X R65, RZ, RZ, R45, P1 ;  /* 0x000000ffff417224 */ /* 0x000fe200008e062d */
[----:B------:R-:W-:Y:S01]  /*7e80*/  SHF.R.U64 R2, R5, 0x3, R67 ;  /* 0x0000000305027819 */ /* 0x000fe20000001243 */
[----:B------:R-:W-:Y:S01]  /*7e90*/  IMAD.X R63, RZ, RZ, R45, P0 ;  /* 0x000000ffff3f7224 */ /* 0x000fe200000e062d */
[----:B------:R-:W-:Y:S02]  /*7ea0*/  LOP3.LUT R84, R3, 0x70, R0, 0x78, !PT ;  /* 0x0000007003547812 */ /* 0x000fe400078e7800 */
[----:B------:R-:W-:-:S02]  /*7eb0*/  LOP3.LUT R66, R5, 0x70, R2, 0x78, !PT ;  /* 0x0000007005427812 */ /* 0x000fc400078e7802 */
[C---:B------:R-:W-:Y:S02]  /*7ec0*/  IADD3 R3, P3, PT, R44.reuse, 0x4000, RZ ;  /* 0x000040002c037810 */ /* 0x040fe40007f7e0ff */
[----:B------:R-:W-:Y:S02]  /*7ed0*/  SHF.R.U64 R4, R7, 0x3, R65 ;  /* 0x0000000307047819 */ /* 0x000fe40000001241 */
[----:B------:R-:W-:Y:S01]  /*7ee0*/  IADD3 R5, P2, PT, R44, 0x4200, RZ ;  /* 0x000042002c057810 */ /* 0x000fe20007f5e0ff */
[----:B------:R-:W-:Y:S01]  /*7ef0*/  IMAD.X R83, RZ, RZ, R45, P3 ;  /* 0x000000ffff537224 */ /* 0x000fe200018e062d */
[----:B------:R-:W-:Y:S02]  /*7f00*/  SHF.R.U64 R6, R9, 0x3, R63 ;  /* 0x0000000309067819 */ /* 0x000fe4000000123f */
[----:B------:R-:W-:Y:S01]  /*7f10*/  LOP3.LUT R64, R7, 0x70, R4, 0x78, !PT ;  /* 0x0000007007407812 */ /* 0x000fe200078e7804 */
[----:B------:R-:W-:Y:S01]  /*7f20*/  IMAD.X R81, RZ, RZ, R45, P2 ;  /* 0x000000ffff517224 */ /* 0x000fe200010e062d */
[----:B------:R-:W-:-:S02]  /*7f30*/  LOP3.LUT R62, R9, 0x70, R6, 0x78, !PT ;  /* 0x00000070093e7812 */ /* 0x000fc400078e7806 */
[C---:B------:R-:W-:Y:S02]  /*7f40*/  IADD3 R7, P1, PT, R44.reuse, 0x5000, RZ ;  /* 0x000050002c077810 */ /* 0x040fe40007f3e0ff */
        /* <DEDUP_REMOVED lines=96> */
[C---:B------:R-:W-:Y:S02]  /*8550*/  IADD3 R9, P0, PT, R44.reuse, 0x1600, RZ ;  /* 0x000016002c097810 */ /* 0x040fe40007f1e0ff */
[----:B------:R-:W-:Y:S01]  /*8560*/  SHF.R.U64 R0, R3, 0x3, R25 ;  /* 0x0000000303007819 */ /* 0x000fe20000001219 */
[----:B------:R-:W-:Y:S01]  /*8570*/  IMAD.X R21, RZ, RZ, R45, P1 ;  /* 0x000000ffff157224 */ /* 0x000fe200008e062d */
[----:B------:R-:W-:Y:S01]  /*8580*/  SHF.R.U64 R2, R5, 0x3, R23 ;  /* 0x0000000305027819 */ /* 0x000fe20000001217 */
[----:B------:R-:W-:Y:S01]  /*8590*/  IMAD.X R15, RZ, RZ, R45, P0 ;  /* 0x000000ffff0f7224 */ /* 0x000fe200000e062d */
[----:B------:R-:W-:Y:S01]  /*85a0*/  LOP3.LUT R12, R44, 0x70, R13, 0x78, !PT ;  /* 0x000000702c0c7812 */ /* 0x000fe200078e780d */
[----:B------:R-:W-:Y:S01]  /*85b0*/  IMAD.MOV.U32 R13, RZ, RZ, R45 ;  /* 0x000000ffff0d7224 */ /* 0x000fe200078e002d */
[----:B------:R-:W-:-:S02]  /*85c0*/  LOP3.LUT R24, R3, 0x70, R0, 0x78, !PT ;  /* 0x0000007003187812 */ /* 0x000fc400078e7800 */
[----:B------:R-:W-:Y:S02]  /*85d0*/  LOP3.LUT R22, R5, 0x70, R2, 0x78, !PT ;  /* 0x0000007005167812 */ /* 0x000fe400078e7802 */
[C---:B------:R-:W-:Y:S01]  /*85e0*/  IADD3 R3, P1, PT, R44.reuse, 0x2400, RZ ;  /* 0x000024002c037810 */ /* 0x040fe20007f3e0ff */
[----:B------:R1:W-:Y:S01]  /*85f0*/  ST.E desc[UR46][R12.64], RZ ;  /* 0x000000ff0c007985 */ /* 0x0003e2000c10192e */
[----:B------:R-:W-:Y:S02]  /*8600*/  SHF.R.U64 R4, R7, 0x3, R21 ;  /* 0x0000000307047819 */ /* 0x000fe40000001215 */
[----:B------:R-:W-:Y:S01]  /*8610*/  IADD3 R5, P0, PT, R44, 0x2600, RZ ;  /* 0x000026002c057810 */ /* 0x000fe20007f1e0ff */
[----:B------:R-:W-:Y:S01]  /*8620*/  IMAD.X R91, RZ, RZ, R45, P1 ;  /* 0x000000ffff5b7224 */ /* 0x000fe200008e062d */
[----:B------:R-:W-:Y:S01]  /*8630*/  SHF.R.U64 R6, R9, 0x3, R15 ;  /* 0x0000000309067819 */ /* 0x000fe2000000120f */
[----:B------:R2:W-:Y:S01]  /*8640*/  ST.E desc[UR46][R10.64], RZ ;  /* 0x000000ff0a007985 */ /* 0x0005e2000c10192e */
[----:B------:R-:W-:-:S02]  /*8650*/  LOP3.LUT R20, R7, 0x70, R4, 0x78, !PT ;  /* 0x0000007007147812 */ /* 0x000fc400078e7804 */
[----:B------:R-:W-:Y:S01]  /*8660*/  LOP3.LUT R14, R9, 0x70, R6, 0x78, !PT ;  /* 0x00000070090e7812 */ /* 0x000fe200078e7806 */
[----:B------:R3:W-:Y:S01]  /*8670*/  ST.E desc[UR46][R86.64], RZ ;  /* 0x000000ff56007985 */ /* 0x0007e2000c10192e */
[C---:B------:R-:W-:Y:S02]  /*8680*/  IADD3 R7, P1, PT, R44.reuse, 0x3400, RZ ;  /* 0x000034002c077810 */ /* 0x040fe40007f3e0ff */
[C---:B------:R-:W-:Y:S01]  /*8690*/  SHF.R.U64 R0, R3.reuse, 0x3, R91 ;  /* 0x0000000303007819 */ /* 0x040fe2000000125b */
[----:B------:R4:W-:Y:S03]  /*86a0*/  ST.E desc[UR46][R68.64], RZ ;  /* 0x000000ff44007985 */ /* 0x0009e6000c10192e */
[----:B------:R-:W-:Y:S01]  /*86b0*/  LOP3.LUT R90, R3, 0x70, R0, 0x78, !PT ;  /* 0x00000070035a7812 */ /* 0x000fe200078e7800 */
[----:B------:R-:W-:Y:S04]  /*86c0*/  ST.E desc[UR46][R84.64], RZ ;  /* 0x000000ff54007985 */ /* 0x000fe8000c10192e */
[----:B------:R5:W-:Y:S01]  /*86d0*/  ST.E desc[UR46][R66.64], RZ ;  /* 0x000000ff42007985 */ /* 0x000be2000c10192e */
[----:B-1----:R-:W-:Y:S01]  /*86e0*/  IMAD.X R13, RZ, RZ, R45, P0 ;  /* 0x000000ffff0d7224 */ /* 0x002fe200000e062d */
[----:B------:R-:W-:-:S02]  /*86f0*/  IADD3 R9, P0, PT, R44, 0x3600, RZ ;  /* 0x000036002c097810 */ /* 0x000fc40007f1e0ff */
[----:B------:R1:W-:Y:S02]  /*8700*/  ST.E desc[UR46][R64.64], RZ ;  /* 0x000000ff40007985 */ /* 0x0003e4000c10192e */
[C---:B------:R-:W-:Y:S01]  /*8710*/  SHF.R.U64 R2, R5.reuse, 0x3, R13 ;  /* 0x0000000305027819 */ /* 0x040fe2000000120d */
[--C-:B--2---:R-:W-:Y:S01]  /*8720*/  IMAD.X R11, RZ, RZ, R45.reuse, P1 ;  /* 0x000000ffff0b7224 */ /* 0x104fe200008e062d */
[C---:B------:R-:W-:Y:S01]  /*8730*/  IADD3 R3, P1, PT, R44.reuse, 0x4400, RZ ;  /* 0x000044002c037810 */ /* 0x040fe20007f3e0ff */
[----:B------:R-:W-:Y:S01]  /*8740*/  IMAD.X R89, RZ, RZ, R45, P0 ;  /* 0x000000ffff597224 */ /* 0x000fe200000e062d */
[----:B------:R-:W-:Y:S01]  /*8750*/  LOP3.LUT R12, R5, 0x70, R2, 0x78, !PT ;  /* 0x00000070050c7812 */ /* 0x000fe200078e7802 */
[----:B------:R2:W-:Y:S01]  /*8760*/  ST.E desc[UR46][R62.64], RZ ;  /* 0x000000ff3e007985 */ /* 0x0005e2000c10192e */
[----:B------:R-:W-:Y:S01]  /*8770*/  SHF.R.U64 R0, R7, 0x3, R11 ;  /* 0x0000000307007819 */ /* 0x000fe2000000120b */
[----:B---3--:R-:W-:Y:S01]  /*8780*/  IMAD.X R87, RZ, RZ, R45, P1 ;  /* 0x000000ffff577224 */ /* 0x008fe200008e062d */
[----:B------:R-:W-:Y:S01]  /*8790*/  IADD3 R5, P0, PT, R44, 0x4600, RZ ;  /* 0x000046002c057810 */ /* 0x000fe20007f1e0ff */
[----:B------:R3:W-:Y:S01]  /*87a0*/  ST.E desc[UR46][R82.64], RZ ;  /* 0x000000ff52007985 */ /* 0x0007e2000c10192e */
[----:B------:R-:W-:-:S02]  /*87b0*/  SHF.R.U64 R2, R9, 0x3, R89 ;  /* 0x0000000309027819 */ /* 0x000fc40000001259 */
[----:B------:R-:W-:Y:S01]  /*87c0*/  LOP3.LUT R10, R7, 0x70, R0, 0x78, !PT ;  /* 0x00000070070a7812 */ /* 0x000fe200078e7800 */
[----:B----4-:R-:W-:Y:S01]  /*87d0*/  IMAD.X R69, RZ, RZ, R45, P0 ;  /* 0x000000ffff457224 */ /* 0x010fe200000e062d */
[----:B------:R-:W-:Y:S01]  /*87e0*/  LOP3.LUT R88, R9, 0x70, R2, 0x78, !PT ;  /* 0x0000007009587812 */ /* 0x000fe200078e7802 */
[----:B------:R4:W-:Y:S01]  /*87f0*/  ST.E desc[UR46][R80.64], RZ ;  /* 0x000000ff50007985 */ /* 0x0009e2000c10192e */
[C---:B------:R-:W-:Y:S02]  /*8800*/  IADD3 R7, P1, PT, R44.reuse, 0x5400, RZ ;  /* 0x000054002c077810 */ /* 0x040fe40007f3e0ff */
[----:B------:R-:W-:Y:S01]  /*8810*/  IADD3 R9, P0, PT, R44, 0x5600, RZ ;  /* 0x000056002c097810 */ /* 0x000fe20007f1e0ff */
[----:B------:R4:W-:Y:S01]  /*8820*/  ST.E desc[UR46][R78.64], RZ ;  /* 0x000000ff4e007985 */ /* 0x0009e2000c10192e */
[----:B------:R-:W-:Y:S01]  /*8830*/  SHF.R.U64 R0, R3, 0x3, R87 ;  /* 0x0000000303007819 */ /* 0x000fe20000001257 */
[----:B-----5:R-:W-:Y:S01]  /*8840*/  IMAD.X R67, RZ, RZ, R45, P1 ;  /* 0x000000ffff437224 */ /* 0x020fe200008e062d */
[----:B------:R-:W-:Y:S01]  /*8850*/  SHF.R.U64 R2, R5, 0x3, R69 ;  /* 0x0000000305027819 */ /* 0x000fe20000001245 */
[----:B-1----:R-:W-:Y:S01]  /*8860*/  IMAD.X R65, RZ, RZ, R45, P0 ;  /* 0x000000ffff417224 */ /* 0x002fe200000e062d */
[----:B------:R-:W-:Y:S01]  /*8870*/  LOP3.LUT R86, R3, 0x70, R0, 0x78, !PT ;  /* 0x0000007003567812 */ /* 0x000fe200078e7800 */
[----:B------:R1:W-:Y:S01]  /*8880*/  ST.E desc[UR46][R76.64], RZ ;  /* 0x000000ff4c007985 */ /* 0x0003e2000c10192e */
[----:B------:R-:W-:-:S02]  /*8890*/  LOP3.LUT R68, R5, 0x70, R2, 0x78, !PT ;  /* 0x0000007005447812 */ /* 0x000fc400078e7802 */
[C---:B------:R-:W-:Y:S01]  /*88a0*/  IADD3 R3, P1, PT, R44.reuse, 0x6400, RZ ;  /* 0x000064002c037810 */ /* 0x040fe20007f3e0ff */
[----:B------:R5:W-:Y:S01]  /*88b0*/  ST.E desc[UR46][R74.64], RZ ;  /* 0x000000ff4a007985 */ /* 0x000be2000c10192e */
[----:B------:R-:W-:Y:S02]  /*88c0*/  SHF.R.U64 R0, R7, 0x3, R67 ;  /* 0x0000000307007819 */ /* 0x000fe40000001243 */
[C---:B------:R-:W-:Y:S01]  /*88d0*/  IADD3 R5, P0, PT, R44.reuse, 0x6600, RZ ;  /* 0x000066002c057810 */ /* 0x040fe20007f1e0ff */
[----:B------:R-:W-:Y:S01]  /*88e0*/  IMAD.X R85, RZ, RZ, R45, P1 ;  /* 0x000000ffff557224 */ /* 0x000fe200008e062d */
[----:B------:R-:W-:Y:S01]  /*88f0*/  SHF.R.U64 R2, R9, 0x3, R65 ;  /* 0x0000000309027819 */ /* 0x000fe20000001241 */
[----:B------:R5:W-:Y:S01]  /*8900*/  ST.E desc[UR46][R72.64], RZ ;  /* 0x000000ff48007985 */ /* 0x000be2000c10192e */
[----:B------:R-:W-:Y:S01]  /*8910*/  LOP3.LUT R66, R7, 0x70, R0, 0x78, !PT ;  /* 0x0000007007427812 */ /* 0x000fe200078e7800 */
[----:B--2---:R-:W-:Y:S01]  /*8920*/  IMAD.X R63, RZ, RZ, R45, P0 ;  /* 0x000000ffff3f7224 */ /* 0x004fe200000e062d */
[----:B------:R-:W-:Y:S01]  /*8930*/  LOP3.LUT R64, R9, 0x70, R2, 0x78, !PT ;  /* 0x0000007009407812 */ /* 0x000fe200078e7802 */
[----:B------:R2:W-:Y:S01]  /*8940*/  ST.E desc[UR46][R70.64], RZ ;  /* 0x000000ff46007985 */ /* 0x0005e2000c10192e */
[----:B------:R-:W-:-:S02]  /*8950*/  IADD3 R7, P1, PT, R44, 0x7400, RZ ;  /* 0x000074002c077810 */ /* 0x000fc40007f3e0ff */
[C---:B------:R-:W-:Y:S01]  /*8960*/  IADD3 R9, P0, PT, R44.reuse, 0x7600, RZ ;  /* 0x000076002c097810 */ /* 0x040fe20007f1e0ff */
[----:B------:R2:W-:Y:S01]  /*8970*/  ST.E desc[UR46][R60.64], RZ ;  /* 0x000000ff3c007985 */ /* 0x0005e2000c10192e */
[----:B------:R-:W-:Y:S01]  /*8980*/  SHF.R.U64 R0, R3, 0x3, R85 ;  /* 0x0000000303007819 */ /* 0x000fe20000001255 */
[----:B---3--:R-:W-:Y:S01]  /*8990*/  IMAD.X R83, RZ, RZ, R45, P1 ;  /* 0x000000ffff537224 */ /* 0x008fe200008e062d */
[----:B------:R-:W-:Y:S01]  /*89a0*/  SHF.R.U64 R2, R5, 0x3, R63 ;  /* 0x0000000305027819 */ /* 0x000fe2000000123f */
[----:B----4-:R-:W-:Y:S01]  /*89b0*/  IMAD.X R81, RZ, RZ, R45, P0 ;  /* 0x000000ffff517224 */ /* 0x010fe200000e062d */
[----:B------:R-:W-:Y:S01]  /*89c0*/  LOP3.LUT R84, R3, 0x70, R0, 0x78, !PT ;  /* 0x0000007003547812 */ /* 0x000fe200078e7800 */
[----:B------:R3:W-:Y:S01]  /*89d0*/  ST.E desc[UR46][R58.64], RZ ;  /* 0x000000ff3a007985 */ /* 0x0007e2000c10192e */
[----:B------:R-:W-:Y:S02]  /*89e0*/  LOP3.LUT R62, R5, 0x70, R2, 0x78, !PT ;  /* 0x00000070053e7812 */ /* 0x000fe400078e7802 */
[----:B------:R-:W-:Y:S01]  /*89f0*/  IADD3 R3, P1, PT, R44, 0x8400, RZ ;  /* 0x000084002c037810 */ /* 0x000fe20007f3e0ff */
[----:B------:R4:W-:Y:S01]  /*8a00*/  ST.E desc[UR46][R56.64], RZ ;  /* 0x000000ff38007985 */ /* 0x0009e2000c10192e */
[----:B------:R-:W-:-:S02]  /*8a10*/  SHF.R.U64 R0, R7, 0x3, R83 ;  /* 0x0000000307007819 */ /* 0x000fc40000001253 */
[C---:B------:R-:W-:Y:S01]  /*8a20*/  IADD3 R5, P0, PT, R44.reuse, 0x8600, RZ ;  /* 0x000086002c057810 */ /* 0x040fe20007f1e0ff */
[----:B------:R-:W-:Y:S01]  /*8a30*/  IMAD.X R79, RZ, RZ, R45, P1 ;  /* 0x000000ffff4f7224 */ /* 0x000fe200008e062d */
[----:B------:R-:W-:Y:S01]  /*8a40*/  SHF.R.U64 R2, R9, 0x3, R81 ;  /* 0x0000000309027819 */ /* 0x000fe20000001251 */
[----:B------:R4:W-:Y:S01]  /*8a50*/  ST.E desc[UR46][R54.64], RZ ;  /* 0x000000ff36007985 */ /* 0x0009e2000c10192e */
[----:B------:R-:W-:Y:S01]  /*8a60*/  LOP3.LUT R82, R7, 0x70, R0, 0x78, !PT ;  /* 0x0000007007527812 */ /* 0x000fe200078e7800 */
[----:B-1----:R-:W-:Y:S01]  /*8a70*/  IMAD.X R77, RZ, RZ, R45, P0 ;  /* 0x000000ffff4d7224 */ /* 0x002fe200000e062d */
        /* <DEDUP_REMOVED lines=8> */
[----:B------:R-:W-:Y:S01]  /*8b00*/  IMAD.X R73, RZ, RZ, R45, P0 ;  /* 0x000000ffff497224 */ /* 0x000fe200000e062d */
[----:B------:R-:W-:Y:S01]  /*8b10*/  LOP3.LUT R78, R3, 0x70, R0, 0x78, !PT ;  /* 0x00000070034e7812 */ /* 0x000fe200078e7800 */
[----:B------:R5:W-:Y:S01]  /*8b20*/  ST.E desc[UR46][R48.64], RZ ;  /* 0x000000ff30007985 */ /* 0x000be2000c10192e */
[----:B------:R-:W-:-:S02]  /*8b30*/  LOP3.LUT R76, R5, 0x70, R2, 0x78, !PT ;  /* 0x00000070054c7812 */ /* 0x000fc400078e7802 */
[C---:B------:R-:W-:Y:S01]  /*8b40*/  IADD3 R3, P1, PT, R44.reuse, 0xa400, RZ ;  /* 0x0000a4002c037810 */ /* 0x040fe20007f3e0ff */
[----:B------:R5:W-:Y:S01]  /*8b50*/  ST.E desc[UR46][R46.64], RZ ;  /* 0x000000ff2e007985 */ /* 0x000be2000c10192e */
[----:B------:R-:W-:Y:S02]  /*8b60*/  SHF.R.U64 R0, R7, 0x3, R75 ;  /* 0x0000000307007819 */ /* 0x000fe4000000124b */
[C---:B------:R-:W-:Y:S01]  /*8b70*/  IADD3 R5, P0, PT, R44.reuse, 0xa600, RZ ;  /* 0x0000a6002c057810 */ /* 0x040fe20007f1e0ff */
[----:B--2---:R-:W-:Y:S01]  /*8b80*/  IMAD.X R71, RZ, RZ, R45, P1 ;  /* 0x000000ffff477224 */ /* 0x004fe200008e062d */
[----:B------:R-:W-:Y:S01]  /*8b90*/  SHF.R.U64 R2, R9, 0x3, R73 ;  /* 0x0000000309027819 */ /* 0x000fe20000001249 */
[----:B------:R2:W-:Y:S01]  /*8ba0*/  ST.E desc[UR46][R42.64], RZ ;  /* 0x000000ff2a007985 */ /* 0x0005e2000c10192e */
[----:B------:R-:W-:Y:S01]  /*8bb0*/  LOP3.LUT R74, R7, 0x70, R0, 0x78, !PT ;  /* 0x00000070074a7812 */ /* 0x000fe200078e7800 */
[----:B------:R-:W-:Y:S01]  /*8bc0*/  IMAD.X R61, RZ, RZ, R45, P0 ;  /* 0x000000ffff3d7224 */ /* 0x000fe200000e062d */
        /* <DEDUP_REMOVED lines=27> */
[----:B------:R-:W-:Y:S01]  /*8d80*/  IMAD.X R51, RZ, RZ, R45, P1 ;  /* 0x000000ffff337224 */ /* 0x000fe200008e062d */
[----:B------:R-:W-:Y:S01]  /*8d90*/  SHF.R.U64 R2, R5, 0x3, R53 ;  /* 0x0000000305027819 */ /* 0x000fe20000001235 */
[----:B-----5:R-:W-:Y:S01]  /*8da0*/  IMAD.X R49, RZ, RZ, R45, P0 ;  /* 0x000000ffff317224 */ /* 0x020fe200000e062d */
        /* <DEDUP_REMOVED lines=18> */
[----:B------:R-:W-:Y:S01]  /*8ed0*/  IMAD.X R41, RZ, RZ, R45, P1 ;  /* 0x000000ffff297224 */ /* 0x000fe200008e062d */
[----:B------:R-:W-:Y:S01]  /*8ee0*/  SHF.R.U64 R2, R5, 0x3, R43 ;  /* 0x0000000305027819 */ /* 0x000fe2000000122b */
[----:B------:R-:W-:Y:S01]  /*8ef0*/  IMAD.X R39, RZ, RZ, R45, P0 ;  /* 0x000000ffff277224 */ /* 0x000fe200000e062d */
[----:B------:R-:W-:Y:S01]  /*8f00*/  LOP3.LUT R46, R3, 0x70, R0, 0x78, !PT ;  /* 0x00000070032e7812 */ /* 0x000fe200078e7800 */
[----:B------:R-:W-:Y:S01]  /*8f10*/  ST.E desc[UR46][R90.64], RZ ;  /* 0x000000ff5a007985 */ /* 0x000fe2000c10192e */
[----:B------:R-:W-:Y:S02]  /*8f20*/  LOP3.LUT R42, R5, 0x70, R2, 0x78, !PT ;  /* 0x00000070052a7812 */ /* 0x000fe400078e7802 */
[----:B------:R-:W-:Y:S01]  /*8f30*/  IADD3 R3, P1, PT, R44, 0x800, RZ ;  /* 0x000008002c037810 */ /* 0x000fe20007f3e0ff */
[----:B------:R2:W-:Y:S01]  /*8f40*/  ST.E desc[UR46][R12.64], RZ ;  /* 0x000000ff0c007985 */ /* 0x0005e2000c10192e */
[----:B------:R-:W-:-:S02]  /*8f50*/  SHF.R.U64 R0, R7, 0x3, R41 ;  /* 0x0000000307007819 */ /* 0x000fc40000001229 */
[C---:B------:R-:W-:Y:S01]  /*8f60*/  IADD3 R5, P0, PT, R44.reuse, 0xa00, RZ ;  /* 0x00000a002c057810 */ /* 0x040fe20007f1e0ff */
[----:B---3--:R-:W-:Y:S01]  /*8f70*/  IMAD.X R37, RZ, RZ, R45, P1 ;  /* 0x000000ffff257224 */ /* 0x008fe200008e062d */
[----:B------:R-:W-:Y:S01]  /*8f80*/  SHF.R.U64 R2, R9, 0x3, R39 ;  /* 0x0000000309027819 */ /* 0x000fe20000001227 */
[----:B------:R3:W-:Y:S01]  /*8f90*/  ST.E desc[UR46][R10.64], RZ ;  /* 0x000000ff0a007985 */ /* 0x0007e2000c10192e */
[----:B------:R-:W-:Y:S01]  /*8fa0*/  LOP3.LUT R40, R7, 0x70, R0, 0x78, !PT ;  /* 0x0000007007287812 */ /* 0x000fe200078e7800 */
[----:B----4-:R-:W-:Y:S01]  /*8fb0*/  IMAD.X R35, RZ, RZ, R45, P0 ;  /* 0x000000ffff237224 */ /* 0x010fe200000e062d */
[----:B------:R-:W-:Y:S01]  /*8fc0*/  LOP3.LUT R38, R9, 0x70, R2, 0x78, !PT ;  /* 0x0000007009267812 */ /* 0x000fe200078e7802 */
[----:B------:R4:W-:Y:S01]  /*8fd0*/  ST.E desc[UR46][R88.64], RZ ;  /* 0x000000ff58007985 */ /* 0x0009e2000c10192e */
[C---:B------:R-:W-:Y:S02]  /*8fe0*/  IADD3 R7, P1, PT, R44.reuse, 0x1800, RZ ;  /* 0x000018002c077810 */ /* 0x040fe40007f3e0ff */
[----:B------:R-:W-:Y:S01]  /*8ff0*/  IADD3 R9, P0, PT, R44, 0x1a00, RZ ;  /* 0x00001a002c097810 */ /* 0x000fe20007f1e0ff */
[----:B------:R-:W-:Y:S01]  /*9000*/  ST.E desc[UR46][R86.64], RZ ;  /* 0x000000ff56007985 */ /* 0x000fe2000c10192e */
[----:B------:R-:W-:Y:S01]  /*9010*/  SHF.R.U64 R0, R3, 0x3, R37 ;  /* 0x0000000303007819 */ /* 0x000fe20000001225 */
[----:B------:R-:W-:Y:S01]  /*9020*/  IMAD.X R33, RZ, RZ, R45, P1 ;  /* 0x000000ffff217224 */ /* 0x000fe200008e062d */
        /* <DEDUP_REMOVED lines=13> */
[----:B-----5:R-:W-:Y:S01]  /*9100*/  IMAD.X R27, RZ, RZ, R45, P0 ;  /* 0x000000ffff1b7224 */ /* 0x020fe200000e062d */
[----:B------:R-:W-:Y:S01]  /*9110*/  LOP3.LUT R30, R9, 0x70, R2, 0x78, !PT ;  /* 0x00000070091e7812 */ /* 0x000fe200078e7802 */
[----:B------:R-:W-:Y:S01]  /*9120*/  ST.E desc[UR46][R84.64], RZ ;  /* 0x000000ff54007985 */ /* 0x000fe2000c10192e */
        /* <DEDUP_REMOVED lines=8> */
[----:B------:R5:W-:Y:S01]  /*91b0*/  ST.E desc[UR46][R82.64], RZ ;  /* 0x000000ff52007985 */ /* 0x000be2000c10192e */
[----:B------:R-:W-:Y:S02]  /*91c0*/  LOP3.LUT R26, R5, 0x70, R2, 0x78, !PT ;  /* 0x00000070051a7812 */ /* 0x000fe400078e7802 */
[----:B------:R-:W-:Y:S01]  /*91d0*/  IADD3 R3, P1, PT, R44, 0x4800, RZ ;  /* 0x000048002c037810 */ /* 0x000fe20007f3e0ff */
[----:B------:R5:W-:Y:S01]  /*91e0*/  ST.E desc[UR46][R80.64], RZ ;  /* 0x000000ff50007985 */ /* 0x000be2000c10192e */
[----:B------:R-:W-:-:S02]  /*91f0*/  SHF.R.U64 R0, R7, 0x3, R25 ;  /* 0x0000000307007819 */ /* 0x000fc40000001219 */
        /* <DEDUP_REMOVED lines=14> */
[----:B---3--:R-:W-:Y:S01]  /*92e0*/  IMAD.X R11, RZ, RZ, R45, P0 ;  /* 0x000000ffff0b7224 */ /* 0x008fe200000e062d */
        /* <DEDUP_REMOVED lines=11> */
[----:B----4-:R-:W-:Y:S01]  /*93a0*/  IMAD.X R89, RZ, RZ, R45, P0 ;  /* 0x000000ffff597224 */ /* 0x010fe200000e062d */
[----:B------:R-:W-:Y:S01]  /*93b0*/  LOP3.LUT R10, R9, 0x70, R2, 0x78, !PT ;  /* 0x00000070090a7812 */ /* 0x000fe200078e7802 */
[----:B------:R4:W-:Y:S01]  /*93c0*/  ST.E desc[UR46][R58.64], RZ ;  /* 0x000000ff3a007985 */ /* 0x0009e2000c10192e */
[----:B------:R-:W-:-:S02]  /*93d0*/  IADD3 R7, P1, PT, R44, 0x7800, RZ ;  /* 0x000078002c077810 */ /* 0x000fc40007f3e0ff */
[C---:B------:R-:W-:Y:S01]  /*93e0*/  IADD3 R9, P0, PT, R44.reuse, 0x7a00, RZ ;  /* 0x00007a002c097810 */ /* 0x040fe20007f1e0ff */
[----:B------:R4:W-:Y:S01]  /*93f0*/  ST.E desc[UR46][R56.64], RZ ;  /* 0x000000ff38007985 */ /* 0x0009e2000c10192e */
[----:B------:R-:W-:Y:S01]  /*9400*/  SHF.R.U64 R0, R3, 0x3, R91 ;  /* 0x0000000303007819 */ /* 0x000fe2000000125b */
[----:B-1----:R-:W-:Y:S01]  /*9410*/  IMAD.X R69, RZ, RZ, R45, P1 ;  /* 0x000000ffff457224 */ /* 0x002fe200008e062d */
        /* <DEDUP_REMOVED lines=41> */
[----:B--2---:R-:W-:Y:S01]  /*96b0*/  IMAD.X R79, RZ, RZ, R45, P1 ;  /* 0x000000ffff4f7224 */ /* 0x004fe200008e062d */
        /* <DEDUP_REMOVED lines=13> */
[----:B---3--:R-:W-:Y:S01]  /*9790*/  IMAD.X R73, RZ, RZ, R45, P0 ;  /* 0x000000ffff497224 */ /* 0x008fe200000e062d */
        /* <DEDUP_REMOVED lines=16> */
[----:B----4-:R-:W-:Y:S01]  /*98a0*/  IMAD.X R59, RZ, RZ, R45, P1 ;  /* 0x000000ffff3b7224 */ /* 0x010fe200008e062d */
        /* <DEDUP_REMOVED lines=14> */
[----:B------:R-:W-:Y:S01]  /*9990*/  ST.E desc[UR46][R90.64], RZ ;  /* 0x000000ff5a007985 */ /* 0x000fe2000c10192e */
[----:B------:R-:W-:Y:S02]  /*99a0*/  LOP3.LUT R56, R5, 0x70, R2, 0x78, !PT ;  /* 0x0000007005387812 */ /* 0x000fe400078e7802 */
[----:B------:R-:W-:Y:S01]  /*99b0*/  IADD3 R3, P1, PT, R44, 0xc00, RZ ;  /* 0x00000c002c037810 */ /* 0x000fe20007f3e0ff */
[----:B------:R-:W-:Y:S01]  /*99c0*/  ST.E desc[UR46][R88.64], RZ ;  /* 0x000000ff58007985 */ /* 0x000fe2000c10192e */
        /* <DEDUP_REMOVED lines=46> */
[----:B------:R-:W-:Y:S01]  /*9cb0*/  ST.E desc[UR46][R74.64], RZ ;  /* 0x000000ff4a007985 */ /* 0x000fe2000c10192e */
        /* <DEDUP_REMOVED lines=26> */
[----:B------:R-:W-:Y:S01]  /*9e60*/  IADD3 R9, P0, PT, R44, 0x7e00, RZ ;  /* 0x00007e002c097810 */ /* 0x000fe20007f1e0ff */
[----:B------:R3:W-:Y:S01]  /*9e70*/  ST.E desc[UR46][R52.64], RZ ;  /* 0x000000ff34007985 */ /* 0x0007e2000c10192e */
[----:B------:R-:W-:Y:S01]  /*9e80*/  SHF.R.U64 R0, R3, 0x3, R25 ;  /* 0x0000000303007819 */ /* 0x000fe20000001219 */
[----:B------:R-:W-:Y:S01]  /*9e90*/  IMAD.X R21, RZ, RZ, R45, P1 ;  /* 0x000000ffff157224 */ /* 0x000fe200008e062d */
[----:B------:R-:W-:Y:S01]  /*9ea0*/  SHF.R.U64 R2, R5, 0x3, R23 ;  /* 0x0000000305027819 */ /* 0x000fe20000001217 */
[----:B----4-:R-:W-:Y:S01]  /*9eb0*/  IMAD.X R15, RZ, RZ, R45, P0 ;  /* 0x000000ffff0f7224 */ /* 0x010fe200000e062d */
[----:B------:R-:W-:Y:S01]  /*9ec0*/  LOP3.LUT R24, R3, 0x70, R0, 0x78, !PT ;  /* 0x0000007003187812 */ /* 0x000fe200078e7800 */
[----:B------:R3:W-:Y:S01]  /*9ed0*/  ST.E desc[UR46][R50.64], RZ ;  /* 0x000000ff32007985 */ /* 0x0007e2000c10192e */
[----:B------:R-:W-:Y:S02]  /*9ee0*/  LOP3.LUT R22, R5, 0x70, R2, 0x78, !PT ;  /* 0x0000007005167812 */ /* 0x000fe400078e7802 */
[----:B------:R-:W-:Y:S01]  /*9ef0*/  SHF.R.U64 R0, R7, 0x3, R21 ;  /* 0x0000000307007819 */ /* 0x000fe20000001215 */
[----:B------:R3:W-:Y:S01]  /*9f00*/  ST.E desc[UR46][R48.64], RZ ;  /* 0x000000ff30007985 */ /* 0x0007e2000c10192e */
[----:B------:R-:W-:-:S02]  /*9f10*/  SHF.R.U64 R2, R9, 0x3, R15 ;  /* 0x0000000309027819 */ /* 0x000fc4000000120f */
[----:B------:R-:W-:Y:S01]  /*9f20*/  LOP3.LUT R20, R7, 0x70, R0, 0x78, !PT ;  /* 0x0000007007147812 */ /* 0x000fe200078e7800 */
[----:B------:R3:W-:Y:S01]  /*9f30*/  ST.E desc[UR46][R46.64], RZ ;  /* 0x000000ff2e007985 */ /* 0x0007e2000c10192e */
[----:B------:R-:W-:Y:S02]  /*9f40*/  LOP3.LUT R14, R9, 0x70, R2, 0x78, !PT ;  /* 0x00000070090e7812 */ /* 0x000fe400078e7802 */
[C---:B------:R-:W-:Y:S01]  /*9f50*/  IADD3 R0, P1, PT, R44.reuse, 0x8c00, RZ ;  /* 0x00008c002c007810 */ /* 0x040fe20007f3e0ff */
[----:B------:R3:W-:Y:S01]  /*9f60*/  ST.E desc[UR46][R42.64], RZ ;  /* 0x000000ff2a007985 */ /* 0x0007e2000c10192e */
[----:B------:R-:W-:-:S03]  /*9f70*/  IADD3 R2, P0, PT, R44, 0x8e00, RZ ;  /* 0x00008e002c027810 */ /* 0x000fc60007f1e0ff */
[--C-:B------:R-:W-:Y:S01]  /*9f80*/  IMAD.X R13, RZ, RZ, R45.reuse, P1 ;  /* 0x000000ffff0d7224 */ /* 0x100fe200008e062d */
[C---:B------:R-:W-:Y:S01]  /*9f90*/  IADD3 R4, P1, PT, R44.reuse, 0x9c00, RZ ;  /* 0x00009c002c047810 */ /* 0x040fe20007f3e0ff */
[----:B------:R-:W-:Y:S01]  /*9fa0*/  IMAD.X R11, RZ, RZ, R45, P0 ;  /* 0x000000ffff0b7224 */ /* 0x000fe200000e062d */
        /* <DEDUP_REMOVED lines=9> */
[----:B------:R-:W-:Y:S01]  /*a040*/  IADD3 R0, P1, PT, R44, 0xac00, RZ ;  /* 0x0000ac002c007810 */ /* 0x000fe20007f3e0ff */
[----:B------:R3:W-:Y:S01]  /*a050*/  ST.E desc[UR46][R36.64], RZ ;  /* 0x000000ff24007985 */ /* 0x0007e2000c10192e */
[----:B------:R-:W-:Y:S02]  /*a060*/  SHF.R.U64 R3, R4, 0x3, R9 ;  /* 0x0000000304037819 */ /* 0x000fe40000001209 */
[----:B------:R-:W-:Y:S01]  /*a070*/  IADD3 R2, P0, PT, R44, 0xae00, RZ ;  /* 0x0000ae002c027810 */ /* 0x000fe20007f1e0ff */
[----:B-1----:R-:W-:Y:S01]  /*a080*/  IMAD.X R69, RZ, RZ, R45, P1 ;  /* 0x000000ffff457224 */ /* 0x002fe200008e062d */
[----:B------:R-:W-:Y:S01]  /*a090*/  LOP3.LUT R8, R4, 0x70, R3, 0x78, !PT ;  /* 0x0000007004087812 */ /* 0x000fe200078e7803 */
[----:B------:R3:W-:Y:S01]  /*a0a0*/  ST.E desc[UR46][R34.64], RZ ;  /* 0x000000ff22007985 */ /* 0x0007e2000c10192e */
[----:B------:R-:W-:Y:S01]  /*a0b0*/  SHF.R.U64 R5, R6, 0x3, R7 ;  /* 0x0000000306057819 */ /* 0x000fe20000001207 */
[----:B------:R-:W-:Y:S01]  /*a0c0*/  IMAD.X R67, RZ, RZ, R45, P0 ;  /* 0x000000ffff437224 */ /* 0x000fe200000e062d */
[C---:B------:R-:W-:Y:S01]  /*a0d0*/  IADD3 R4, P1, PT, R44.reuse, 0xbc00, RZ ;  /* 0x0000bc002c047810 */ /* 0x040fe20007f3e0ff */
[----:B------:R3:W-:Y:S01]  /*a0e0*/  ST.E desc[UR46][R32.64], RZ ;  /* 0x000000ff20007985 */ /* 0x0007e2000c10192e */
[----:B------:R-:W-:-:S02]  /*a0f0*/  IADD3 R16, P0, PT, R44, 0xbe00, RZ ;  /* 0x0000be002c107810 */ /* 0x000fc40007f1e0ff */
[----:B------:R-:W-:Y:S01]  /*a100*/  LOP3.LUT R6, R6, 0x70, R5, 0x78, !PT ;  /* 0x0000007006067812 */ /* 0x000fe200078e7805 */
[----:B-----5:R-:W-:Y:S01]  /*a110*/  IMAD.X R65, RZ, RZ, R45, P1 ;  /* 0x000000ffff417224 */ /* 0x020fe200008e062d */
[----:B------:R-:W-:Y:S01]  /*a120*/  SHF.R.U64 R3, R0, 0x3, R69 ;  /* 0x0000000300037819 */ /* 0x000fe20000001245 */
[----:B------:R-:W-:Y:S01]  /*a130*/  IMAD.X R63, RZ, RZ, R45, P0 ;  /* 0x000000ffff3f7224 */ /* 0x000fe200000e062d */
[----:B------:R-:W-:Y:S01]  /*a140*/  SHF.R.U64 R5, R2, 0x3, R67 ;  /* 0x0000000302057819 */ /* 0x000fe20000001243 */
[----:B------:R3:W-:Y:S01]  /*a150*/  ST.E desc[UR46][R30.64], RZ ;  /* 0x000000ff1e007985 */ /* 0x0007e2000c10192e */
[----:B------:R-:W-:Y:S02]  /*a160*/  LOP3.LUT R68, R0, 0x70, R3, 0x78, !PT ;  /* 0x0000007000447812 */ /* 0x000fe400078e7803 */
[----:B------:R-:W-:Y:S01]  /*a170*/  LOP3.LUT R66, R2, 0x70, R5, 0x78, !PT ;  /* 0x0000007002427812 */ /* 0x000fe200078e7805 */
[----:B------:R3:W-:Y:S01]  /*a180*/  ST.E desc[UR46][R28.64], RZ ;  /* 0x000000ff1c007985 */ /* 0x0007e2000c10192e */
[----:B------:R-:W-:-:S02]  /*a190*/  IADD3 R0, P1, PT, R44, 0xcc00, RZ ;  /* 0x0000cc002c007810 */ /* 0x000fc40007f3e0ff */
[----:B------:R-:W-:Y:S01]  /*a1a0*/  SHF.R.U64 R3, R4, 0x3, R65 ;  /* 0x0000000304037819 */ /* 0x000fe20000001241 */
[----:B------:R3:W-:Y:S01]  /*a1b0*/  ST.E desc[UR46][R26.64], RZ ;  /* 0x000000ff1a007985 */ /* 0x0007e2000c10192e */
[----:B------:R-:W-:Y:S01]  /*a1c0*/  IADD3 R2, P0, PT, R44, 0xce00, RZ ;  /* 0x0000ce002c027810 */ /* 0x000fe20007f1e0ff */
        /* <DEDUP_REMOVED lines=32> */
[----:B--2---:R-:W-:Y:S01]  /*a3d0*/  IMAD.X R73, RZ, RZ, R45, P1 ;  /* 0x000000ffff497224 */ /* 0x004fe200008e062d */
[----:B------:R-:W-:Y:S01]  /*a3e0*/  SHF.R.U64 R5, R2, 0x3, R77 ;  /* 0x0000000302057819 */ /* 0x000fe2000000124d */
[----:B------:R-:W-:Y:S01]  /*a3f0*/  IMAD.X R71, RZ, RZ, R45, P0 ;  /* 0x000000ffff477224 */ /* 0x000fe200000e062d */
[----:B------:R-:W-:Y:S01]  /*a400*/  LOP3.LUT R82, R0, 0x70, R3, 0x78, !PT ;  /* 0x0000007000527812 */ /* 0x000fe200078e7803 */
[----:B------:R3:W-:Y:S01]  /*a410*/  ST.E desc[UR46][R68.64], RZ ;  /* 0x000000ff44007985 */ /* 0x0007e2000c10192e */
[----:B------:R-:W-:-:S02]  /*a420*/  LOP3.LUT R76, R2, 0x70, R5, 0x78, !PT ;  /* 0x00000070024c7812 */ /* 0x000fc400078e7805 */
[----:B------:R-:W-:Y:S01]  /*a430*/  SHF.R.U64 R3, R4, 0x3, R73 ;  /* 0x0000000304037819 */ /* 0x000fe20000001249 */
[----:B------:R3:W-:Y:S01]  /*a440*/  ST.E desc[UR46][R66.64], RZ ;  /* 0x000000ff42007985 */ /* 0x0007e2000c10192e */
[----:B------:R-:W-:Y:S02]  /*a450*/  SHF.R.U64 R5, R16, 0x3, R71 ;  /* 0x0000000310057819 */ /* 0x000fe40000001247 */
[----:B------:R-:W-:Y:S01]  /*a460*/  LOP3.LUT R72, R4, 0x70, R3, 0x78, !PT ;  /* 0x0000007004487812 */ /* 0x000fe200078e7803 */
[----:B------:R3:W-:Y:S01]  /*a470*/  ST.E desc[UR46][R64.64], RZ ;  /* 0x000000ff40007985 */ /* 0x0007e2000c10192e */
[----:B------:R-:W-:-:S03]  /*a480*/  LOP3.LUT R70, R16, 0x70, R5, 0x78, !PT ;  /* 0x0000007010467812 */ /* 0x000fc600078e7805 */
[----:B------:R3:W-:Y:S04]  /*a490*/  ST.E desc[UR46][R62.64], RZ ;  /* 0x000000ff3e007985 */ /* 0x0007e8000c10192e */
[----:B------:R3:W-:Y:S04]  /*a4a0*/  ST.E desc[UR46][R86.64], RZ ;  /* 0x000000ff56007985 */ /* 0x0007e8000c10192e */
[----:B------:R3:W-:Y:S04]  /*a4b0*/  ST.E desc[UR46][R84.64], RZ ;  /* 0x000000ff54007985 */ /* 0x0007e8000c10192e */
[----:B------:R3:W-:Y:S04]  /*a4c0*/  ST.E desc[UR46][R80.64], RZ ;  /* 0x000000ff50007985 */ /* 0x0007e8000c10192e */
[----:B------:R3:W-:Y:S04]  /*a4d0*/  ST.E desc[UR46][R78.64], RZ ;  /* 0x000000ff4e007985 */ /* 0x0007e8000c10192e */
[----:B------:R3:W-:Y:S04]  /*a4e0*/  ST.E desc[UR46][R82.64], RZ ;  /* 0x000000ff52007985 */ /* 0x0007e8000c10192e */
[----:B------:R3:W-:Y:S04]  /*a4f0*/  ST.E desc[UR46][R76.64], RZ ;  /* 0x000000ff4c007985 */ /* 0x0007e8000c10192e */
[----:B------:R3:W-:Y:S01]  /*a500*/  ST.E desc[UR46][R72.64], RZ ;  /* 0x000000ff48007985 */ /* 0x0007e2000c10192e */
[----:B------:R-:W1:Y:S01]  /*a510*/  S2R R2, SR_CTAID.Y ;  /* 0x0000000000027919 */ /* 0x000e620000002600 */
[----:B------:R-:W2:Y:S02]  /*a520*/  S2R R0, SR_CTAID.Z ;  /* 0x0000000000007919 */ /* 0x000ea40000002700 */
[----:B------:R3:W-:Y:S01]  /*a530*/  ST.E desc[UR46][R70.64], RZ ;  /* 0x000000ff46007985 */ /* 0x0007e2000c10192e */
[----:B------:R-:W-:Y:S05]  /*a540*/  @!P6 BRA `(.L_x_151) ;  /* 0x000000000090e947 */ /* 0x000fea0003800000 */
[----:B------:R-:W4:Y:S01]  /*a550*/  LDCU UR4, c[0x0][0x380] ;  /* 0x00007000ff0477ac */ /* 0x000f220008000800 */
[----:B------:R-:W-:Y:S01]  /*a560*/  IADD3 R3, PT, PT, R19, R18, RZ ;  /* 0x0000001213037210 */ /* 0x000fe20007ffe0ff */
[----:B------:R-:W-:Y:S03]  /*a570*/  BSSY.RECONVERGENT B0, `(.L_x_151) ;  /* 0x0000021000007945 */ /* 0x000fe60003800200 */
[----:B----4-:R-:W-:-:S13]  /*a580*/  ISETP.GE.AND P0, PT, R3, UR4, PT ;  /* 0x0000000403007c0c */ /* 0x010fda000bf06270 */
[----:B------:R-:W-:Y:S05]  /*a590*/  @P0 BRA `(.L_x_152) ;  /* 0x0000000000780947 */ /* 0x000fea0003800000 */
[----:B------:R-:W3:Y:S01]  /*a5a0*/  LDCU UR4, c[0x0][0x38c] ;  /* 0x00007180ff0477ac */ /* 0x000ee20008000800 */
[----:B------:R-:W2:Y:S01]  /*a5b0*/  LDCU UR5, c[0x0][0x890] ;  /* 0x00011200ff0577ac */ /* 0x000ea20008000800 */
[----:B------:R-:W4:Y:S01]  /*a5c0*/  LDCU.64 UR6, c[0x0][0x888] ;  /* 0x00011100ff0677ac */ /* 0x000f220008000a00 */
[----:B---3--:R-:W3:Y:S01]  /*a5d0*/  I2F.U32.RP R8, UR4 ;  /* 0x0000000400087d06 */ /* 0x008ee20008209000 */
[----:B------:R-:W-:-:S07]  /*a5e0*/  ISETP.NE.U32.AND P0, PT, RZ, UR4, PT ;  /* 0x00000004ff007c0c */ /* 0x000fce000bf05070 */
[----:B---3--:R-:W3:Y:S02]  /*a5f0*/  MUFU.RCP R6, R8 ;  /* 0x0000000800067308 */ /* 0x008ee40000001000 */
[----:B---3--:R-:W-:-:S06]  /*a600*/  IADD3 R6, PT, PT, R6, 0xffffffe, RZ ;  /* 0x0ffffffe06067810 */ /* 0x008fcc0007ffe0ff */
[----:B------:R-:W3:Y:S02]  /*a610*/  F2I.FTZ.U32.TRUNC.NTZ R5, R6 ;  /* 0x0000000600057305 */ /* 0x000ee4000021f000 */
[----:B---3--:R-:W-:-:S05]  /*a620*/  IADD3 R4, PT, PT, RZ, -R5, RZ ;  /* 0x80000005ff047210 */ /* 0x008fca0007ffe0ff */
[----:B------:R-:W-:Y:S02]  /*a630*/  IMAD R7, R4, UR4, RZ ;  /* 0x0000000404077c24 */ /* 0x000fe4000f8e02ff */
[----:B------:R-:W-:-:S05]  /*a640*/  HFMA2 R4, -RZ, RZ, 0, 0 ;  /* 0x00000000ff047431 */ /* 0x000fca00000001ff */
[----:B------:R-:W-:-:S04]  /*a650*/  IMAD.HI.U32 R5, R5, R7, R4 ;  /* 0x0000000705057227 */ /* 0x000fc800078e0004 */
[----:B--2---:R-:W-:Y:S02]  /*a660*/  IMAD R4, R0, UR5, R3 ;  /* 0x0000000500047c24 */ /* 0x004fe4000f8e0203 */
[----:B-1----:R-:W-:-:S04]  /*a670*/  IMAD.HI.U32 R5, R5, R2, RZ ;  /* 0x0000000205057227 */ /* 0x002fc800078e00ff */
[----:B------:R-:W-:-:S04]  /*a680*/  IMAD.MOV R7, RZ, RZ, -R5 ;  /* 0x000000ffff077224 */ /* 0x000fc800078e0a05 */
[----:B------:R-:W-:-:S05]  /*a690*/  IMAD R7, R7, UR4, R2 ;  /* 0x0000000407077c24 */ /* 0x000fca000f8e0202 */
[----:B------:R-:W-:-:S13]  /*a6a0*/  ISETP.GE.U32.AND P2, PT, R7, UR4, PT ;  /* 0x0000000407007c0c */ /* 0x000fda000bf46070 */
[----:B------:R-:W-:Y:S02]  /*a6b0*/  @P2 IADD3 R7, PT, PT, R7, -UR4, RZ ;  /* 0x8000000407072c10 */ /* 0x000fe4000fffe0ff */
[----:B------:R-:W-:Y:S02]  /*a6c0*/  @P2 IADD3 R5, PT, PT, R5, 0x1, RZ ;  /* 0x0000000105052810 */ /* 0x000fe40007ffe0ff */
[----:B------:R-:W-:Y:S02]  /*a6d0*/  ISETP.GE.U32.AND P1, PT, R7, UR4, PT ;  /* 0x0000000407007c0c */ /* 0x000fe4000bf26070 */
[----:B------:R-:W1:Y:S11]  /*a6e0*/  LDC.64 R6, c[0x0][0x880] ;  /* 0x00022000ff067b82 */ /* 0x000e760000000a00 */
[----:B------:R-:W-:Y:S01]  /*a6f0*/  @P1 VIADD R5, R5, 0x1 ;  /* 0x0000000105051836 */ /* 0x000fe20000000000 */
[----:B------:R-:W-:-:S04]  /*a700*/  @!P0 LOP3.LUT R5, RZ, UR4, RZ, 0x33, !PT ;  /* 0x00000004ff058c12 */ /* 0x000fc8000f8e33ff */
[C---:B------:R-:W-:Y:S01]  /*a710*/  IADD3 R3, PT, PT, -R5.reuse, RZ, RZ ;  /* 0x000000ff05037210 */ /* 0x040fe20007ffe1ff */
[----:B----4-:R-:W-:-:S04]  /*a720*/  IMAD R5, R5, UR7, R4 ;  /* 0x0000000705057c24 */ /* 0x010fc8000f8e0204 */
[----:B------:R-:W-:Y:S01]  /*a730*/  IMAD R4, R3, UR4, R2 ;  /* 0x0000000403047c24 */ /* 0x000fe2000f8e0202 */
[----:B------:R-:W-:-:S03]  /*a740*/  MOV R3, 0xff800000 ;  /* 0xff80000000037802 */ /* 0x000fc60000000f00 */
[----:B------:R-:W-:-:S04]  /*a750*/  IMAD R5, R4, UR6, R5 ;  /* 0x0000000604057c24 */ /* 0x000fc8000f8e0205 */
[----:B-1----:R-:W-:-:S05]  /*a760*/  IMAD.WIDE.U32 R6, R5, 0x4, R6 ;  /* 0x0000000405067825 */ /* 0x002fca00078e0006 */
[----:B------:R4:W-:Y:S02]  /*a770*/  STG.E desc[UR46][R6.64], R3 ;  /* 0x0000000306007986 */ /* 0x0009e4000c10192e */
.L_x_152:
[----:B------:R-:W-:Y:S05]  /*a780*/  BSYNC.RECONVERGENT B0 ;  /* 0x0000000000007941 */ /* 0x000fea0003800200 */
.L_x_151:
[----:B------:R-:W-:-:S09]  /*a790*/  UISETP.NE.AND UP0, UPT, UR41, URZ, UPT ;  /* 0x000000ff2900728c */ /* 0x000fd2000bf05270 */
[----:B------:R-:W-:Y:S05]  /*a7a0*/  BRA.U UP0, `(.L_x_153) ;  /* 0x0000000100047547 */ /* 0x000fea000b800000 */
[----:B------:R-:W-:Y:S05]  /*a7b0*/  BPT.TRAP 0x1 ;  /* 0x000000040000795c */ /* 0x000fea0000300000 */
.L_x_153:
[C---:B------:R-:W-:Y:S01]  /*a7c0*/  IADD3 R5, P2, PT, R44.reuse, 0x10200, RZ ;  /* 0x000102002c057810 */ /* 0x040fe20007f5e0ff */
[----:B------:R2:W-:Y:S01]  /*a7d0*/  SYNCS.ARRIVE.TRANS64.A1T0 RZ, [R17+URZ+0x500b0], RZ ;  /* 0x0500b0ff11ff79a7 */ /* 0x0005e200081000ff */
[C---:B----4-:R-:W-:Y:S01]  /*a7e0*/  IADD3 R3, P3, PT, R44.reuse, 0x10000, RZ ;  /* 0x000100002c037810 */ /* 0x050fe20007f7e0ff */
[----:B------:R-:W-:Y:S01]  /*a7f0*/  STL.64 [R1+0x78], R18 ;  /* 0x0000781201007387 */ /* 0x000fe20000100a00 */
[C---:B---3--:R-:W-:Y:S01]  /*a800*/  IADD3 R7, P1, PT, R44.reuse, 0x11000, RZ ;  /* 0x000110002c077810 */ /* 0x048fe20007f3e0ff */
[--C-:B------:R-:W-:Y:S01]  /*a810*/  IMAD.X R77, RZ, RZ, R45.reuse, P2 ;  /* 0x000000ffff4d7224 */ /* 0x100fe200010e062d */
[----:B------:R-:W-:Y:S01]  /*a820*/  IADD3 R9, P0, PT, R44, 0x11200, RZ ;  /* 0x000112002c097810 */ /* 0x000fe20007f1e0ff */
[--C-:B------:R-:W-:Y:S01]  /*a830*/  IMAD.X R87, RZ, RZ, R45.reuse, P3 ;  /* 0x000000ffff577224 */ /* 0x100fe200018e062d */
[----:B------:R-:W-:Y:S01]  /*a840*/  UISETP.NE.AND UP0, UPT, UR41, URZ, UPT ;  /* 0x000000ff2900728c */ /* 0x000fe2000bf05270 */
[----:B------:R-:W-:Y:S01]  /*a850*/  IMAD.X R75, RZ, RZ, R45, P1 ;  /* 0x000000ffff4b7224 */ /* 0x000fe200008e062d */
[----:B------:R-:W-:Y:S01]  /*a860*/  SHF.R.U64 R6, R5, 0x3, R77 ;  /* 0x0000000305067819 */ /* 0x000fe2000000124d */
[----:B------:R-:W-:Y:S01]  /*a870*/  IMAD.X R73, RZ, RZ, R45, P0 ;  /* 0x000000ffff497224 */ /* 0x000fe200000e062d */
[----:B------:R-:W-:-:S02]  /*a880*/  SHF.R.U64 R4, R3, 0x3, R87 ;  /* 0x0000000303047819 */ /* 0x000fc40000001257 */
[----:B------:R-:W-:Y:S02]  /*a890*/  LOP3.LUT R76, R5, 0x70, R6, 0x78, !PT ;  /* 0x00000070054c7812 */ /* 0x000fe400078e7806 */
[----:B------:R-:W-:Y:S02]  /*a8a0*/  LOP3.LUT R86, R3, 0x70, R4, 0x78, !PT ;  /* 0x0000007003567812 */ /* 0x000fe400078e7804 */
[C---:B------:R-:W-:Y:S02]  /*a8b0*/  IADD3 R5, P2, PT, R44.reuse, 0x12200, RZ ;  /* 0x000122002c057810 */ /* 0x040fe40007f5e0ff */
[----:B------:R-:W-:Y:S01]  /*a8c0*/  SHF.R.U64 R8, R7, 0x3, R75 ;  /* 0x0000000307087819 */ /* 0x000fe2000000124b */
[----:B------:R3:W-:Y:S01]  /*a8d0*/  ST.E desc[UR46][R86.64], RZ ;  /* 0x000000ff56007985 */ /* 0x0007e2000c10192e */
[C---:B------:R-:W-:Y:S01]  /*a8e0*/  IADD3 R3, P3, PT, R44.reuse, 0x12000, RZ ;  /* 0x000120002c037810 */ /* 0x040fe20007f7e0ff */
[----:B------:R-:W-:Y:S01]  /*a8f0*/  IMAD.X R61, RZ, RZ, R45, P2 ;  /* 0x000000ffff3d7224 */ /* 0x000fe200010e062d */
[----:B------:R-:W-:Y:S01]  /*a900*/  SHF.R.U64 R10, R9, 0x3, R73 ;  /* 0x00000003090a7819 */ /* 0x000fe20000001249 */
[----:B------:R-:W-:Y:S01]  /*a910*/  ST.E desc[UR46][R76.64], RZ ;  /* 0x000000ff4c007985 */ /* 0x000fe2000c10192e */
[----:B------:R-:W-:Y:S01]  /*a920*/  LOP3.LUT R74, R7, 0x70, R8, 0x78, !PT ;  /* 0x00000070074a7812 */ /* 0x000fe200078e7808 */
[----:B------:R-:W-:Y:S01]  /*a930*/  IMAD.X R63, RZ, RZ, R45, P3 ;  /* 0x000000ffff3f7224 */ /* 0x000fe200018e062d */
[----:B------:R-:W-:-:S02]  /*a940*/  IADD3 R7, P1, PT, R44, 0x13000, RZ ;  /* 0x000130002c077810 */ /* 0x000fc40007f3e0ff */
[----:B------:R-:W-:Y:S01]  /*a950*/  LOP3.LUT R72, R9, 0x70, R10, 0x78, !PT ;  /* 0x0000007009487812 */ /* 0x000fe200078e780a */
[----:B------:R4:W-:Y:S01]  /*a960*/  ST.E desc[UR46][R74.64], RZ ;  /* 0x000000ff4a007985 */ /* 0x0009e2000c10192e */
[----:B------:R-:W-:Y:S01]  /*a970*/  IADD3 R9, P0, PT, R44, 0x13200, RZ ;  /* 0x000132002c097810 */ /* 0x000fe20007f1e0ff */
[----:B------:R-:W-:Y:S01]  /*a980*/  IMAD.X R59, RZ, RZ, R45, P1 ;  /* 0x000000ffff3b7224 */ /* 0x000fe200008e062d */
[----:B------:R-:W-:Y:S01]  /*a990*/  SHF.R.U64 R6, R5, 0x3, R61 ;  /* 0x0000000305067819 */ /* 0x000fe2000000123d */
[----:B------:R1:W-:Y:S01]  /*a9a0*/  ST.E desc[UR46][R72.64], RZ ;  /* 0x000000ff48007985 */ /* 0x0003e2000c10192e */
[----:B------:R-:W-:Y:S01]  /*a9b0*/  SHF.R.U64 R4, R3, 0x3, R63 ;  /* 0x0000000303047819 */ /* 0x000fe2000000123f */
[----:B------:R-:W-:Y:S01]  /*a9c0*/  IMAD.X R57, RZ, RZ, R45, P0 ;  /* 0x000000ffff397224 */ /* 0x000fe200000e062d */
[----:B------:R-:W-:Y:S02]  /*a9d0*/  LOP3.LUT R60, R5, 0x70, R6, 0x78, !PT ;  /* 0x00000070053c7812 */ /* 0x000fe400078e7806 */
[----:B------:R-:W-:-:S02]  /*a9e0*/  LOP3.LUT R62, R3, 0x70, R4, 0x78, !PT ;  /* 0x00000070033e7812 */ /* 0x000fc400078e7804 */
        /* <DEDUP_REMOVED lines=11> */
[----:B------:R-:W-:Y:S01]  /*aaa0*/  ST.E desc[UR46][R58.64], RZ ;  /* 0x000000ff3a007985 */ /* 0x000fe2000c10192e */
        /* <DEDUP_REMOVED lines=109> */
[C---:B------:R-:W-:Y:S01]  /*b180*/  SHF.R.U64 R8, R7.reuse, 0x3, R67 ;  /* 0x0000000307087819 */ /* 0x040fe20000001243 */
[----:B------:R2:W-:Y:S01]  /*b190*/  ST.E desc[UR46][R70.64], RZ ;  /* 0x000000ff46007985 */ /* 0x0005e2000c10192e */
[C---:B------:R-:W-:Y:S01]  /*b1a0*/  IADD3 R3, P1, PT, R44.reuse, 0x10400, RZ ;  /* 0x000104002c037810 */ /* 0x040fe20007f3e0ff */
[--C-:B------:R-:W-:Y:S01]  /*b1b0*/  IMAD.X R83, RZ, RZ, R45.reuse, P0 ;  /* 0x000000ffff537224 */ /* 0x100fe200000e062d */
[----:B------:R-:W-:Y:S01]  /*b1c0*/  LOP3.LUT R66, R7, 0x70, R8, 0x78, !PT ;  /* 0x0000007007427812 */ /* 0x000fe200078e7808 */
[----:B------:R-:W-:Y:S01]  /*b1d0*/  ST.E desc[UR46][R68.64], RZ ;  /* 0x000000ff44007985 */ /* 0x000fe2000c10192e */
        /* <DEDUP_REMOVED lines=8> */
[----:B------:R-:W-:-:S02]  /*b260*/  LOP3.LUT R82, R5, 0x70, R6, 0x78, !PT ;  /* 0x0000007005527812 */ /* 0x000fc400078e7806 */
[----:B------:R-:W-:Y:S02]  /*b270*/  LOP3.LUT R84, R3, 0x70, R4, 0x78, !PT ;  /* 0x0000007003547812 */ /* 0x000fe400078e7804 */
[C---:B------:R-:W-:Y:S02]  /*b280*/  SHF.R.U64 R3, R8.reuse, 0x3, R79 ;  /* 0x0000000308037819 */ /* 0x040fe4000000124f */
[----:B------:R-:W-:Y:S02]  /*b290*/  SHF.R.U64 R4, R7, 0x3, R81 ;  /* 0x0000000307047819 */ /* 0x000fe40000001251 */
[----:B------:R-:W-:Y:S02]  /*b2a0*/  LOP3.LUT R78, R8, 0x70, R3, 0x78, !PT ;  /* 0x00000070084e7812 */ /* 0x000fe400078e7803 */
[C---:B------:R-:W-:Y:S02]  /*b2b0*/  IADD3 R3, P1, PT, R44.reuse, 0x12400, RZ ;  /* 0x000124002c037810 */ /* 0x040fe40007f3e0ff */
[----:B------:R-:W-:-:S02]  /*b2c0*/  IADD3 R5, P0, PT, R44, 0x12600, RZ ;  /* 0x000126002c057810 */ /* 0x000fc40007f1e0ff */
[----:B------:R-:W-:Y:S01]  /*b2d0*/  LOP3.LUT R80, R7, 0x70, R4, 0x78, !PT ;  /* 0x0000007007507812 */ /* 0x000fe200078e7804 */
[--C-:B------:R-:W-:Y:S01]  /*b2e0*/  IMAD.X R89, RZ, RZ, R45.reuse, P1 ;  /* 0x000000ffff597224 */ /* 0x100fe200008e062d */
[C---:B------:R-:W-:Y:S01]  /*b2f0*/  IADD3 R7, P1, PT, R44.reuse, 0x13400, RZ ;  /* 0x000134002c077810 */ /* 0x040fe20007f3e0ff */
[----:B---3--:R-:W-:Y:S01]  /*b300*/  IMAD.X R87, RZ, RZ, R45, P0 ;  /* 0x000000ffff577224 */ /* 0x008fe200000e062d */
[----:B------:R-:W-:Y:S02]  /*b310*/  IADD3 R8, P0, PT, R44, 0x13600, RZ ;  /* 0x000136002c087810 */ /* 0x000fe40007f1e0ff */
[----:B------:R-:W-:Y:S01]  /*b320*/  SHF.R.U64 R4, R3, 0x3, R89 ;  /* 0x0000000303047819 */ /* 0x000fe20000001259 */
[----:B----4-:R-:W-:Y:S01]  /*b330*/  IMAD.X R75, RZ, RZ, R45, P1 ;  /* 0x000000ffff4b7224 */ /* 0x010fe200008e062d */
[----:B------:R-:W-:Y:S01]  /*b340*/  SHF.R.U64 R6, R5, 0x3, R87 ;  /* 0x0000000305067819 */ /* 0x000fe20000001257 */
[----:B-1----:R-:W-:Y:S01]  /*b350*/  IMAD.X R73, RZ, RZ, R45, P0 ;  /* 0x000000ffff497224 */ /* 0x002fe200000e062d */
[----:B------:R-:W-:-:S02]  /*b360*/  LOP3.LUT R88, R3, 0x70, R4, 0x78, !PT ;  /* 0x0000007003587812 */ /* 0x000fc400078e7804 */
[C---:B------:R-:W-:Y:S02]  /*b370*/  SHF.R.U64 R4, R7.reuse, 0x3, R75 ;  /* 0x0000000307047819 */ /* 0x040fe4000000124b */
[C---:B------:R-:W-:Y:S02]  /*b380*/  SHF.R.U64 R3, R8.reuse, 0x3, R73 ;  /* 0x0000000308037819 */ /* 0x040fe40000001249 */
[----:B------:R-:W-:Y:S02]  /*b390*/  LOP3.LUT R74, R7, 0x70, R4, 0x78, !PT ;  /* 0x00000070074a7812 */ /* 0x000fe400078e7804 */
[----:B------:R-:W-:Y:S02]  /*b3a0*/  LOP3.LUT R72, R8, 0x70, R3, 0x78, !PT ;  /* 0x0000007008487812 */ /* 0x000fe400078e7803 */
[C---:B------:R-:W-:Y:S02]  /*b3b0*/  IADD3 R4, P0, PT, R44.reuse, 0x14600, RZ ;  /* 0x000146002c047810 */ /* 0x040fe40007f1e0ff */
[----:B------:R-:W-:-:S02]  /*b3c0*/  IADD3 R3, P1, PT, R44, 0x14400, RZ ;  /* 0x000144002c037810 */ /* 0x000fc40007f3e0ff */
[----:B------:R-:W-:Y:S01]  /*b3d0*/  LOP3.LUT R86, R5, 0x70, R6, 0x78, !PT ;  /* 0x0000007005567812 */ /* 0x000fe200078e7806 */
[--C-:B--2---:R-:W-:Y:S01]  /*b3e0*/  IMAD.X R63, RZ, RZ, R45.reuse, P0 ;  /* 0x000000ffff3f7224 */ /* 0x104fe200000e062d */
[C---:B------:R-:W-:Y:S01]  /*b3f0*/  IADD3 R8, P0, PT, R44.reuse, 0x15600, RZ ;  /* 0x000156002c087810 */ /* 0x040fe20007f1e0ff */
[----:B------:R-:W-:Y:S01]  /*b400*/  IMAD.X R77, RZ, RZ, R45, P1 ;  /* 0x000000ffff4d7224 */ /* 0x000fe200008e062d */
[----:B------:R-:W-:Y:S02]  /*b410*/  IADD3 R7, P1, PT, R44, 0x15400, RZ ;  /* 0x000154002c077810 */ /* 0x000fe40007f3e0ff */
[C---:B------:R-:W-:Y:S01]  /*b420*/  SHF.R.U64 R5, R4.reuse, 0x3, R63 ;  /* 0x0000000304057819 */ /* 0x040fe2000000123f */
[----:B------:R-:W-:Y:S01]  /*b430*/  IMAD.X R57, RZ, RZ, R45, P0 ;  /* 0x000000ffff397224 */ /* 0x000fe200000e062d */
[----:B------:R-:W-:Y:S01]  /*b440*/  SHF.R.U64 R6, R3, 0x3, R77 ;  /* 0x0000000303067819 */ /* 0x000fe2000000124d */
[----:B------:R-:W-:Y:S01]  /*b450*/  IMAD.X R59, RZ, RZ, R45, P1 ;  /* 0x000000ffff3b7224 */ /* 0x000fe200008e062d */
[----:B------:R-:W-:-:S02]  /*b460*/  LOP3.LUT R62, R4, 0x70, R5, 0x78, !PT ;  /* 0x00000070043e7812 */ /* 0x000fc400078e7805 */
[----:B------:R-:W-:Y:S02]  /*b470*/  LOP3.LUT R76, R3, 0x70, R6, 0x78, !PT ;  /* 0x00000070034c7812 */ /* 0x000fe400078e7806 */
[C---:B------:R-:W-:Y:S02]  /*b480*/  SHF.R.U64 R3, R8.reuse, 0x3, R57 ;  /* 0x0000000308037819 */ /* 0x040fe40000001239 */
[C---:B------:R-:W-:Y:S02]  /*b490*/  SHF.R.U64 R4, R7.reuse, 0x3, R59 ;  /* 0x0000000307047819 */ /* 0x040fe4000000123b */
[----:B------:R-:W-:Y:S02]  /*b4a0*/  LOP3.LUT R56, R8, 0x70, R3, 0x78, !PT ;  /* 0x0000007008387812 */ /* 0x000fe400078e7803 */
[----:B------:R-:W-:Y:S02]  /*b4b0*/  LOP3.LUT R58, R7, 0x70, R4, 0x78, !PT ;  /* 0x00000070073a7812 */ /* 0x000fe400078e7804 */
[----:B------:R-:W-:-:S02]  /*b4c0*/  IADD3 R3, P1, PT, R44, 0x16400, RZ ;  /* 0x000164002c037810 */ /* 0x000fc40007f3e0ff */
[C---:B------:R-:W-:Y:S02]  /*b4d0*/  IADD3 R4, P0, PT, R44.reuse, 0x16600, RZ ;  /* 0x000166002c047810 */ /* 0x040fe40007f1e0ff */
[----:B------:R-:W-:Y:S01]  /*b4e0*/  SHF.R.U64 R16, R9, 0x3, R65 ;  /* 0x0000000309107819 */ /* 0x000fe20000001241 */
[--C-:B------:R-:W-:Y:S01]  /*b4f0*/  IMAD.X R61, RZ, RZ, R45.reuse, P1 ;  /* 0x000000ffff3d7224 */ /* 0x100fe200008e062d */
        /* <DEDUP_REMOVED lines=15> */
[----:B------:R-:W-:Y:S01]  /*b5f0*/  LOP3.LUT R64, R9, 0x70, R16, 0x78, !PT ;  /* 0x0000007009407812 */ /* 0x000fe200078e7810 */
[--C-:B------:R-:W-:Y:S01]  /*b600*/  IMAD.X R47, RZ, RZ, R45.reuse, P0 ;  /* 0x000000ffff2f7224 */ /* 0x100fe200000e062d */
[C---:B------:R-:W-:Y:S01]  /*b610*/  IADD3 R8, P0, PT, R44.reuse, 0x19600, RZ ;  /* 0x000196002c087810 */ /* 0x040fe20007f1e0ff */
[----:B------:R-:W-:Y:S01]  /*b620*/  IMAD.X R53, RZ, RZ, R45, P1 ;  /* 0x000000ffff357224 */ /* 0x000fe200008e062d */
[----:B------:R-:W-:Y:S01]  /*b630*/  IADD3 R7, P1, PT, R44, 0x19400, RZ ;  /* 0x000194002c077810 */ /* 0x000fe20007f3e0ff */
[----:B------:R-:W-:Y:S01]  /*b640*/  ST.E desc[UR46][R64.64], RZ ;  /* 0x000000ff40007985 */ /* 0x000fe2000c10192e */
[C---:B------:R-:W-:Y:S01]  /*b650*/  SHF.R.U64 R5, R4.reuse, 0x3, R47 ;  /* 0x0000000304057819 */ /* 0x040fe2000000122f */
[----:B------:R-:W-:Y:S01]  /*b660*/  IMAD.X R39, RZ, RZ, R45, P0 ;  /* 0x000000ffff277224 */ /* 0x000fe200000e062d */
[C---:B------:R-:W-:Y:S01]  /*b670*/  SHF.R.U64 R6, R3.reuse, 0x3, R53 ;  /* 0x0000000303067819 */ /* 0x040fe20000001235 */
[----:B------:R-:W-:Y:S01]  /*b680*/  IMAD.X R41, RZ, RZ, R45, P1 ;  /* 0x000000ffff297224 */ /* 0x000fe200008e062d */
[----:B------:R-:W-:Y:S01]  /*b690*/  LOP3.LUT R46, R4, 0x70, R5, 0x78, !PT ;  /* 0x00000070042e7812 */ /* 0x000fe200078e7805 */
[----:B------:R1:W-:Y:S01]  /*b6a0*/  ST.E desc[UR46][R84.64], RZ ;  /* 0x000000ff54007985 */ /* 0x0003e2000c10192e */
[----:B------:R-:W-:-:S02]  /*b6b0*/  LOP3.LUT R52, R3, 0x70, R6, 0x78, !PT ;  /* 0x0000007003347812 */ /* 0x000fc400078e7806 */
[C---:B------:R-:W-:Y:S01]  /*b6c0*/  SHF.R.U64 R3, R8.reuse, 0x3, R39 ;  /* 0x0000000308037819 */ /* 0x040fe20000001227 */
[----:B------:R-:W-:Y:S01]  /*b6d0*/  ST.E desc[UR46][R82.64], RZ ;  /* 0x000000ff52007985 */ /* 0x000fe2000c10192e */
[C---:B------:R-:W-:Y:S02]  /*b6e0*/  SHF.R.U64 R4, R7.reuse, 0x3, R41 ;  /* 0x0000000307047819 */ /* 0x040fe40000001229 */
[----:B------:R-:W-:Y:S01]  /*b6f0*/  LOP3.LUT R38, R8, 0x70, R3, 0x78, !PT ;  /* 0x0000007008267812 */ /* 0x000fe200078e7803 */
[----:B------:R-:W-:Y:S01]  /*b700*/  ST.E desc[UR46][R80.64], RZ ;  /* 0x000000ff50007985 */ /* 0x000fe2000c10192e */
        /* <DEDUP_REMOVED lines=14> */
[----:B------:R-:W-:Y:S01]  /*b7f0*/  ST.E desc[UR46][R86.64], RZ ;  /* 0x000000ff56007985 */ /* 0x000fe2000c10192e */
[----:B------:R-:W-:-:S02]  /*b800*/  LOP3.LUT R36, R4, 0x70, R5, 0x78, !PT ;  /* 0x0000007004247812 */ /* 0x000fc400078e7805 */
[C---:B------:R-:W-:Y:S01]  /*b810*/  SHF.R.U64 R4, R7.reuse, 0x3, R33 ;  /* 0x0000000307047819 */ /* 0x040fe20000001221 */
[----:B------:R-:W-:Y:S01]  /*b820*/  ST.E desc[UR46][R74.64], RZ ;  /* 0x000000ff4a007985 */ /* 0x000fe2000c10192e */
[C---:B------:R-:W-:Y:S02]  /*b830*/  SHF.R.U64 R3, R8.reuse, 0x3, R31 ;  /* 0x0000000308037819 */ /* 0x040fe4000000121f */
        /* <DEDUP_REMOVED lines=19> */
[----:B------:R4:W-:Y:S01]  /*b970*/  ST.E desc[UR46][R56.64], RZ ;  /* 0x000000ff38007985 */ /* 0x0009e2000c10192e */
[C---:B------:R-:W-:Y:S02]  /*b980*/  SHF.R.U64 R4, R7.reuse, 0x3, R25 ;  /* 0x0000000307047819 */ /* 0x040fe40000001219 */
[----:B------:R-:W-:Y:S01]  /*b990*/  LOP3.LUT R22, R8, 0x70, R3, 0x78, !PT ;  /* 0x0000007008167812 */ /* 0x000fe200078e7803 */
[----:B------:R4:W-:Y:S01]  /*b9a0*/  ST.E desc[UR46][R60.64], RZ ;  /* 0x000000ff3c007985 */ /* 0x0009e2000c10192e */
[----:B------:R-:W-:Y:S02]  /*b9b0*/  LOP3.LUT R24, R7, 0x70, R4, 0x78, !PT ;  /* 0x0000007007187812 */ /* 0x000fe400078e7804 */
[C---:B------:R-:W-:Y:S01]  /*b9c0*/  IADD3 R3, P1, PT, R44.reuse, 0x1e400, RZ ;  /* 0x0001e4002c037810 */ /* 0x040fe20007f3e0ff */
[----:B------:R-:W-:Y:S01]  /*b9d0*/  ST.E desc[UR46][R54.64], RZ ;  /* 0x000000ff36007985 */ /* 0x000fe2000c10192e */
        /* <DEDUP_REMOVED lines=45> */
[----:B-1----:R-:W-:Y:S01]  /*bcb0*/  IMAD.X R85, RZ, RZ, R45, P0 ;  /* 0x000000ffff557224 */ /* 0x002fe200000e062d */
        /* <DEDUP_REMOVED lines=16> */
[----:B------:R-:W-:Y:S01]  /*bdc0*/  ST.E desc[UR46][R26.64], RZ ;  /* 0x000000ff1a007985 */ /* 0x000fe2000c10192e */
[----:B------:R-:W-:-:S03]  /*bdd0*/  IADD3 R3, P1, PT, R44, 0x14800, RZ ;  /* 0x000148002c037810 */ /* 0x000fc60007f3e0ff */
[--C-:B--2---:R-:W-:Y:S01]  /*bde0*/  IMAD.X R79, RZ, RZ, R45.reuse, P0 ;  /* 0x000000ffff4f7224 */ /* 0x104fe200000e062d */
[C---:B------:R-:W-:Y:S01]  /*bdf0*/  IADD3 R8, P0, PT, R44.reuse, 0x15a00, RZ ;  /* 0x00015a002c087810 */ /* 0x040fe20007f1e0ff */
[----:B------:R-:W-:Y:S01]  /*be00*/  IMAD.X R81, RZ, RZ, R45, P1 ;  /* 0x000000ffff517224 */ /* 0x000fe200008e062d */
[----:B------:R-:W-:Y:S01]  /*be10*/  IADD3 R7, P1, PT, R44, 0x15800, RZ ;  /* 0x000158002c077810 */ /* 0x000fe20007f3e0ff */
[----:B------:R-:W-:Y:S01]  /*be20*/  ST.E desc[UR46][R20.64], RZ ;  /* 0x000000ff14007985 */ /* 0x000fe2000c10192e */
[C---:B------:R-:W-:Y:S01]  /*be30*/  SHF.R.U64 R5, R4.reuse, 0x3, R79 ;  /* 0x0000000304057819 */ /* 0x040fe2000000124f */
[----:B---3--:R-:W-:Y:S01]  /*be40*/  IMAD.X R73, RZ, RZ, R45, P0 ;  /* 0x000000ffff497224 */ /* 0x008fe200000e062d */
[C---:B------:R-:W-:Y:S01]  /*be50*/  SHF.R.U64 R6, R3.reuse, 0x3, R81 ;  /* 0x0000000303067819 */ /* 0x040fe20000001251 */
[----:B------:R-:W-:Y:S01]  /*be60*/  IMAD.X R75, RZ, RZ, R45, P1 ;  /* 0x000000ffff4b7224 */ /* 0x000fe200008e062d */
[----:B------:R-:W-:Y:S01]  /*be70*/  LOP3.LUT R78, R4, 0x70, R5, 0x78, !PT ;  /* 0x00000070044e7812 */ /* 0x000fe200078e7805 */
[----:B------:R-:W-:Y:S01]  /*be80*/  ST.E desc[UR46][R12.64], RZ ;  /* 0x000000ff0c007985 */ /* 0x000fe2000c10192e */
        /* <DEDUP_REMOVED lines=8> */
[----:B------:R-:W-:Y:S01]  /*bf10*/  ST.E desc[UR46][R70.64], RZ ;  /* 0x000000ff46007985 */ /* 0x000fe2000c10192e */
[----:B------:R-:W-:-:S03]  /*bf20*/  IADD3 R4, P0, PT, R44, 0x16a00, RZ ;  /* 0x00016a002c047810 */ /* 0x000fc60007f1e0ff */
[--C-:B------:R-:W-:Y:S01]  /*bf30*/  IMAD.X R83, RZ, RZ, R45.reuse, P1 ;  /* 0x000000ffff537224 */ /* 0x100fe200008e062d */
[C---:B------:R-:W-:Y:S01]  /*bf40*/  IADD3 R7, P1, PT, R44.reuse, 0x17800, RZ ;  /* 0x000178002c077810 */ /* 0x040fe20007f3e0ff */
[----:B----4-:R-:W-:Y:S01]  /*bf50*/  IMAD.X R77, RZ, RZ, R45, P0 ;  /* 0x000000ffff4d7224 */ /* 0x010fe200000e062d */
        /* <DEDUP_REMOVED lines=77> */
[C---:B------:R-:W-:Y:S02]  /*c430*/  IADD3 R3, P5, PT, R44.reuse, 0x1e800, RZ ;  /* 0x0001e8002c037810 */ /* 0x040fe40007fbe0ff */
[----:B------:R-:W-:Y:S01]  /*c440*/  LOP3.LUT R32, R7, 0x70, R4, 0x78, !PT ;  /* 0x0000007007207812 */ /* 0x000fe200078e7804 */
[----:B------:R-:W-:Y:S01]  /*c450*/  ST.E desc[UR46][R52.64], RZ ;  /* 0x000000ff34007985 */ /* 0x000fe2000c10192e */
[----:B-1----:R-:W-:-:S02]  /*c460*/  IADD3 R10, P0, PT, R44, 0x10e00, RZ ;  /* 0x00010e002c0a7810 */ /* 0x002fc40007f1e0ff */
[C---:B------:R-:W-:Y:S01]  /*c470*/  IADD3 R7, P3, PT, R44.reuse, 0x1f800, RZ ;  /* 0x0001f8002c077810 */ /* 0x040fe20007f7e0ff */
[----:B------:R1:W-:Y:S01]  /*c480*/  STL.64 [R1+0xc0], R2 ;  /* 0x0000c00201007387 */ /* 0x0003e20000100a00 */
[C---:B------:R-:W-:Y:S01]  /*c490*/  IADD3 R8, P2, PT, R44.reuse, 0x1fa00, RZ ;  /* 0x0001fa002c087810 */ /* 0x040fe20007f5e0ff */
[--C-:B------:R-:W-:Y:S01]  /*c4a0*/  IMAD.X R21, RZ, RZ, R45.reuse, P0 ;  /* 0x000000ffff157224 */ /* 0x100fe200000e062d */
[C---:B------:R-:W-:Y:S01]  /*c4b0*/  IADD3 R9, P1, PT, R44.reuse, 0x10c00, RZ ;  /* 0x00010c002c097810 */ /* 0x040fe20007f3e0ff */
[----:B------:R-:W-:Y:S01]  /*c4c0*/  ST.E desc[UR46][R40.64], RZ ;  /* 0x000000ff28007985 */ /* 0x000fe2000c10192e */
[C---:B------:R-:W-:Y:S01]  /*c4d0*/  IADD3 R5, P4, PT, R44.reuse, 0x1ea00, RZ ;  /* 0x0001ea002c057810 */ /* 0x040fe20007f9e0ff */
[----:B------:R-:W-:Y:S01]  /*c4e0*/  IMAD.X R23, RZ, RZ, R45, P2 ;  /* 0x000000ffff177224 */ /* 0x000fe200010e062d */
[C---:B--2---:R-:W-:Y:S01]  /*c4f0*/  IADD3 R14, P2, PT, R44.reuse, 0x12e00, RZ ;  /* 0x00012e002c0e7810 */ /* 0x044fe20007f5e0ff */
[----:B------:R2:W-:Y:S01]  /*c500*/  STL.64 [R1+0xb0], R8 ;  /* 0x0000b00801007387 */ /* 0x0005e20000100a00 */
[----:B------:R-:W-:-:S03]  /*c510*/  IADD3 R16, P0, PT, R44, 0x13e00, RZ ;  /* 0x00013e002c107810 */ /* 0x000fc60007f1e0ff */
[----:B------:R-:W-:Y:S04]  /*c520*/  STL [R1+0x54], R23 ;  /* 0x0000541701007387 */ /* 0x000fe80000100800 */
[----:B------:R3:W-:Y:S04]  /*c530*/  STL.64 [R1+0x88], R16 ;  /* 0x0000881001007387 */ /* 0x0007e80000100a00 */
[----:B------:R-:W-:Y:S04]  /*c540*/  STL [R1+0x44], R21 ;  /* 0x0000441501007387 */ /* 0x000fe80000100800 */
[----:B------:R-:W-:Y:S01]  /*c550*/  ST.E desc[UR46][R38.64], RZ ;  /* 0x000000ff26007985 */ /* 0x000fe2000c10192e */
[--C-:B-1----:R-:W-:Y:S01]  /*c560*/  IMAD.X R3, RZ, RZ, R45.reuse, P5 ;  /* 0x000000ffff037224 */ /* 0x102fe200028e062d */
[----:B------:R-:W-:Y:S01]  /*c570*/  IADD3 R11, P5, PT, R44, 0x11c00, RZ ;  /* 0x00011c002c0b7810 */ /* 0x000fe20007fbe0ff */
[----:B--2---:R-:W-:-:S04]  /*c580*/  IMAD.X R9, RZ, RZ, R45, P4 ;  /* 0x000000ffff097224 */ /* 0x004fc800020e062d */
[----:B------:R1:W-:Y:S01]  /*c590*/  STL.64 [R1+0xa8], R10 ;  /* 0x0000a80a01007387 */ /* 0x0003e20000100a00 */
[----:B------:R-:W-:-:S03]  /*c5a0*/  IADD3 R12, P4, PT, R44, 0x11e00, RZ ;  /* 0x00011e002c0c7810 */ /* 0x000fc60007f9e0ff */
[----:B------:R-:W-:Y:S01]  /*c5b0*/  STL [R1+0x6c], R3 ;  /* 0x00006c0301007387 */ /* 0x000fe20000100800 */
[C---:B------:R-:W-:Y:S01]  /*c5c0*/  SHF.R.U64 R6, R5.reuse, 0x3, R9 ;  /* 0x0000000305067819 */ /* 0x040fe20000001209 */
[--C-:B---3--:R-:W-:Y:S02]  /*c5d0*/  IMAD.X R17, RZ, RZ, R45.reuse, P4 ;  /* 0x000000ffff117224 */ /* 0x108fe400020e062d */
[----:B------:R-:W-:Y:S01]  /*c5e0*/  ST.E desc[UR46][R46.64], RZ ;  /* 0x000000ff2e007985 */ /* 0x000fe2000c10192e */
[--C-:B-1----:R-:W-:Y:S01]  /*c5f0*/  IMAD.X R11, RZ, RZ, R45.reuse, P3 ;  /* 0x000000ffff0b7224 */ /* 0x102fe200018e062d */
[C---:B------:R-:W-:Y:S02]  /*c600*/  IADD3 R13, P3, PT, R44.reuse, 0x12c00, RZ ;  /* 0x00012c002c0d7810 */ /* 0x040fe40007f7e0ff */
[----:B------:R-:W-:Y:S01]  /*c610*/  STL [R1+0x34], R17 ;  /* 0x0000341101007387 */ /* 0x000fe20000100800 */
[----:B------:R-:W-:Y:S02]  /*c620*/  LOP3.LUT R8, R5, 0x70, R6, 0x78, !PT ;  /* 0x0000007005087812 */ /* 0x000fe400078e7806 */
[----:B------:R-:W-:Y:S01]  /*c630*/  IADD3 R21, P4, PT, R44, 0x14e00, RZ ;  /* 0x00014e002c157810 */ /* 0x000fe20007f9e0ff */
[----:B------:R1:W-:Y:S04]  /*c640*/  STL.64 [R1+0xb8], R10 ;  /* 0x0000b80a01007387 */ /* 0x0003e80000100a00 */
[----:B------:R2:W-:Y:S01]  /*c650*/  STL.64 [R1+0x98], R12 ;  /* 0x0000980c01007387 */ /* 0x0005e20000100a00 */
[----:B------:R-:W-:-:S03]  /*c660*/  IMAD.X R93, RZ, RZ, R45, P0 ;  /* 0x000000ffff5d7224 */ /* 0x000fc600000e062d */
[----:B------:R-:W-:Y:S01]  /*c670*/  ST.E desc[UR46][R42.64], RZ ;  /* 0x000000ff2a007985 */ /* 0x000fe2000c10192e */
[----:B-1----:R-:W-:-:S03]  /*c680*/  IMAD.X R11, RZ, RZ, R45, P3 ;  /* 0x000000ffff0b7224 */ /* 0x002fc600018e062d */
[----:B------:R1:W-:Y:S01]  /*c690*/  STL.64 [R1+0x60], R8 ;  /* 0x0000600801007387 */ /* 0x0003e20000100a00 */
[C---:B------:R-:W-:Y:S01]  /*c6a0*/  IADD3 R22, P3, PT, R44.reuse, 0x15c00, RZ ;  /* 0x00015c002c167810 */ /* 0x040fe20007f7e0ff */
[--C-:B--2---:R-:W-:Y:S02]  /*c6b0*/  IMAD.X R13, RZ, RZ, R45.reuse, P1 ;  /* 0x000000ffff0d7224 */ /* 0x104fe400008e062d */
[----:B------:R2:W-:Y:S01]  /*c6c0*/  STL [R1+0x2c], R11 ;  /* 0x00002c0b01007387 */ /* 0x0005e20000100800 */
[C---:B------:R-:W-:Y:S01]  /*c6d0*/  IADD3 R15, P1, PT, R44.reuse, 0x13c00, RZ ;  /* 0x00013c002c0f7810 */ /* 0x040fe20007f3e0ff */
[--C-:B------:R-:W-:Y:S01]  /*c6e0*/  IMAD.X R89, RZ, RZ, R45.reuse, P4 ;  /* 0x000000ffff597224 */ /* 0x100fe200020e062d */
[----:B------:R-:W-:Y:S01]  /*c6f0*/  IADD3 R25, P0, PT, R44, 0x16e00, RZ ;  /* 0x00016e002c197810 */ /* 0x000fe20007f1e0ff */
[----:B------:R-:W-:Y:S04]  /*c700*/  ST.E desc[UR46][R32.64], RZ ;  /* 0x000000ff20007985 */ /* 0x000fe8000c10192e */
[----:B------:R3:W-:Y:S04]  /*c710*/  STL.64 [R1+0x80], R14 ;  /* 0x0000800e01007387 */ /* 0x0007e80000100a00 */
[----:B-1----:R-:W4:Y:S04]  /*c720*/  LDL.LU.64 R8, [R1+0xb0] ;  /* 0x0000b00001087983 */ /* 0x002f280000300a00 */
[----:B--2---:R1:W2:Y:S01]  /*c730*/  LDL.64 R10, [R1+0x68] ;  /* 0x00006800010a7983 */ /* 0x0042a20000100a00 */
[----:B------:R-:W-:-:S02]  /*c740*/  IMAD.X R19, RZ, RZ, R45, P1 ;  /* 0x000000ffff137224 */ /* 0x000fc400008e062d */
[--C-:B------:R-:W-:Y:S01]  /*c750*/  IMAD.X R87, RZ, RZ, R45.reuse, P3 ;  /* 0x000000ffff577224 */ /* 0x100fe200018e062d */
[C---:B------:R-:W-:Y:S01]  /*c760*/  IADD3 R27, P4, PT, R44.reuse, 0x17e00, RZ ;  /* 0x00017e002c1b7810 */ /* 0x040fe20007f9e0ff */
[--C-:B------:R-:W-:Y:S01]  /*c770*/  IMAD.X R81, RZ, RZ, R45.reuse, P0 ;  /* 0x000000ffff517224 */ /* 0x100fe200000e062d */
[----:B------:R-:W-:Y:S01]  /*c780*/  ST.E desc[UR46][R30.64], RZ ;  /* 0x000000ff1e007985 */ /* 0x000fe2000c10192e */
[----:B---3--:R-:W-:Y:S01]  /*c790*/  IMAD.X R15, RZ, RZ, R45, P5 ;  /* 0x000000ffff0f7224 */ /* 0x008fe200028e062d */
[----:B------:R-:W-:-:S04]  /*c7a0*/  IADD3 R20, P5, PT, R44, 0x14c00, RZ ;  /* 0x00014c002c147810 */ /* 0x000fc80007fbe0ff */
[----:B------:R3:W-:Y:S04]  /*c7b0*/  STL.64 [R1+0xa0], R14 ;  /* 0x0000a00e01007387 */ /* 0x0007e80000100a00 */
[----:B------:R1:W-:Y:S04]  /*c7c0*/  STL.64 [R1+0x90], R20 ;  /* 0x0000901401007387 */ /* 0x0003e80000100a00 */
[----:B---3--:R-:W4:Y:S01]  /*c7d0*/  LDL.64 R14, [R1+0x50] ;  /* 0x00005000010e7983 */ /* 0x008f220000100a00 */
[----:B-1----:R-:W-:Y:S02]  /*c7e0*/  IMAD.X R21, RZ, RZ, R45, P2 ;  /* 0x000000ffff157224 */ /* 0x002fe400010e062d */
[----:B--2---:R-:W-:-:S02]  /*c7f0*/  IMAD.MOV.U32 R11, RZ, RZ, R3 ;  /* 0x000000ffff0b7224 */ /* 0x004fc400078e0003 */
[----:B------:R-:W2:Y:S03]  /*c800*/  LDL.LU.64 R2, [R1+0xc0] ;  /* 0x0000c00001027983 */ /* 0x000ea60000300a00 */
[----:B--2---:R-:W-:-:S04]  /*c810*/  SHF.R.U64 R4, R3, 0x3, R11 ;  /* 0x0000000303047819 */ /* 0x004fc8000000120b */
[----:B------:R-:W-:-:S05]  /*c820*/  LOP3.LUT R10, R3, 0x70, R4, 0x78, !PT ;  /* 0x00000070030a7812 */ /* 0x000fca00078e7804 */
[----:B------:R1:W-:Y:S04]  /*c830*/  STL [R1+0x68], R10 ;  /* 0x0000680a01007387 */ /* 0x0003e80000100800 */
[----:B-1----:R-:W2:Y:S04]  /*c840*/  LDL.LU.64 R10, [R1+0xb8] ;  /* 0x0000b800010a7983 */ /* 0x002ea80000300a00 */
[----:B------:R1:W-:Y:S01]  /*c850*/  STL [R1+0x24], R21 ;  /* 0x0000241501007387 */ /* 0x0003e20000100800 */
[--C-:B----4-:R-:W-:Y:S01]  /*c860*/  SHF.R.U64 R3, R8, 0x3, R15.reuse ;  /* 0x0000000308037819 */ /* 0x110fe2000000120f */
[----:B------:R-:W-:-:S02]  /*c870*/  IMAD.MOV.U32 R5, RZ, RZ, R15 ;  /* 0x000000ffff057224 */ /* 0x000fc400078e000f */
[----:B-1----:R-:W3:Y:S01]  /*c880*/  LDL.64 R20, [R1+0x40] ;  /* 0x0000400001147983 */ /* 0x002ee20000100a00 */
[----:B--2---:R-:W-:-:S04]  /*c890*/  SHF.R.U64 R4, R7, 0x3, R11 ;  /* 0x0000000307047819 */ /* 0x004fc8000000120b */
[----:B------:R-:W-:Y:S02]  /*c8a0*/  LOP3.LUT R10, R7, 0x70, R4, 0x78, !PT ;  /* 0x00000070070a7812 */ /* 0x000fe400078e7804 */
[----:B------:R-:W2:Y:S04]  /*c8b0*/  LDL.LU.64 R6, [R1+0x20] ;  /* 0x0000200001067983 */ /* 0x000ea80000300a00 */
[----:B------:R1:W-:Y:S01]  /*c8c0*/  STL.64 [R1+0x58], R10 ;  /* 0x0000580a01007387 */ /* 0x0003e20000100a00 */
[----:B------:R-:W-:Y:S01]  /*c8d0*/  IMAD.MOV.U32 R4, RZ, RZ, R14 ;  /* 0x000000ffff047224 */ /* 0x000fe200078e000e */
[----:B------:R-:W-:Y:S02]  /*c8e0*/  LOP3.LUT R4, R8, 0x70, R3, 0x78, !PT ;  /* 0x0000007008047812 */ /* 0x000fe400078e7803 */
[----:B------:R-:W4:Y:S04]  /*c8f0*/  LDL.LU.64 R14, [R1+0xa0] ;  /* 0x0000a000010e7983 */ /* 0x000f280000300a00 */
[----:B------:R3:W-:Y:S04]  /*c900*/  STL [R1+0x50], R4 ;  /* 0x0000500401007387 */ /* 0x0007e80000100800 */
[----:B-1----:R-:W2:Y:S01]  /*c910*/  LDL.LU.64 R10, [R1+0xa8] ;  /* 0x0000a800010a7983 */ /* 0x002ea20000300a00 */
[----:B---3--:R-:W-:-:S04]  /*c920*/  SHF.R.U64 R4, R9, 0x3, R13 ;  /* 0x0000000309047819 */ /* 0x008fc8000000120d */
[----:B------:R-:W-:Y:S02]  /*c930*/  LOP3.LUT R12, R9, 0x70, R4, 0x78, !PT ;  /* 0x00000070090c7812 */ /* 0x000fe400078e7804 */
[----:B------:R-:W3:Y:S04]  /*c940*/  LDL.LU.64 R8, [R1+0x28] ;  /* 0x0000280001087983 */ /* 0x000ee80000300a00 */
[----:B------:R1:W-:Y:S04]  /*c950*/  STL.64 [R1+0x48], R12 ;  /* 0x0000480c01007387 */ /* 0x0003e80000100a00 */
[----:B-1----:R-:W3:Y:S01]  /*c960*/  LDL.LU.64 R12, [R1+0x98] ;  /* 0x00009800010c7983 */ /* 0x002ee20000300a00 */
[----:B------:R-:W-:-:S02]  /*c970*/  IMAD.MOV.U32 R4, RZ, RZ, R20 ;  /* 0x000000ffff047224 */ /* 0x000fc400078e0014 */
[--C-:B------:R-:W-:Y:S01]  /*c980*/  IMAD.MOV.U32 R5, RZ, RZ, R21.reuse ;  /* 0x000000ffff057224 */ /* 0x100fe200078e0015 */
[C---:B--2---:R-:W-:Y:S02]  /*c990*/  SHF.R.U64 R3, R10.reuse, 0x3, R21 ;  /* 0x000000030a037819 */ /* 0x044fe40000001215 */
[----:B------:R-:W2:Y:S02]  /*c9a0*/  LDL.LU.64 R20, [R1+0x90] ;  /* 0x0000900001147983 */ /* 0x000ea40000300a00 */
[----:B------:R-:W-:-:S05]  /*c9b0*/  LOP3.LUT R4, R10, 0x70, R3, 0x78, !PT ;  /* 0x000000700a047812 */ /* 0x000fca00078e7803 */
[----:B------:R4:W-:Y:S02]  /*c9c0*/  STL [R1+0x40], R4 ;  /* 0x0000400401007387 */ /* 0x0009e40000100800 */
[----:B----4-:R-:W-:-:S04]  /*c9d0*/  SHF.R.U64 R4, R11, 0x3, R15 ;  /* 0x000000030b047819 */ /* 0x010fc8000000120f */
[----:B------:R-:W-:Y:S02]  /*c9e0*/  LOP3.LUT R14, R11, 0x70, R4, 0x78, !PT ;  /* 0x000000700b0e7812 */ /* 0x000fe400078e7804 */
[----:B------:R-:W4:Y:S04]  /*c9f0*/  LDL.LU.64 R10, [R1+0x30] ;  /* 0x00003000010a7983 */ /* 0x000f280000300a00 */
[----:B------:R1:W-:Y:S01]  /*ca00*/  STL.64 [R1+0x38], R14 ;  /* 0x0000380e01007387 */ /* 0x0003e20000100a00 */
[----:B---3--:R-:W-:-:S03]  /*ca10*/  SHF.R.U64 R3, R12, 0x3, R17 ;  /* 0x000000030c037819 */ /* 0x008fc60000001211 */
[----:B------:R-:W3:Y:S04]  /*ca20*/  LDL.LU.64 R16, [R1+0x88] ;  /* 0x0000880001107983 */ /* 0x000ee80000300a00 */
[----:B-1----:R-:W2:Y:S01]  /*ca30*/  LDL.LU.64 R14, [R1+0x80] ;  /* 0x00008000010e7983 */ /* 0x002ea20000300a00 */
[C---:B------:R-:W-:Y:S01]  /*ca40*/  SHF.R.U64 R4, R13.reuse, 0x3, R9 ;  /* 0x000000030d047819 */ /* 0x040fe20000001209 */
[--C-:B------:R-:W-:Y:S01]  /*ca50*/  IMAD.X R91, RZ, RZ, R45.reuse, P5 ;  /* 0x000000ffff5b7224 */ /* 0x100fe200028e062d */
[C---:B------:R-:W-:Y:S02]  /*ca60*/  IADD3 R23, P2, PT, R44.reuse, 0x15e00, RZ ;  /* 0x00015e002c177810 */ /* 0x040fe40007f5e0ff */
[----:B------:R-:W-:Y:S02]  /*ca70*/  LOP3.LUT R8, R13, 0x70, R4, 0x78, !PT ;  /* 0x000000700d087812 */ /* 0x000fe400078e7804 */
[C---:B------:R-:W-:Y:S01]  /*ca80*/  IADD3 R24, P1, PT, R44.reuse, 0x16c00, RZ ;  /* 0x00016c002c187810 */ /* 0x040fe20007f3e0ff */
[----:B------:R-:W-:Y:S01]  /*ca90*/  IMAD.X R85, RZ, RZ, R45, P2 ;  /* 0x000000ffff557224 */ /* 0x000fe200010e062d */
[----:B------:R-:W-:-:S03]  /*caa0*/  IADD3 R26, P5, PT, R44, 0x17c00, RZ ;  /* 0x00017c002c1a7810 */ /* 0x000fc60007fbe0ff */
[--C-:B------:R-:W-:Y:S01]  /*cab0*/  IMAD.X R83, RZ, RZ, R45.reuse, P1 ;  /* 0x000000ffff537224 */ /* 0x100fe200008e062d */
[C---:B------:R-:W-:Y:S01]  /*cac0*/  IADD3 R28, P3, PT, R44.reuse, 0x18c00, RZ ;  /* 0x00018c002c1c7810 */ /* 0x040fe20007f7e0ff */
[--C-:B------:R-:W-:Y:S01]  /*cad0*/  IMAD.X R79, RZ, RZ, R45.reuse, P5 ;  /* 0x000000ffff4f7224 */ /* 0x100fe200028e062d */
[----:B------:R-:W-:Y:S01]  /*cae0*/  IADD3 R29, P2, PT, R44, 0x18e00, RZ ;  /* 0x00018e002c1d7810 */ /* 0x000fe20007f5e0ff */
[--C-:B------:R-:W-:Y:S02]  /*caf0*/  IMAD.X R77, RZ, RZ, R45.reuse, P4 ;  /* 0x000000ffff4d7224 */ /* 0x100fe400020e062d */
[--C-:B------:R-:W-:Y:S02]  /*cb00*/  IMAD.X R75, RZ, RZ, R45.reuse, P3 ;  /* 0x000000ffff4b7224 */ /* 0x100fe400018e062d */
[----:B------:R-:W-:Y:S01]  /*cb10*/  IMAD.X R73, RZ, RZ, R45, P2 ;  /* 0x000000ffff497224 */ /* 0x000fe200010e062d */
[----:B----4-:R-:W-:Y:S02]  /*cb20*/  LOP3.LUT R10, R12, 0x70, R3, 0x78, !PT ;  /* 0x000000700c0a7812 */ /* 0x010fe400078e7803 */
[----:B------:R-:W4:Y:S01]  /*cb30*/  LDL.LU.64 R12, [R1+0x38] ;  /* 0x00003800010c7983 */ /* 0x000f220000300a00 */
[----:B--2---:R-:W-:-:S02]  /*cb40*/  SHF.R.U64 R3, R14, 0x3, R7 ;  /* 0x000000030e037819 */ /* 0x004fc40000001207 */
[C---:B------:R-:W-:Y:S02]  /*cb50*/  SHF.R.U64 R4, R15.reuse, 0x3, R19 ;  /* 0x000000030f047819 */ /* 0x040fe40000001213 */
[----:B------:R-:W-:Y:S02]  /*cb60*/  LOP3.LUT R6, R14, 0x70, R3, 0x78, !PT ;  /* 0x000000700e067812 */ /* 0x000fe400078e7803 */
[C---:B---3--:R-:W-:Y:S02]  /*cb70*/  SHF.R.U64 R3, R16.reuse, 0x3, R93 ;  /* 0x0000000310037819 */ /* 0x048fe4000000125d */
[----:B------:R-:W-:Y:S02]  /*cb80*/  LOP3.LUT R18, R15, 0x70, R4, 0x78, !PT ;  /* 0x000000700f127812 */ /* 0x000fe400078e7804 */
[----:B------:R-:W-:Y:S01]  /*cb90*/  LOP3.LUT R92, R16, 0x70, R3, 0x78, !PT ;  /* 0x00000070105c7812 */ /* 0x000fe200078e7803 */
[----:B------:R-:W2:Y:S01]  /*cba0*/  LDL.LU.64 R14, [R1+0x40] ;  /* 0x00004000010e7983 */ /* 0x000ea20000300a00 */
[----:B------:R-:W-:-:S02]  /*cbb0*/  SHF.R.U64 R3, R20, 0x3, R91 ;  /* 0x0000000314037819 */ /* 0x000fc4000000125b */
[C---:B------:R-:W-:Y:S02]  /*cbc0*/  SHF.R.U64 R4, R21.reuse, 0x3, R89 ;  /* 0x0000000315047819 */ /* 0x040fe40000001259 */
[----:B------:R-:W-:Y:S02]  /*cbd0*/  LOP3.LUT R90, R20, 0x70, R3, 0x78, !PT ;  /* 0x00000070145a7812 */ /* 0x000fe400078e7803 */
[----:B------:R-:W-:Y:S02]  /*cbe0*/  LOP3.LUT R88, R21, 0x70, R4, 0x78, !PT ;  /* 0x0000007015587812 */ /* 0x000fe400078e7804 */
[C---:B------:R-:W-:Y:S01]  /*cbf0*/  SHF.R.U64 R3, R22.reuse, 0x3, R87 ;  /* 0x0000000316037819 */ /* 0x040fe20000001257 */
[----:B------:R-:W3:Y:S01]  /*cc00*/  LDL.LU.64 R20, [R1+0x48] ;  /* 0x0000480001147983 */ /* 0x000ee20000300a00 */
[----:B------:R-:W-:Y:S02]  /*cc10*/  SHF.R.U64 R4, R23, 0x3, R85 ;  /* 0x0000000317047819 */ /* 0x000fe40000001255 */
[----:B------:R-:W-:-:S02]  /*cc20*/  LOP3.LUT R86, R22, 0x70, R3, 0x78, !PT ;  /* 0x0000007016567812 */ /* 0x000fc400078e7803 */
[----:B------:R-:W-:Y:S02]  /*cc30*/  LOP3.LUT R84, R23, 0x70, R4, 0x78, !PT ;  /* 0x0000007017547812 */ /* 0x000fe400078e7804 */
[C---:B------:R-:W-:Y:S01]  /*cc40*/  SHF.R.U64 R3, R24.reuse, 0x3, R83 ;  /* 0x0000000318037819 */ /* 0x040fe20000001253 */
[----:B------:R-:W4:Y:S01]  /*cc50*/  LDL.LU.64 R22, [R1+0x50] ;  /* 0x0000500001167983 */ /* 0x000f220000300a00 */
[C---:B------:R-:W-:Y:S02]  /*cc60*/  SHF.R.U64 R4, R25.reuse, 0x3, R81 ;  /* 0x0000000319047819 */ /* 0x040fe40000001251 */
[----:B------:R-:W-:Y:S02]  /*cc70*/  LOP3.LUT R82, R24, 0x70, R3, 0x78, !PT ;  /* 0x0000007018527812 */ /* 0x000fe400078e7803 */
[----:B------:R-:W-:Y:S02]  /*cc80*/  LOP3.LUT R80, R25, 0x70, R4, 0x78, !PT ;  /* 0x0000007019507812 */ /* 0x000fe400078e7804 */
[----:B------:R-:W-:Y:S01]  /*cc90*/  SHF.R.U64 R3, R26, 0x3, R79 ;  /* 0x000000031a037819 */ /* 0x000fe2000000124f */
[----:B------:R-:W2:Y:S01]  /*cca0*/  LDL.LU.64 R24, [R1+0x58] ;  /* 0x0000580001187983 */ /* 0x000ea20000300a00 */
[----:B------:R-:W-:-:S02]  /*ccb0*/  SHF.R.U64 R4, R27, 0x3, R77 ;  /* 0x000000031b047819 */ /* 0x000fc4000000124d */
[----:B------:R-:W-:Y:S02]  /*ccc0*/  LOP3.LUT R78, R26, 0x70, R3, 0x78, !PT ;  /* 0x000000701a4e7812 */ /* 0x000fe400078e7803 */
[----:B------:R-:W-:Y:S02]  /*ccd0*/  LOP3.LUT R76, R27, 0x70, R4, 0x78, !PT ;  /* 0x000000701b4c7812 */ /* 0x000fe400078e7804 */
[C---:B------:R-:W-:Y:S01]  /*cce0*/  SHF.R.U64 R3, R28.reuse, 0x3, R75 ;  /* 0x000000031c037819 */ /* 0x040fe2000000124b */
[----:B------:R-:W3:Y:S01]  /*ccf0*/  LDL.LU.64 R26, [R1+0x60] ;  /* 0x00006000011a7983 */ /* 0x000ee20000300a00 */
[C---:B------:R-:W-:Y:S02]  /*cd00*/  SHF.R.U64 R4, R29.reuse, 0x3, R73 ;  /* 0x000000031d047819 */ /* 0x040fe40000001249 */
[----:B------:R-:W-:Y:S02]  /*cd10*/  LOP3.LUT R74, R28, 0x70, R3, 0x78, !PT ;  /* 0x000000701c4a7812 */ /* 0x000fe400078e7803 */
[----:B------:R-:W-:-:S02]  /*cd20*/  LOP3.LUT R72, R29, 0x70, R4, 0x78, !PT ;  /* 0x000000701d487812 */ /* 0x000fc400078e7804 */
[----:B------:R-:W4:Y:S01]  /*cd30*/  LDL.LU.64 R28, [R1+0x68] ;  /* 0x00006800011c7983 */ /* 0x000f220000300a00 */
[C---:B------:R-:W-:Y:S02]  /*cd40*/  IADD3 R30, P1, PT, R44.reuse, 0x19c00, RZ ;  /* 0x00019c002c1e7810 */ /* 0x040fe40007f3e0ff */
[C---:B------:R-:W-:Y:S02]  /*cd50*/  IADD3 R31, P0, PT, R44.reuse, 0x19e00, RZ ;  /* 0x00019e002c1f7810 */ /* 0x040fe40007f1e0ff */
[C---:B------:R-:W-:Y:S01]  /*cd60*/  IADD3 R32, P5, PT, R44.reuse, 0x1ac00, RZ ;  /* 0x0001ac002c207810 */ /* 0x040fe20007fbe0ff */
[--C-:B------:R-:W-:Y:S01]  /*cd70*/  IMAD.X R71, RZ, RZ, R45.reuse, P1 ;  /* 0x000000ffff477224 */ /* 0x100fe200008e062d */
[C---:B------:R-:W-:Y:S01]  /*cd80*/  IADD3 R33, P4, PT, R44.reuse, 0x1ae00, RZ ;  /* 0x0001ae002c217810 */ /* 0x040fe20007f9e0ff */
[--C-:B------:R-:W-:Y:S01]  /*cd90*/  IMAD.X R69, RZ, RZ, R45.reuse, P0 ;  /* 0x000000ffff457224 */ /* 0x100fe200000e062d */
[----:B------:R-:W-:Y:S01]  /*cda0*/  IADD3 R34, P3, PT, R44, 0x1bc00, RZ ;  /* 0x0001bc002c227810 */ /* 0x000fe20007f7e0ff */
[----:B------:R-:W-:Y:S01]  /*cdb0*/  IMAD.X R67, RZ, RZ, R45, P5 ;  /* 0x000000ffff437224 */ /* 0x000fe200028e062d */
[----:B------:R-:W-:Y:S01]  /*cdc0*/  SHF.R.U64 R3, R30, 0x3, R71 ;  /* 0x000000031e037819 */ /* 0x000fe20000001247 */
[----:B------:R-:W-:Y:S01]  /*cdd0*/  IMAD.X R65, RZ, RZ, R45, P4 ;  /* 0x000000ffff417224 */ /* 0x000fe200020e062d */
[----:B------:R-:W-:-:S02]  /*cde0*/  IADD3 R35, P2, PT, R44, 0x1be00, RZ ;  /* 0x0001be002c237810 */ /* 0x000fc40007f5e0ff */
[C---:B------:R-:W-:Y:S01]  /*cdf0*/  SHF.R.U64 R4, R31.reuse, 0x3, R69 ;  /* 0x000000031f047819 */ /* 0x040fe20000001245 */
[----:B------:R-:W-:Y:S01]  /*ce00*/  IMAD.X R63, RZ, RZ, R45, P3 ;  /* 0x000000ffff3f7224 */ /* 0x000fe200018e062d */
[----:B------:R-:W-:Y:S01]  /*ce10*/  LOP3.LUT R70, R30, 0x70, R3, 0x78, !PT ;  /* 0x000000701e467812 */ /* 0x000fe200078e7803 */
[----:B------:R-:W-:Y:S01]  /*ce20*/  IMAD.X R61, RZ, RZ, R45, P2 ;  /* 0x000000ffff3d7224 */ /* 0x000fe200010e062d */
[----:B------:R-:W-:Y:S02]  /*ce30*/  IADD3 R36, P1, PT, R44, 0x1cc00, RZ ;  /* 0x0001cc002c247810 */ /* 0x000fe40007f3e0ff */
[----:B------:R-:W-:Y:S02]  /*ce40*/  LOP3.LUT R68, R31, 0x70, R4, 0x78, !PT ;  /* 0x000000701f447812 */ /* 0x000fe400078e7804 */
[----:B------:R-:W-:Y:S02]  /*ce50*/  SHF.R.U64 R3, R32, 0x3, R67 ;  /* 0x0000000320037819 */ /* 0x000fe40000001243 */
        /* <DEDUP_REMOVED lines=10> */
[----:B----4-:R-:W-:Y:S04]  /*cf00*/  ST.E desc[UR46][R28.64], RZ ;  /* 0x000000ff1c007985 */ /* 0x010fe8000c10192e */
[----:B---3--:R-:W-:Y:S04]  /*cf10*/  ST.E desc[UR46][R26.64], RZ ;  /* 0x000000ff1a007985 */ /* 0x008fe8000c10192e */
[----:B--2---:R-:W-:Y:S04]  /*cf20*/  ST.E desc[UR46][R24.64], RZ ;  /* 0x000000ff18007985 */ /* 0x004fe8000c10192e */
[----:B------:R-:W-:Y:S04]  /*cf30*/  ST.E desc[UR46][R22.64], RZ ;  /* 0x000000ff16007985 */ /* 0x000fe8000c10192e */
[----:B------:R-:W-:Y:S04]  /*cf40*/  ST.E desc[UR46][R20.64], RZ ;  /* 0x000000ff14007985 */ /* 0x000fe8000c10192e */
[----:B------:R-:W-:Y:S04]  /*cf50*/  ST.E desc[UR46][R14.64], RZ ;  /* 0x000000ff0e007985 */ /* 0x000fe8000c10192e */
[----:B------:R-:W-:Y:S04]  /*cf60*/  ST.E desc[UR46][R12.64], RZ ;  /* 0x000000ff0c007985 */ /* 0x000fe8000c10192e */
[----:B------:R-:W-:Y:S04]  /*cf70*/  ST.E desc[UR46][R10.64], RZ ;  /* 0x000000ff0a007985 */ /* 0x000fe8000c10192e */
[----:B------:R-:W-:Y:S04]  /*cf80*/  ST.E desc[UR46][R8.64], RZ ;  /* 0x000000ff08007985 */ /* 0x000fe8000c10192e */
[----:B------:R-:W-:Y:S04]  /*cf90*/  ST.E desc[UR46][R6.64], RZ ;  /* 0x000000ff06007985 */ /* 0x000fe8000c10192e */
[----:B------:R1:W-:Y:S04]  /*cfa0*/  ST.E desc[UR46][R18.64], RZ ;  /* 0x000000ff12007985 */ /* 0x0003e8000c10192e */
[----:B-1----:R1:W5:Y:S01]  /*cfb0*/  LDL.LU.64 R18, [R1+0x78] ;  /* 0x0000780001127983 */ /* 0x0023620000300a00 */
[----:B------:R-:W-:Y:S01]  /*cfc0*/  LOP3.LUT R62, R34, 0x70, R3, 0x78, !PT ;  /* 0x00000070223e7812 */ /* 0x000fe200078e7803 */
[--C-:B------:R-:W-:Y:S01]  /*cfd0*/  IMAD.X R55, RZ, RZ, R45.reuse, P5 ;  /* 0x000000ffff377224 */ /* 0x100fe200028e062d */
[----:B------:R-:W-:Y:S01]  /*cfe0*/  IADD3 R40, P3, PT, R44, 0x1ec00, RZ ;  /* 0x0001ec002c287810 */ /* 0x000fe20007f7e0ff */
[----:B------:R-:W-:Y:S01]  /*cff0*/  IMAD.X R53, RZ, RZ, R45, P4 ;  /* 0x000000ffff357224 */ /* 0x000fe200020e062d */
[----:B------:R-:W-:Y:S01]  /*d000*/  LOP3.LUT R60, R35, 0x70, R4, 0x78, !PT ;  /* 0x00000070233c7812 */ /* 0x000fe200078e7804 */
[----:B------:R1:W-:Y:S01]  /*d010*/  ST.E desc[UR46][R92.64], RZ ;  /* 0x000000ff5c007985 */ /* 0x0003e2000c10192e */
[----:B------:R-:W-:-:S02]  /*d020*/  SHF.R.U64 R3, R36, 0x3, R59 ;  /* 0x0000000324037819 */ /* 0x000fc4000000123b */
[----:B------:R-:W-:Y:S01]  /*d030*/  IADD3 R41, P2, PT, R44, 0x1ee00, RZ ;  /* 0x0001ee002c297810 */ /* 0x000fe20007f5e0ff */
[----:B------:R1:W-:Y:S01]  /*d040*/  ST.E desc[UR46][R90.64], RZ ;  /* 0x000000ff5a007985 */ /* 0x0003e2000c10192e */
[C---:B------:R-:W-:Y:S01]  /*d050*/  SHF.R.U64 R4, R37.reuse, 0x3, R57 ;  /* 0x0000000325047819 */ /* 0x040fe20000001239 */
[----:B------:R-:W-:Y:S01]  /*d060*/  IMAD.X R51, RZ, RZ, R45, P3 ;  /* 0x000000ffff337224 */ /* 0x000fe200018e062d */
[----:B------:R-:W-:Y:S01]  /*d070*/  LOP3.LUT R58, R36, 0x70, R3, 0x78, !PT ;  /* 0x00000070243a7812 */ /* 0x000fe200078e7803 */
[----:B------:R1:W-:Y:S01]  /*d080*/  ST.E desc[UR46][R88.64], RZ ;  /* 0x000000ff58007985 */ /* 0x0003e2000c10192e */
[----:B------:R-:W-:Y:S01]  /*d090*/  IADD3 R42, P1, PT, R44, 0x1fc00, RZ ;  /* 0x0001fc002c2a7810 */ /* 0x000fe20007f3e0ff */
[----:B------:R-:W-:Y:S01]  /*d0a0*/  IMAD.X R49, RZ, RZ, R45, P2 ;  /* 0x000000ffff317224 */ /* 0x000fe200010e062d */
[----:B------:R-:W-:Y:S01]  /*d0b0*/  LOP3.LUT R56, R37, 0x70, R4, 0x78, !PT ;  /* 0x0000007025387812 */ /* 0x000fe200078e7804 */
[----:B------:R1:W-:Y:S01]  /*d0c0*/  ST.E desc[UR46][R86.64], RZ ;  /* 0x000000ff56007985 */ /* 0x0003e2000c10192e */
[----:B------:R-:W-:-:S02]  /*d0d0*/  SHF.R.U64 R3, R38, 0x3, R55 ;  /* 0x0000000326037819 */ /* 0x000fc40000001237 */
[----:B------:R-:W-:Y:S01]  /*d0e0*/  IADD3 R43, P0, PT, R44, 0x1fe00, RZ ;  /* 0x0001fe002c2b7810 */ /* 0x000fe20007f1e0ff */
[----:B------:R1:W-:Y:S01]  /*d0f0*/  ST.E desc[UR46][R84.64], RZ ;  /* 0x000000ff54007985 */ /* 0x0003e2000c10192e */
[----:B------:R-:W-:-:S03]  /*d100*/  SHF.R.U64 R4, R39, 0x3, R53 ;  /* 0x0000000327047819 */ /* 0x000fc60000001235 */
[----:B------:R1:W-:Y:S01]  /*d110*/  ST.E desc[UR46][R82.64], RZ ;  /* 0x000000ff52007985 */ /* 0x0003e2000c10192e */
[----:B------:R-:W-:-:S03]  /*d120*/  LOP3.LUT R54, R38, 0x70, R3, 0x78, !PT ;  /* 0x0000007026367812 */ /* 0x000fc600078e7803 */
[----:B------:R1:W-:Y:S01]  /*d130*/  ST.E desc[UR46][R80.64], RZ ;  /* 0x000000ff50007985 */ /* 0x0003e2000c10192e */
[----:B------:R-:W-:Y:S01]  /*d140*/  IMAD.X R47, RZ, RZ, R45, P1 ;  /* 0x000000ffff2f7224 */ /* 0x000fe200008e062d */
[----:B------:R-:W-:Y:S02]  /*d150*/  LOP3.LUT R52, R39, 0x70, R4, 0x78, !PT ;  /* 0x0000007027347812 */ /* 0x000fe400078e7804 */
[----:B------:R1:W-:Y:S01]  /*d160*/  ST.E desc[UR46][R78.64], RZ ;  /* 0x000000ff4e007985 */ /* 0x0003e2000c10192e */
[----:B------:R-:W-:Y:S01]  /*d170*/  SHF.R.U64 R3, R40, 0x3, R51 ;  /* 0x0000000328037819 */ /* 0x000fe20000001233 */
[----:B------:R-:W-:Y:S02]  /*d180*/  IMAD.X R45, RZ, RZ, R45, P0 ;  /* 0x000000ffff2d7224 */ /* 0x000fe400000e062d */
[----:B------:R1:W-:Y:S01]  /*d190*/  ST.E desc[UR46][R76.64], RZ ;  /* 0x000000ff4c007985 */ /* 0x0003e2000c10192e */
[----:B------:R-:W-:-:S03]  /*d1a0*/  SHF.R.U64 R4, R41, 0x3, R49 ;  /* 0x0000000329047819 */ /* 0x000fc60000001231 */
[----:B------:R1:W-:Y:S01]  /*d1b0*/  ST.E desc[UR46][R74.64], RZ ;  /* 0x000000ff4a007985 */ /* 0x0003e2000c10192e */
[----:B------:R-:W-:-:S03]  /*d1c0*/  LOP3.LUT R50, R40, 0x70, R3, 0x78, !PT ;  /* 0x0000007028327812 */ /* 0x000fc600078e7803 */
[----:B------:R1:W-:Y:S01]  /*d1d0*/  ST.E desc[UR46][R72.64], RZ ;  /* 0x000000ff48007985 */ /* 0x0003e2000c10192e */
[----:B------:R-:W-:-:S03]  /*d1e0*/  LOP3.LUT R48, R41, 0x70, R4, 0x78, !PT ;  /* 0x0000007029307812 */ /* 0x000fc600078e7804 */
[----:B------:R1:W-:Y:S01]  /*d1f0*/  ST.E desc[UR46][R70.64], RZ ;  /* 0x000000ff46007985 */ /* 0x0003e2000c10192e */
[----:B------:R-:W-:-:S03]  /*d200*/  SHF.R.U64 R3, R42, 0x3, R47 ;  /* 0x000000032a037819 */ /* 0x000fc6000000122f */
[----:B------:R1:W-:Y:S01]  /*d210*/  ST.E desc[UR46][R68.64], RZ ;  /* 0x000000ff44007985 */ /* 0x0003e2000c10192e */
[----:B------:R-:W-:-:S03]  /*d220*/  SHF.R.U64 R4, R43, 0x3, R45 ;  /* 0x000000032b047819 */ /* 0x000fc6000000122d */
[----:B------:R1:W-:Y:S04]  /*d230*/  ST.E desc[UR46][R66.64], RZ ;  /* 0x000000ff42007985 */ /* 0x0003e8000c10192e */
[----:B------:R1:W-:Y:S01]  /*d240*/  ST.E desc[UR46][R64.64], RZ ;  /* 0x000000ff40007985 */ /* 0x0003e2000c10192e */
[----:B------:R-:W-:-:S03]  /*d250*/  LOP3.LUT R46, R42, 0x70, R3, 0x78, !PT ;  /* 0x000000702a2e7812 */ /* 0x000fc600078e7803 */
        /* <DEDUP_REMOVED lines=11> */
[----:B------:R-:W-:Y:S01]  /*d310*/  @!PT LDS RZ, [RZ] ;  /* 0x00000000fffff984 */ /* 0x000fe20000000800 */
[----:B------:R-:W-:Y:S01]  /*d320*/  @!PT LDS RZ, [RZ] ;  /* 0x00000000fffff984 */ /* 0x000fe20000000800 */
[----:B------:R-:W-:Y:S01]  /*d330*/  @!PT LDS RZ, [RZ] ;  /* 0x00000000fffff984 */ /* 0x000fe20000000800 */
[----:B------:R-:W-:Y:S01]  /*d340*/  @!PT LDS RZ, [RZ] ;  /* 0x00000000fffff984 */ /* 0x000fe20000000800 */
[----:B------:R2:W-:Y:S06]  /*d350*/  MEMBAR.ALL.CTA ;  /* 0x0000000000007992 */ /* 0x0005ec0000008000 */
[----:B--2---:R-:W2:Y:S01]  /*d360*/  FENCE.VIEW.ASYNC.S ;  /* 0x00000000000073c6 */ /* 0x004ea20000000000 */
[----:B------:R-:W-:Y:S05]  /*d370*/  BRA.U UP0, `(.L_x_154) ;  /* 0x0000000100047547 */ /* 0x000fea000b800000 */
[----:B------:R-:W-:Y:S05]  /*d380*/  BPT.TRAP 0x1 ;  /* 0x000000040000795c */ /* 0x000fea0000300000 */
.L_x_154:
[----:B------:R-:W-:-:S05]  /*d390*/  HFMA2 R3, -RZ, RZ, 0, 5.9604644775390625e-08 ;  /* 0x00000001ff037431 */ /* 0x000fca00000001ff */
[----:B------:R-:W-:-:S04]  /*d3a0*/  SHF.L.U32 R4, R3, 0x1f, RZ ;  /* 0x0000001f03047819 */ /* 0x000fc800000006ff */
[----:B--2---:R-:W2:Y:S02]  /*d3b0*/  SYNCS.PHASECHK.TRANS64.TRYWAIT P0, [R17+URZ+0x500c8], R4 ;  /* 0x0500c804110075a7 */ /* 0x004ea400080011ff */
[----:B--2---:R-:W-:Y:S05]  /*d3c0*/  @!P0 BRA `(.L_x_155) ;  /* 0x0000018400ac8947 */ /* 0x004fea0003800000 */
.L_x_435:
[----:B------:R-:W-:Y:S05]  /*d3d0*/  @!P6 BRA `(.L_x_156) ;  /* 0x000000000090e947 */ /* 0x000fea0003800000 */
[----:B------:R-:W3:Y:S01]  /*d3e0*/  LDCU UR4, c[0x0][0x380] ;  /* 0x00007000ff0477ac */ /* 0x000ee20008000800 */
[----:B-----5:R-:W-:Y:S01]  /*d3f0*/  IADD3 R19, PT, PT, R18, 0x80, R19 ;  /* 0x0000008012137810 */ /* 0x020fe20007ffe013 */
[----:B------:R-:W-:Y:S03]  /*d400*/  BSSY.RECONVERGENT B0, `(.L_x_156) ;  /* 0x0000021000007945 */ /* 0x000fe60003800200 */
[----:B---3--:R-:W-:-:S13]  /*d410*/  ISETP.GE.AND P0, PT, R19, UR4, PT ;  /* 0x0000000413007c0c */ /* 0x008fda000bf06270 */
[----:B------:R-:W-:Y:S05]  /*d420*/  @P0 BRA `(.L_x_157) ;  /* 0x0000000000780947 */ /* 0x000fea0003800000 */
[----:B------:R-:W3:Y:S01]  /*d430*/  LDCU UR4, c[0x0][0x38c] ;  /* 0x00007180ff0477ac */ /* 0x000ee20008000800 */
[----:B--2---:R-:W-:Y:S01]  /*d440*/  MOV R4, RZ ;  /* 0x000000ff00047202 */ /* 0x004fe20000000f00 */
[----:B------:R-:W2:Y:S01]  /*d450*/  LDCU UR5, c[0x0][0x890] ;  /* 0x00011200ff0577ac */ /* 0x000ea20008000800 */
[----:B------:R-:W4:Y:S01]  /*d460*/  LDCU.64 UR6, c[0x0][0x888] ;  /* 0x00011100ff0677ac */ /* 0x000f220008000a00 */
[----:B---3--:R-:W3:Y:S01]  /*d470*/  I2F.U32.RP R7, UR4 ;  /* 0x0000000400077d06 */ /* 0x008ee20008209000 */
[----:B------:R-:W-:Y:S01]  /*d480*/  ISETP.NE.U32.AND P0, PT, RZ, UR4, PT ;  /* 0x00000004ff007c0c */ /* 0x000fe2000bf05070 */
[----:B--2---:R-:W-:-:S06]  /*d490*/  IMAD R0, R0, UR5, R19 ;  /* 0x0000000500007c24 */ /* 0x004fcc000f8e0213 */
[----:B---3--:R-:W2:Y:S02]  /*d4a0*/  MUFU.RCP R6, R7 ;  /* 0x0000000700067308 */ /* 0x008ea40000001000 */
[----:B--2---:R-:W-:-:S06]  /*d4b0*/  IADD3 R6, PT, PT, R6, 0xffffffe, RZ ;  /* 0x0ffffffe06067810 */ /* 0x004fcc0007ffe0ff */
[----:B------:R-:W2:Y:S02]  /*d4c0*/  F2I.FTZ.U32.TRUNC.NTZ R5, R6 ;  /* 0x0000000600057305 */ /* 0x000ea4000021f000 */
[----:B--2---:R-:W-:-:S05]  /*d4d0*/  IADD3 R3, PT, PT, RZ, -R5, RZ ;  /* 0x80000005ff037210 */ /* 0x004fca0007ffe0ff */
[----:B------:R-:W-:-:S04]  /*d4e0*/  IMAD R3, R3, UR4, RZ ;  /* 0x0000000403037c24 */ /* 0x000fc8000f8e02ff */
[----:B------:R-:W-:-:S06]  /*d4f0*/  IMAD.HI.U32 R3, R5, R3, R4 ;  /* 0x0000000305037227 */ /* 0x000fcc00078e0004 */
[----:B------:R-:W-:-:S04]  /*d500*/  IMAD.HI.U32 R3, R3, R2, RZ ;  /* 0x0000000203037227 */ /* 0x000fc800078e00ff */
[----:B------:R-:W-:-:S04]  /*d510*/  IMAD.MOV R5, RZ, RZ, -R3 ;  /* 0x000000ffff057224 */ /* 0x000fc800078e0a03 */
[----:B------:R-:W-:-:S05]  /*d520*/  IMAD R4, R5, UR4, R2 ;  /* 0x0000000405047c24 */ /* 0x000fca000f8e0202 */
[----:B------:R-:W-:-:S13]  /*d530*/  ISETP.GE.U32.AND P2, PT, R4, UR4, PT ;  /* 0x0000000404007c0c */ /* 0x000fda000bf46070 */
[----:B------:R-:W-:Y:S02]  /*d540*/  @P2 IADD3 R4, PT, PT, R4, -UR4, RZ ;  /* 0x8000000404042c10 */ /* 0x000fe4000fffe0ff */
[----:B------:R-:W-:Y:S02]  /*d550*/  @P2 IADD3 R3, PT, PT, R3, 0x1, RZ ;  /* 0x0000000103032810 */ /* 0x000fe40007ffe0ff */
[----:B------:R-:W-:Y:S02]  /*d560*/  ISETP.GE.U32.AND P1, PT, R4, UR4, PT ;  /* 0x0000000404007c0c */ /* 0x000fe4000bf26070 */
[----:B------:R-:W2:Y:S11]  /*d570*/  LDC.64 R4, c[0x0][0x880] ;  /* 0x00022000ff047b82 */ /* 0x000eb60000000a00 */
[----:B------:R-:W-:Y:S01]  /*d580*/  @P1 VIADD R3, R3, 0x1 ;  /* 0x0000000103031836 */ /* 0x000fe20000000000 */
[----:B------:R-:W-:-:S04]  /*d590*/  @!P0 LOP3.LUT R3, RZ, UR4, RZ, 0x33, !PT ;  /* 0x00000004ff038c12 */ /* 0x000fc8000f8e33ff */
[C---:B------:R-:W-:Y:S01]  /*d5a0*/  IADD3 R7, PT, PT, -R3.reuse, RZ, RZ ;  /* 0x000000ff03077210 */ /* 0x040fe20007ffe1ff */
[----:B----4-:R-:W-:-:S04]  /*d5b0*/  IMAD R0, R3, UR7, R0 ;  /* 0x0000000703007c24 */ /* 0x010fc8000f8e0200 */
[----:B------:R-:W-:-:S04]  /*d5c0*/  IMAD R7, R7, UR4, R2 ;  /* 0x0000000407077c24 */ /* 0x000fc8000f8e0202 */
[----:B------:R-:W-:Y:S01]  /*d5d0*/  IMAD R7, R7, UR6, R0 ;  /* 0x0000000607077c24 */ /* 0x000fe2000f8e0200 */
[----:B------:R-:W-:-:S03]  /*d5e0*/  MOV R0, 0xff800000 ;  /* 0xff80000000007802 */ /* 0x000fc60000000f00 */
[----:B--2---:R-:W-:-:S05]  /*d5f0*/  IMAD.WIDE.U32 R4, R7, 0x4, R4 ;  /* 0x0000000407047825 */ /* 0x004fca00078e0004 */
[----:B------:R3:W-:Y:S02]  /*d600*/  STG.E desc[UR46][R4.64], R0 ;  /* 0x0000000004007986 */ /* 0x0007e4000c10192e */
.L_x_157:
[----:B------:R-:W-:Y:S05]  /*d610*/  BSYNC.RECONVERGENT B0 ;  /* 0x0000000000007941 */ /* 0x000fea0003800200 */
.L_x_156:
[----:B------:R-:W-:Y:S01]  /*d620*/  @!PT LDS RZ, [RZ] ;  /* 0x00000000fffff984 */ /* 0x000fe20000000800 */
[----:B------:R-:W-:Y:S01]  /*d630*/  @!PT LDS RZ, [RZ] ;  /* 0x00000000fffff984 */ /* 0x000fe20000000800 */
[----:B------:R-:W-:Y:S01]  /*d640*/  @!PT LDS RZ, [RZ] ;  /* 0x00000000fffff984 */ /* 0x000fe20000000800 */
[----:B------:R-:W-:Y:S01]  /*d650*/  @!PT LDS RZ, [RZ] ;  /* 0x00000000fffff984 */ /* 0x000fe20000000800 */
[----:B------:R4:W-:Y:S06]  /*d660*/  MEMBAR.ALL.CTA ;  /* 0x0000000000007992 */ /* 0x0009ec0000008000 */
[----:B----4-:R-:W4:Y:S01]  /*d670*/  FENCE.VIEW.ASYNC.S ;  /* 0x00000000000073c6 */ /* 0x010f220000000000 */
[----:B------:R-:W-:-:S09]  /*d680*/  UISETP.NE.AND UP0, UPT, UR41, URZ, UPT ;  /* 0x000000ff2900728c */ /* 0x000fd2000bf05270 */
[----:B------:R-:W-:Y:S05]  /*d690*/  BRA.U UP0, `(.L_x_158) ;  /* 0x0000000100047547 */ /* 0x000fea000b800000 */
[----:B------:R-:W-:Y:S05]  /*d6a0*/  BPT.TRAP 0x1 ;  /* 0x000000040000795c */ /* 0x000fea0000300000 */
.L_x_158:
[----:B----4-:R-:W-:Y:S01]  /*d6b0*/  SYNCS.ARRIVE.TRANS64.A1T0 RZ, [R17+URZ+0x500b8], RZ ;  /* 0x0500b8ff11ff79a7 */ /* 0x010fe200081000ff */
[----:B------:R-:W-:Y:S05]  /*d6c0*/  EXIT ;  /* 0x000000000000794d */ /* 0x000fea0003800000 */
.L_x_87:
[----:B------:R-:W-:Y:S01]  /*d6d0*/  UISETP.NE.AND UP0, UPT, UR42, URZ, UPT ;  /* 0x000000ff2a00728c */ /* 0x000fe2000bf05270 */
[C---:B------:R-:W-:Y:S01]  /*d6e0*/  IMAD.U32 R22, R16.reuse, 0x10000, RZ ;  /* 0x0001000010167824 */ /* 0x040fe200078e00ff */
[----:B------:R-:W-:-:S04]  /*d6f0*/  LOP3.LUT R2, R16, 0x7f, RZ, 0xc0, !PT ;  /* 0x0000007f10027812 */ /* 0x000fc800078ec0ff */
[----:B------:R-:W-:-:S03]  /*d700*/  LOP3.LUT R22, R22, 0x600000, RZ, 0xc0, !PT ;  /* 0x0060000016167812 */ /* 0x000fc600078ec0ff */
[----:B------:R-:W-:Y:S05]  /*d710*/  BRA.U !UP0, `(.L_x_159) ;  /* 0x0000000108047547 */ /* 0x000fea000b800000 */
[----:B------:R-:W-:Y:S05]  /*d720*/  BPT.TRAP 0x1 ;  /* 0x000000040000795c */ /* 0x000fea0000300000 */
.L_x_159:
[----:B------:R-:W1:Y:S01]  /*d730*/  S2UR UR49, SR_CgaCtaId ;  /* 0x00000000003179c3 */ /* 0x000e620000008800 */
[----:B------:R-:W-:Y:S01]  /*d740*/  UMOV UR36, 0x400 ;  /* 0x0000040000247882 */ /* 0x000fe20000000000 */
[----:B------:R-:W-:Y:S01]  /*d750*/  SHF.L.U32 R3, RZ, 0x1f, RZ ;  /* 0x0000001fff037819 */ /* 0x000fe200000006ff */
[----:B-1----:R-:W-:-:S09]  /*d760*/  ULEA UR36, UR49, UR36, 0x18 ;  /* 0x0000002431247291 */ /* 0x002fd2000f8ec0ff */
[----:B------:R-:W1:Y:S02]  /*d770*/  SYNCS.PHASECHK.TRANS64.TRYWAIT P0, [UR36+0x50070], R3 ;  /* 0x05007003ff0075a7 */ /* 0x000e640008001124 */
[----:B-1----:R-:W-:Y:S05]  /*d780*/  @!P0 BRA `(.L_x_160) ;  /* 0x0000018000d08947 */ /* 0x002fea0003800000 */
.L_x_436:
[----:B------:R-:W-:-:S09]  /*d790*/  UISETP.NE.AND UP0, UPT, UR42, URZ, UPT ;  /* 0x000000ff2a00728c */ /* 0x000fd2000bf05270 */
[----:B------:R-:W-:Y:S05]  /*d7a0*/  BRA.U !UP0, `(.L_x_161) ;  /* 0x0000000108047547 */ /* 0x000fea000b800000 */
[----:B------:R-:W-:Y:S05]  /*d7b0*/  BPT.TRAP 0x1 ;  /* 0x000000040000795c */ /* 0x000fea0000300000 */
.L_x_161:
[----:B------:R-:W-:Y:S02]  /*d7c0*/  UIADD3 UR48, UPT, UPT, UR36, 0x50078, URZ ;  /* 0x0005007824307890 */ /* 0x000fe4000fffe0ff */
[----:B------:R-:W-:Y:S02]  /*d7d0*/  UISETP.NE.AND UP0, UPT, UR44, URZ, UPT ;  /* 0x000000ff2c00728c */ /* 0x000fe4000bf05270 */
[----:B------:R-:W-:-:S09]  /*d7e0*/  UPRMT UR5, UR49, 0x654, UR48 ;  /* 0x0000065431057896 */ /* 0x000fd20008000030 */
[----:B------:R-:W-:Y:S01]  /*d7f0*/  SYNCS.ARRIVE.TRANS64.RED.A1T0 RZ, [UR5], RZ ;  /* 0x000000ffffff79a7 */ /* 0x000fe20008100405 */
[----:B------:R-:W-:Y:S05]  /*d800*/  BRA.U !UP0, `(.L_x_162) ;  /* 0x0000000108047547 */ /* 0x000fea000b800000 */
[----:B------:R-:W-:Y:S05]  /*d810*/  BPT.TRAP 0x1 ;  /* 0x000000040000795c */ /* 0x000fea0000300000 */
.L_x_162:
[----:B------:R-:W2:Y:S01]  /*d820*/  SYNCS.PHASECHK.TRANS64.TRYWAIT P0, [UR36+0x50080], R3 ;  /* 0x05008003ff0075a7 */ /* 0x000ea20008001124 */
[----:B------:R-:W-:Y:S01]  /*d830*/  UMOV UR38, URZ ;  /* 0x000000ff00267c82 */ /* 0x000fe20008000000 */
[----:B--2---:R-:W-:Y:S05]  /*d840*/  @!P0 BRA `(.L_x_163) ;  /* 0x0000018000b88947 */ /* 0x004fea0003800000 */
.L_x_437:
[----:B------:R-:W-:Y:S01]  /*d850*/  UISETP.GE.AND UP0, UPT, UR4, 0x81, UPT ;  /* 0x000000810400788c */ /* 0x000fe2000bf06270 */
[----:B------:R-:W-:Y:S01]  /*d860*/  UMOV UR45, 0x1 ;  /* 0x00000001002d7882 */ /* 0x000fe20000000000 */
[----:B------:R-:W-:-:S07]  /*d870*/  UMOV UR39, 0x1 ;  /* 0x0000000100277882 */ /* 0x000fce0000000000 */
[----:B------:R-:W-:Y:S05]  /*d880*/  BRA.U !UP0, `(.L_x_164) ;  /* 0x0000006508887547 */ /* 0x000fea000b800000 */
[----:B------:R-:W-:Y:S01]  /*d890*/  UIADD3 UR5, UPT, UPT, UR4, 0x7f, URZ ;  /* 0x0000007f04057890 */ /* 0x000fe2000fffe0ff */
[C---:B------:R-:W-:Y:S01]  /*d8a0*/  VIADD R75, R22.reuse, 0x180 ;  /* 0x00000180164b7836 */ /* 0x040fe20000000000 */
[C---:B------:R-:W-:Y:S01]  /*d8b0*/  IADD3 R66, PT, PT, R22.reuse, 0x1a0, RZ ;  /* 0x000001a016427810 */ /* 0x040fe20007ffe0ff */
[C---:B------:R-:W-:Y:S01]  /*d8c0*/  VIADD R67, R22.reuse, 0x190 ;  /* 0x0000019016437836 */ /* 0x040fe20000000000 */
[----:B------:R-:W-:Y:S01]  /*d8d0*/  USHF.R.S32.HI UR4, URZ, 0x1f, UR5 ;  /* 0x0000001fff047899 */ /* 0x000fe20008011405 */
[C---:B------:R-:W-:Y:S01]  /*d8e0*/  VIADD R65, R22.reuse, 0x1b0 ;  /* 0x000001b016417836 */ /* 0x040fe20000000000 */
[C---:B------:R-:W-:Y:S01]  /*d8f0*/  IADD3 R63, PT, PT, R22.reuse, 0x1d0, RZ ;  /* 0x000001d0163f7810 */ /* 0x040fe20007ffe0ff */
[C---:B------:R-:W-:Y:S01]  /*d900*/  VIADD R64, R22.reuse, 0x1c0 ;  /* 0x000001c016407836 */ /* 0x040fe20000000000 */
[----:B------:R-:W-:Y:S01]  /*d910*/  ULEA.HI UR4, UR4, UR5, URZ, 0x7 ;  /* 0x0000000504047291 */ /* 0x000fe2000f8f38ff */
[C---:B------:R-:W-:Y:S01]  /*d920*/  VIADD R77, R22.reuse, 0x100 ;  /* 0x00000100164d7836 */ /* 0x040fe20000000000 */
[----:B------:R-:W-:Y:S01]  /*d930*/  LOP3.LUT R76, R17, 0x3, RZ, 0xc0, !PT ;  /* 0x00000003114c7812 */ /* 0x000fe200078ec0ff */
[C---:B------:R-:W-:Y:S01]  /*d940*/  VIADD R74, R22.reuse, 0x110 ;  /* 0x00000110164a7836 */ /* 0x040fe20000000000 */
[C---:B------:R-:W-:Y:S01]  /*d950*/  IADD3 R73, PT, PT, R22.reuse, 0x120, RZ ;  /* 0x0000012016497810 */ /* 0x040fe20007ffe0ff */
        /* <DEDUP_REMOVED lines=14> */
[----:B------:R-:W-:Y:S01]  /*da40*/  VIADD R19, R22, 0x260 ;  /* 0x0000026016137836 */ /* 0x000fe20000000000 */
[----:B------:R-:W-:Y:S01]  /*da50*/  SHF.R.U32.HI R75, RZ, 0x15, R75 ;  /* 0x00000015ff4b7819 */ /* 0x000fe2000001164b */
[----:B------:R-:W-:Y:S01]  /*da60*/  UMOV UR38, URZ ;  /* 0x000000ff00267c82 */ /* 0x000fe20008000000 */
[----:B------:R-:W-:Y:S01]  /*da70*/  SHF.R.U32.HI R67, RZ, 0x15, R67 ;  /* 0x00000015ff437819 */ /* 0x000fe20000011643 */
[----:B------:R-:W-:Y:S01]  /*da80*/  USHF.R.S32.HI UR40, URZ, 0x7, UR4 ;  /* 0x00000007ff287899 */ /* 0x000fe20008011404 */
[----:B------:R-:W-:Y:S01]  /*da90*/  SHF.R.U32.HI R66, RZ, 0x15, R66 ;  /* 0x00000015ff427819 */ /* 0x000fe20000011642 */
[----:B------:R-:W-:Y:S01]  /*daa0*/  UMOV UR39, 0x1 ;  /* 0x0000000100277882 */ /* 0x000fe20000000000 */
[----:B------:R-:W-:Y:S01]  /*dab0*/  SHF.R.U32.HI R65, RZ, 0x15, R65 ;  /* 0x00000015ff417819 */ /* 0x000fe20000011641 */
[----:B------:R-:W-:Y:S01]  /*dac0*/  UMOV UR37, URZ ;  /* 0x000000ff00257c82 */ /* 0x000fe20008000000 */
[----:B------:R-:W-:-:S02]  /*dad0*/  SHF.R.U32.HI R64, RZ, 0x15, R64 ;  /* 0x00000015ff407819 */ /* 0x000fc40000011640 */
[----:B------:R-:W-:-:S07]  /*dae0*/  SHF.R.U32.HI R63, RZ, 0x15, R63 ;  /* 0x00000015ff3f7819 */ /* 0x000fce000001163f */
.L_x_244:
[----:B------:R-:W-:Y:S01]  /*daf0*/  UISETP.NE.AND UP0, UPT, UR42, URZ, UPT ;  /* 0x000000ff2a00728c */ /* 0x000fe2000bf05270 */
[----:B------:R-:W-:Y:S01]  /*db00*/  UMOV UR4, UR40 ;  /* 0x0000002800047c82 */ /* 0x000fe20008000000 */
[----:B------:R-:W-:Y:S02]  /*db10*/  UIADD3 UR40, UPT, UPT, UR40, -0x1, URZ ;  /* 0xffffffff28287890 */ /* 0x000fe4000fffe0ff */
[----:B------:R-:W-:Y:S01]  /*db20*/  UISETP.GT.AND UP1, UPT, UR4, 0x2, UPT ;  /* 0x000000020400788c */ /* 0x000fe2000bf24270 */
[----:B------:R-:W-:-:S03]  /*db30*/  UMOV UR45, UR37 ;  /* 0x00000025002d7c82 */ /* 0x000fc60008000000 */
[----:B------:R-:W-:Y:S01]  /*db40*/  UP2UR UR43, UPR, URZ, 0x2 ;  /* 0x00000002ff2b7883 */ /* 0x000fe20008000000 */
[----:B--234-:R-:W-:Y:S11]  /*db50*/  BRA.U !UP0, `(.L_x_165) ;  /* 0x0000000108047547 */ /* 0x01cff6000b800000 */
[----:B------:R-:W-:Y:S05]  /*db60*/  BPT.TRAP 0x1 ;  /* 0x000000040000795c */ /* 0x000fea0000300000 */
.L_x_165:
[----:B-1----:R-:W-:-:S04]  /*db70*/  MOV R3, UR39 ;  /* 0x0000002700037c02 */ /* 0x002fc80008000f00 */
[----:B------:R-:W-:-:S04]  /*db80*/  SHF.L.U32 R3, R3, 0x1f, RZ ;  /* 0x0000001f03037819 */ /* 0x000fc800000006ff */
[----:B------:R-:W1:Y:S02]  /*db90*/  SYNCS.PHASECHK.TRANS64.TRYWAIT P0, [UR36+0x50070], R3 ;  /* 0x05007003ff0075a7 */ /* 0x000e640008001124 */
[----:B-1----:R-:W-:Y:S05]  /*dba0*/  @!P0 BRA `(.L_x_166) ;  /* 0x0000017c00f88947 */ /* 0x002fea0003800000 */
.L_x_438:
[----:B------:R-:W-:Y:S01]  /*dbb0*/  R2UR UR4, R22 ;  /* 0x00000000160472ca */ /* 0x000fe200000e0000 */
[----:B------:R-:W-:Y:S01]  /*dbc0*/  UISETP.NE.AND UP0, UPT, UR41, URZ, UPT ;  /* 0x000000ff2900728c */ /* 0x000fe2000bf05270 */
[----:B------:R-:W-:Y:S01]  /*dbd0*/  PLOP3.LUT P0, PT, PT, PT, PT, 0x80, 0x8 ;  /* 0x000000000008781c */ /* 0x000fe20003f0f070 */
[----:B------:R-:W-:-:S10]  /*dbe0*/  IMAD.MOV.U32 R78, RZ, RZ, 0x3f800000 ;  /* 0x3f800000ff4e7424 */ /* 0x000fd400078e00ff */
[----:B------:R-:W2:Y:S02]  /*dbf0*/  LDTM.x2 R4, tmem[UR4] ;  /* 0x00000004000479ee */ /* 0x000ea400080c0000 */
[----:B--2---:R-:W-:-:S13]  /*dc00*/  FSETP.NEU.AND P2, PT, R4, R5, PT ;  /* 0x000000050400720b */ /* 0x004fda0003f4d000 */
[----:B-1----:R-:W1:Y:S01]  /*dc10*/  @P2 LDC R0, c[0x0][0x704] ;  /* 0x0001c100ff002b82 */ /* 0x002e620000000800 */
[----:B------:R-:W-:-:S04]  /*dc20*/  @P2 FADD R5, R4, -R5 ;  /* 0x8000000504052221 */ /* 0x000fc80000000000 */
[----:B-1----:R-:W-:-:S05]  /*dc30*/  @P2 FMUL R5, R5, R0 ;  /* 0x0000000005052220 */ /* 0x002fca0000400000 */
[----:B------:R-:W-:-:S04]  /*dc40*/  @P2 FSETP.GEU.AND P1, PT, R5, -126, PT ;  /* 0xc2fc00000500280b */ /* 0x000fc80003f2e000 */
[----:B------:R-:W-:-:S13]  /*dc50*/  @P2 PLOP3.LUT P0, PT, P1, PT, PT, 0x80, 0x8 ;  /* 0x000000000008281c */ /* 0x000fda0000f0f070 */
[----:B------:R-:W-:-:S04]  /*dc60*/  @!P0 FMUL R5, R5, 0.5 ;  /* 0x3f00000005058820 */ /* 0x000fc80000400000 */
[----:B------:R-:W1:Y:S02]  /*dc70*/  @P2 MUFU.EX2 R0, R5 ;  /* 0x0000000500002308 */ /* 0x000e640000000800 */
[----:B-1----:R-:W-:-:S05]  /*dc80*/  @!P0 FMUL R0, R0, R0 ;  /* 0x0000000000008220 */ /* 0x002fca0000400000 */
[----:B------:R-:W-:Y:S01]  /*dc90*/  @P2 MOV R78, R0 ;  /* 0x00000000004e2202 */ /* 0x000fe20000000f00 */
[----:B------:R-:W-:Y:S06]  /*dca0*/  BRA.U UP0, `(.L_x_167) ;  /* 0x0000000100047547 */ /* 0x000fec000b800000 */
[----:B------:R-:W-:Y:S05]  /*dcb0*/  BPT.TRAP 0x1 ;  /* 0x000000040000795c */ /* 0x000fea0000300000 */
.L_x_167:
[----:B------:R-:W-:Y:S01]  /*dcc0*/  IMAD.U32 R3, RZ, RZ, UR38 ;  /* 0x00000026ff037e24 */ /* 0x000fe2000f8e00ff */
[----:B------:R-:W-:-:S04]  /*dcd0*/  FSETP.NEU.AND P1, PT, R78, 1, PT ;  /* 0x3f8000004e00780b */ /* 0x000fc80003f2d000 */
[----:B------:R-:W-:-:S04]  /*dce0*/  SHF.L.U32 R3, R3, 0x1f, RZ ;  /* 0x0000001f03037819 */ /* 0x000fc800000006ff */
[----:B------:R-:W1:Y:S02]  /*dcf0*/  SYNCS.PHASECHK.TRANS64.TRYWAIT P0, [UR36+0x50090], R3 ;  /* 0x05009003ff0075a7 */ /* 0x000e640008001124 */
[----:B-1----:R-:W-:Y:S05]  /*dd00*/  @!P0 BRA `(.L_x_168) ;  /* 0x0000017c00b88947 */ /* 0x002fea0003800000 */
.L_x_439:
[----:B------:R-:W-:-:S13]  /*dd10*/  VOTE.ANY P1, P1 ;  /* 0x0000000000ff7806 */ /* 0x000fda0000820100 */
[----:B------:R-:W-:Y:S05]  /*dd20*/  @!P1 BRA `(.L_x_169) ;  /* 0x0000002c00889947 */ /* 0x000fea0003800000 */
[----:B------:R-:W-:-:S04]  /*dd30*/  SHF.R.U32.HI R79, RZ, 0x15, R77 ;  /* 0x00000015ff4f7819 */ /* 0x000fc8000001164d */
[----:B------:R-:W-:-:S13]  /*dd40*/  ISETP.NE.AND P0, PT, R76, R79, PT ;  /* 0x0000004f4c00720c */ /* 0x000fda0003f05270 */
[----:B------:R-:W-:Y:S05]  /*dd50*/  @!P0 BRA `(.L_x_170) ;  /* 0x0000000000408947 */ /* 0x000fea0003800000 */
[----:B------:R-:W-:Y:S01]  /*dd60*/  MOV R14, 0x8 ;  /* 0x00000008000e7802 */ /* 0x000fe20000000f00 */
[----:B------:R-:W2:Y:S01]  /*dd70*/  LDCU.64 UR8, c[0x4][0xb0] ;  /* 0x01001600ff0877ac */ /* 0x000ea20008000a00 */
[----:B------:R-:W-:Y:S02]  /*dd80*/  HFMA2 R12, -RZ, RZ, 0, 5.9604644775390625e-08 ;  /* 0x00000001ff0c7431 */ /* 0x000fe400000001ff */
[----:B------:R-:W-:Y:S01]  /*dd90*/  IMAD.MOV.U32 R8, RZ, RZ, 0x192 ;  /* 0x00000192ff087424 */ /* 0x000fe200078e00ff */
[----:B------:R-:W3:Y:S01]  /*dda0*/  LDCU.64 UR6, c[0x4][0xb8] ;  /* 0x01001700ff0677ac */ /* 0x000ee20008000a00 */
[----:B------:R-:W4:Y:S01]  /*ddb0*/  LDC.64 R14, c[0x4][R14] ;  /* 0x010000000e0e7b82 */ /* 0x000f220000000a00 */
[----:B------:R-:W-:Y:S01]  /*ddc0*/  IMAD.MOV.U32 R13, RZ, RZ, RZ ;  /* 0x000000ffff0d7224 */ /* 0x000fe200078e00ff */
[----:B------:R-:W5:Y:S01]  /*ddd0*/  LDCU.64 UR4, c[0x4][0x30] ;  /* 0x01000600ff0477ac */ /* 0x000f620008000a00 */
[----:B--2---:R-:W-:Y:S01]  /*dde0*/  IMAD.U32 R4, RZ, RZ, UR8 ;  /* 0x00000008ff047e24 */ /* 0x004fe2000f8e00ff */
[----:B------:R-:W-:Y:S01]  /*ddf0*/  MOV R5, UR9 ;  /* 0x0000000900057c02 */ /* 0x000fe20008000f00 */
[----:B---3--:R-:W-:Y:S01]  /*de00*/  IMAD.U32 R6, RZ, RZ, UR6 ;  /* 0x00000006ff067e24 */ /* 0x008fe2000f8e00ff */
[----:B------:R-:W-:Y:S01]  /*de10*/  MOV R7, UR7 ;  /* 0x0000000700077c02 */ /* 0x000fe20008000f00 */
[----:B-----5:R-:W-:Y:S01]  /*de20*/  IMAD.U32 R10, RZ, RZ, UR4 ;  /* 0x00000004ff0a7e24 */ /* 0x020fe2000f8e00ff */
[----:B------:R-:W-:-:S02]  /*de30*/  MOV R11, UR5 ;  /* 0x00000005000b7c02 */ /* 0x000fc40008000f00 */
[----:B------:R-:W-:-:S07]  /*de40*/  LEPC R20, `(.L_x_170) ;  /* 0x000000001014794e */ /* 0x000fce0000000000 */
[----:B-1--4-:R-:W-:Y:S05]  /*de50*/  CALL.ABS.NOINC R14 ;  /* 0x000000000e007343 */ /* 0x012fea0003c00000 */
.L_x_170:
[----:B------:R-:W-:Y:S01]  /*de60*/  SHF.R.U32.HI R81, RZ, 0x15, R74 ;  /* 0x00000015ff517819 */ /* 0x000fe2000001164a */
[----:B------:R-:W-:Y:S05]  /*de70*/  WARPSYNC.ALL ;  /* 0x0000000000007948 */ /* 0x000fea0003800000 */
[----:B------:R-:W-:Y:S02]  /*de80*/  R2UR UR4, R22 ;  /* 0x00000000160472ca */ /* 0x000fe400000e0000 */
[----:B------:R-:W-:-:S11]  /*de90*/  ISETP.NE.AND P0, PT, R76, R81, PT ;  /* 0x000000514c00720c */ /* 0x000fd60003f05270 */
[----:B------:R-:W2:Y:S02]  /*dea0*/  LDTM.x16 R40, tmem[UR4+0x100] ;  /* 0x00010004002879ee */ /* 0x000ea40008240000 */
[----:B--2---:R-:W-:Y:S05]  /*deb0*/  @!P0 BRA `(.L_x_171) ;  /* 0x0000000000408947 */ /* 0x004fea0003800000 */
        /* <DEDUP_REMOVED lines=16> */
.L_x_171:
[----:B------:R-:W-:Y:S05]  /*dfc0*/  WARPSYNC.ALL ;  /* 0x0000000000007948 */ /* 0x000fea0003800000 */
[----:B------:R-:W-:Y:S02]  /*dfd0*/  R2UR UR4, R22 ;  /* 0x00000000160472ca */ /* 0x000fe400000e0000 */
[----:B------:R-:W-:Y:S02]  /*dfe0*/  ISETP.NE.AND P0, PT, R76, R79, PT ;  /* 0x0000004f4c00720c */ /* 0x000fe40003f05270 */
[----:B------:R-:W-:-:S09]  /*dff0*/  FSETP.NEU.AND P1, PT, R78, 1, PT ;  /* 0x3f8000004e00780b */ /* 0x000fd20003f2d000 */
[----:B------:R-:W2:Y:S04]  /*e000*/  LDTM.x16 R24, tmem[UR4+0x110] ;  /* 0x00011004001879ee */ /* 0x000ea80008240000 */
[C---:B------:R-:W-:Y:S02]  /*e010*/  @P1 FMUL2 R40, R78.reuse.F32, R40.F32x2.HI_LO ;  /* 0x000000284e28124a */ /* 0x040fe40000040000 */
[C---:B------:R-:W-:Y:S02]  /*e020*/  @P1 FMUL2 R42, R78.reuse.F32, R42.F32x2.HI_LO ;  /* 0x0000002a4e2a124a */ /* 0x040fe40000040000 */
[C---:B------:R-:W-:Y:S02]  /*e030*/  @P1 FMUL2 R44, R78.reuse.F32, R44.F32x2.HI_LO ;  /* 0x0000002c4e2c124a */ /* 0x040fe40000040000 */
[----:B------:R-:W-:-:S02]  /*e040*/  @P1 FMUL2 R46, R78.F32, R46.F32x2.HI_LO ;  /* 0x0000002e4e2e124a */ /* 0x000fc40000040000 */
[C---:B------:R-:W-:Y:S02]  /*e050*/  @P1 FMUL2 R48, R78.reuse.F32, R48.F32x2.HI_LO ;  /* 0x000000304e30124a */ /* 0x040fe40000040000 */
[C---:B------:R-:W-:Y:S02]  /*e060*/  @P1 FMUL2 R50, R78.reuse.F32, R50.F32x2.HI_LO ;  /* 0x000000324e32124a */ /* 0x040fe40000040000 */
[C---:B------:R-:W-:Y:S02]  /*e070*/  @P1 FMUL2 R52, R78.reuse.F32, R52.F32x2.HI_LO ;  /* 0x000000344e34124a */ /* 0x040fe40000040000 */
[----:B------:R-:W-:Y:S01]  /*e080*/  @P1 FMUL2 R54, R78.F32, R54.F32x2.HI_LO ;  /* 0x000000364e36124a */ /* 0x000fe20000040000 */
[----:B--2---:R-:W-:Y:S06]  /*e090*/  @!P0 BRA `(.L_x_172) ;  /* 0x0000000000408947 */ /* 0x004fec0003800000 */
        /* <DEDUP_REMOVED lines=16> */
.L_x_172:
[----:B------:R-:W-:Y:S01]  /*e1a0*/  SHF.R.U32.HI R79, RZ, 0x15, R73 ;  /* 0x00000015ff4f7819 */ /* 0x000fe20000011649 */
[----:B------:R-:W-:Y:S05]  /*e1b0*/  WARPSYNC.ALL ;  /* 0x0000000000007948 */ /* 0x000fea0003800000 */
[----:B------:R-:W-:Y:S02]  /*e1c0*/  R2UR UR4, R22 ;  /* 0x00000000160472ca */ /* 0x000fe400000e0000 */
[----:B------:R-:W-:-:S11]  /*e1d0*/  ISETP.NE.AND P0, PT, R76, R79, PT ;  /* 0x0000004f4c00720c */ /* 0x000fd60003f05270 */
[----:B------:R2:W-:Y:S02]  /*e1e0*/  STTM.x16 tmem[UR4+0x100], R40 ;  /* 0x00010028000079ed */ /* 0x0005e40008240004 */
[----:B------:R-:W-:Y:S05]  /*e1f0*/  @!P0 BRA `(.L_x_173) ;  /* 0x0000000000408947 */ /* 0x000fea0003800000 */
[----:B------:R-:W-:Y:S01]  /*e200*/  MOV R14, 0x8 ;  /* 0x00000008000e7802 */ /* 0x000fe20000000f00 */
[----:B------:R-:W3:Y:S01]  /*e210*/  LDCU.64 UR8, c[0x4][0xb0] ;  /* 0x01001600ff0877ac */ /* 0x000ee20008000a00 */
[----:B------:R-:W-:Y:S02]  /*e220*/  HFMA2 R12, -RZ, RZ, 0, 5.9604644775390625e-08 ;  /* 0x00000001ff0c7431 */ /* 0x000fe400000001ff */
[----:B------:R-:W-:Y:S01]  /*e230*/  IMAD.MOV.U32 R8, RZ, RZ, 0x192 ;  /* 0x00000192ff087424 */ /* 0x000fe200078e00ff */
[----:B------:R-:W4:Y:S01]  /*e240*/  LDCU.64 UR6, c[0x4][0xb8] ;  /* 0x01001700ff0677ac */ /* 0x000f220008000a00 */
[----:B------:R-:W1:Y:S01]  /*e250*/  LDC.64 R14, c[0x4][R14] ;  /* 0x010000000e0e7b82 */ /* 0x000e620000000a00 */
[----:B------:R-:W-:Y:S01]  /*e260*/  IMAD.MOV.U32 R13, RZ, RZ, RZ ;  /* 0x000000ffff0d7224 */ /* 0x000fe200078e00ff */
[----:B------:R-:W5:Y:S01]  /*e270*/  LDCU.64 UR4, c[0x4][0x30] ;  /* 0x01000600ff0477ac */ /* 0x000f620008000a00 */
[----:B---3--:R-:W-:Y:S01]  /*e280*/  IMAD.U32 R4, RZ, RZ, UR8 ;  /* 0x00000008ff047e24 */ /* 0x008fe2000f8e00ff */
[----:B------:R-:W-:Y:S01]  /*e290*/  MOV R5, UR9 ;  /* 0x0000000900057c02 */ /* 0x000fe20008000f00 */
[----:B----4-:R-:W-:Y:S01]  /*e2a0*/  IMAD.U32 R6, RZ, RZ, UR6 ;  /* 0x00000006ff067e24 */ /* 0x010fe2000f8e00ff */
[----:B------:R-:W-:Y:S01]  /*e2b0*/  MOV R7, UR7 ;  /* 0x0000000700077c02 */ /* 0x000fe20008000f00 */
[----:B-----5:R-:W-:Y:S01]  /*e2c0*/  IMAD.U32 R10, RZ, RZ, UR4 ;  /* 0x00000004ff0a7e24 */ /* 0x020fe2000f8e00ff */
[----:B------:R-:W-:-:S02]  /*e2d0*/  MOV R11, UR5 ;  /* 0x00000005000b7c02 */ /* 0x000fc40008000f00 */
[----:B------:R-:W-:-:S07]  /*e2e0*/  LEPC R20, `(.L_x_173) ;  /* 0x000000001014794e */ /* 0x000fce0000000000 */
[----:B-12---:R-:W-:Y:S05]  /*e2f0*/  CALL.ABS.NOINC R14 ;  /* 0x000000000e007343 */ /* 0x006fea0003c00000 */
.L_x_173:
[----:B------:R-:W-:Y:S05]  /*e300*/  WARPSYNC.ALL ;  /* 0x0000000000007948 */ /* 0x000fea0003800000 */
[----:B------:R-:W-:Y:S02]  /*e310*/  R2UR UR4, R22 ;  /* 0x00000000160472ca */ /* 0x000fe400000e0000 */
[----:B------:R-:W-:Y:S02]  /*e320*/  ISETP.NE.AND P0, PT, R76, R81, PT ;  /* 0x000000514c00720c */ /* 0x000fe40003f05270 */
[----:B------:R-:W-:-:S09]  /*e330*/  FSETP.NEU.AND P1, PT, R78, 1, PT ;  /* 0x3f8000004e00780b */ /* 0x000fd20003f2d000 */
[----:B--2---:R-:W2:Y:S04]  /*e340*/  LDTM.x16 R40, tmem[UR4+0x120] ;  /* 0x00012004002879ee */ /* 0x004ea80008240000 */
        /* <DEDUP_REMOVED lines=25> */
.L_x_174:
        /* <DEDUP_REMOVED lines=22> */
.L_x_175:
        /* <DEDUP_REMOVED lines=30> */
.L_x_176:
        /* <DEDUP_REMOVED lines=22> */
.L_x_177:
        /* <DEDUP_REMOVED lines=30> */
.L_x_178:
        /* <DEDUP_REMOVED lines=22> */
.L_x_179:
        /* <DEDUP_REMOVED lines=30> */
.L_x_180:
        /* <DEDUP_REMOVED lines=22> */
.L_x_181:
        /* <DEDUP_REMOVED lines=30> */
.L_x_182:
        /* <DEDUP_REMOVED lines=22> */
.L_x_183:
        /* <DEDUP_REMOVED lines=30> */
.L_x_184:
        /* <DEDUP_REMOVED lines=21> */
.L_x_185:
[----:B------:R-:W-:Y:S01]  /*f670*/  ISETP.NE.AND P0, PT, R76, R81, PT ;  /* 0x000000514c00720c */ /* 0x000fe20003f05270 */
[----:B------:R-:W-:Y:S05]  /*f680*/  WARPSYNC.ALL ;  /* 0x0000000000007948 */ /* 0x000fea0003800000 */
[----:B------:R-:W-:-:S13]  /*f690*/  FSETP.NEU.AND P1, PT, R78, 1, PT ;  /* 0x3f8000004e00780b */ /* 0x000fda0003f2d000 */
[C---:B------:R-:W-:Y:S02]  /*f6a0*/  @P1 FMUL2 R24, R78.reuse.F32, R24.F32x2.HI_LO ;  /* 0x000000184e18124a */ /* 0x040fe40000040000 */
[C---:B------:R-:W-:Y:S02]  /*f6b0*/  @P1 FMUL2 R26, R78.reuse.F32, R26.F32x2.HI_LO ;  /* 0x0000001a4e1a124a */ /* 0x040fe40000040000 */
[C---:B------:R-:W-:Y:S02]  /*f6c0*/  @P1 FMUL2 R28, R78.reuse.F32, R28.F32x2.HI_LO ;  /* 0x0000001c4e1c124a */ /* 0x040fe40000040000 */
[C---:B------:R-:W-:Y:S02]  /*f6d0*/  @P1 FMUL2 R30, R78.reuse.F32, R30.F32x2.HI_LO ;  /* 0x0000001e4e1e124a */ /* 0x040fe40000040000 */
[C---:B------:R-:W-:Y:S02]  /*f6e0*/  @P1 FMUL2 R32, R78.reuse.F32, R32.F32x2.HI_LO ;  /* 0x000000204e20124a */ /* 0x040fe40000040000 */
[----:B------:R-:W-:-:S02]  /*f6f0*/  @P1 FMUL2 R34, R78.F32, R34.F32x2.HI_LO ;  /* 0x000000224e22124a */ /* 0x000fc40000040000 */
[C---:B------:R-:W-:Y:S02]  /*f700*/  @P1 FMUL2 R36, R78.reuse.F32, R36.F32x2.HI_LO ;  /* 0x000000244e24124a */ /* 0x040fe40000040000 */
[----:B------:R-:W-:Y:S01]  /*f710*/  @P1 FMUL2 R38, R78.F32, R38.F32x2.HI_LO ;  /* 0x000000264e26124a */ /* 0x000fe20000040000 */
[----:B------:R-:W-:Y:S06]  /*f720*/  @!P0 BRA `(.L_x_186) ;  /* 0x0000000000408947 */ /* 0x000fec0003800000 */
        /* <DEDUP_REMOVED lines=16> */
.L_x_186:
[----:B------:R-:W-:Y:S05]  /*f830*/  WARPSYNC.ALL ;  /* 0x0000000000007948 */ /* 0x000fea0003800000 */
[----:B------:R-:W-:Y:S02]  /*f840*/  R2UR UR4, R22 ;  /* 0x00000000160472ca */ /* 0x000fe400000e0000 */
[----:B------:R-:W-:-:S11]  /*f850*/  ISETP.NE.AND P0, PT, R76, R67, PT ;  /* 0x000000434c00720c */ /* 0x000fd60003f05270 */
[----:B------:R3:W-:Y:S02]  /*f860*/  STTM.x16 tmem[UR4+0x170], R24 ;  /* 0x00017018000079ed */ /* 0x0007e40008240004 */
[----:B------:R-:W-:Y:S05]  /*f870*/  @!P0 BRA `(.L_x_187) ;  /* 0x0000000000408947 */ /* 0x000fea0003800000 */
[----:B------:R-:W-:Y:S01]  /*f880*/  MOV R14, 0x8 ;  /* 0x00000008000e7802 */ /* 0x000fe20000000f00 */
[----:B------:R-:W4:Y:S01]  /*f890*/  LDCU.64 UR8, c[0x4][0xb0] ;  /* 0x01001600ff0877ac */ /* 0x000f220008000a00 */
[----:B------:R-:W-:Y:S02]  /*f8a0*/  HFMA2 R12, -RZ, RZ, 0, 5.9604644775390625e-08 ;  /* 0x00000001ff0c7431 */ /* 0x000fe400000001ff */
[----:B------:R-:W-:Y:S01]  /*f8b0*/  IMAD.MOV.U32 R8, RZ, RZ, 0x192 ;  /* 0x00000192ff087424 */ /* 0x000fe200078e00ff */
[----:B------:R-:W5:Y:S01]  /*f8c0*/  LDCU.64 UR6, c[0x4][0xb8] ;  /* 0x01001700ff0677ac */ /* 0x000f620008000a00 */
[----:B------:R-:W1:Y:S01]  /*f8d0*/  LDC.64 R14, c[0x4][R14] ;  /* 0x010000000e0e7b82 */ /* 0x000e620000000a00 */
[----:B------:R-:W-:Y:S01]  /*f8e0*/  IMAD.MOV.U32 R13, RZ, RZ, RZ ;  /* 0x000000ffff0d7224 */ /* 0x000fe200078e00ff */
[----:B------:R-:W2:Y:S01]  /*f8f0*/  LDCU.64 UR4, c[0x4][0x30] ;  /* 0x01000600ff0477ac */ /* 0x000ea20008000a00 */
[----:B----4-:R-:W-:Y:S01]  /*f900*/  IMAD.U32 R4, RZ, RZ, UR8 ;  /* 0x00000008ff047e24 */ /* 0x010fe2000f8e00ff */
[----:B------:R-:W-:Y:S01]  /*f910*/  MOV R5, UR9 ;  /* 0x0000000900057c02 */ /* 0x000fe20008000f00 */
[----:B-----5:R-:W-:Y:S01]  /*f920*/  IMAD.U32 R6, RZ, RZ, UR6 ;  /* 0x00000006ff067e24 */ /* 0x020fe2000f8e00ff */
[----:B------:R-:W-:Y:S01]  /*f930*/  MOV R7, UR7 ;  /* 0x0000000700077c02 */ /* 0x000fe20008000f00 */
[----:B--2---:R-:W-:Y:S01]  /*f940*/  IMAD.U32 R10, RZ, RZ, UR4 ;  /* 0x00000004ff0a7e24 */ /* 0x004fe2000f8e00ff */
[----:B------:R-:W-:-:S02]  /*f950*/  MOV R11, UR5 ;  /* 0x00000005000b7c02 */ /* 0x000fc40008000f00 */
[----:B------:R-:W-:-:S07]  /*f960*/  LEPC R20, `(.L_x_187) ;  /* 0x000000001014794e */ /* 0x000fce0000000000 */
[----:B-1-3--:R-:W-:Y:S05]  /*f970*/  CALL.ABS.NOINC R14 ;  /* 0x000000000e007343 */ /* 0x00afea0003c00000 */
.L_x_187:
[----:B------:R-:W-:Y:S01]  /*f980*/  ISETP.NE.AND P0, PT, R76, R75, PT ;  /* 0x0000004b4c00720c */ /* 0x000fe20003f05270 */
[----:B------:R-:W-:-:S12]  /*f990*/  WARPSYNC.ALL ;  /* 0x0000000000007948 */ /* 0x000fd80003800000 */
        /* <DEDUP_REMOVED lines=17> */
.L_x_188:
[----:B------:R-:W-:Y:S05]  /*fab0*/  WARPSYNC.ALL ;  /* 0x0000000000007948 */ /* 0x000fea0003800000 */
[----:B------:R-:W-:Y:S02]  /*fac0*/  R2UR UR4, R22 ;  /* 0x00000000160472ca */ /* 0x000fe400000e0000 */
[----:B------:R-:W-:-:S11]  /*fad0*/  ISETP.NE.AND P0, PT, R76, R66, PT ;  /* 0x000000424c00720c */ /* 0x000fd60003f05270 */
[----:B------:R4:W-:Y:S02]  /*fae0*/  STTM.x16 tmem[UR4+0x180], R0 ;  /* 0x00018000000079ed */ /* 0x0009e40008240004 */
[----:B------:R-:W-:Y:S05]  /*faf0*/  @!P0 BRA `(.L_x_189) ;  /* 0x0000000000408947 */ /* 0x000fea0003800000 */
[----:B----4-:R-:W-:Y:S01]  /*fb00*/  MOV R14, 0x8 ;  /* 0x00000008000e7802 */ /* 0x010fe20000000f00 */
        /* <DEDUP_REMOVED lines=15> */
.L_x_189:
[----:B------:R-:W-:Y:S01]  /*fc00*/  ISETP.NE.AND P0, PT, R76, R67, PT ;  /* 0x000000434c00720c */ /* 0x000fe20003f05270 */
[----:B------:R-:W-:-:S12]  /*fc10*/  WARPSYNC.ALL ;  /* 0x0000000000007948 */ /* 0x000fd80003800000 */
        /* <DEDUP_REMOVED lines=17> */
.L_x_190:
[----:B------:R-:W-:Y:S05]  /*fd30*/  WARPSYNC.ALL ;  /* 0x0000000000007948 */ /* 0x000fea0003800000 */
[----:B------:R-:W-:Y:S02]  /*fd40*/  R2UR UR4, R22 ;  /* 0x00000000160472ca */ /* 0x000fe400000e0000 */
[----:B------:R-:W-:-:S11]  /*fd50*/  ISETP.NE.AND P0, PT, R76, R65, PT ;  /* 0x000000414c00720c */ /* 0x000fd60003f05270 */
[----:B------:R1:W-:Y:S02]  /*fd60*/  STTM.x16 tmem[UR4+0x190], R0 ;  /* 0x00019000000079ed */ /* 0x0003e40008240004 */
[----:B------:R-:W-:Y:S05]  /*fd70*/  @!P0 BRA `(.L_x_191) ;  /* 0x0000000000408947 */ /* 0x000fea0003800000 */
[----:B-1--4-:R-:W-:Y:S01]  /*fd80*/  MOV R14, 0x8 ;  /* 0x00000008000e7802 */ /* 0x012fe20000000f00 */
[----:B------:R-:W1:Y:S01]  /*fd90*/  LDCU.64 UR8, c[0x4][0xb0] ;  /* 0x01001600ff0877ac */ /* 0x000e620008000a00 */
[----:B------:R-:W-:Y:S02]  /*fda0*/  HFMA2 R12, -RZ, RZ, 0, 5.9604644775390625e-08 ;  /* 0x00000001ff0c7431 */ /* 0x000fe400000001ff */
[----:B------:R-:W-:Y:S01]  /*fdb0*/  IMAD.MOV.U32 R8, RZ, RZ, 0x192 ;  /* 0x00000192ff087424 */ /* 0x000fe200078e00ff */
[----:B------:R-:W4:Y:S01]  /*fdc0*/  LDCU.64 UR6, c[0x4][0xb8] ;  /* 0x01001700ff0677ac */ /* 0x000f220008000a00 */
[----:B------:R-:W2:Y:S01]  /*fdd0*/  LDC.64 R14, c[0x4][R14] ;  /* 0x010000000e0e7b82 */ /* 0x000ea20000000a00 */
[----:B------:R-:W-:Y:S01]  /*fde0*/  IMAD.MOV.U32 R13, RZ, RZ, RZ ;  /* 0x000000ffff0d7224 */ /* 0x000fe200078e00ff */
[----:B------:R-:W5:Y:S01]  /*fdf0*/  LDCU.64 UR4, c[0x4][0x30] ;  /* 0x01000600ff0477ac */ /* 0x000f620008000a00 */
[----:B-1----:R-:W-:Y:S01]  /*fe00*/  IMAD.U32 R4, RZ, RZ, UR8 ;  /* 0x00000008ff047e24 */ /* 0x002fe2000f8e00ff */
[----:B------:R-:W-:Y:S01]  /*fe10*/  MOV R5, UR9 ;  /* 0x0000000900057c02 */ /* 0x000fe20008000f00 */
[----:B----4-:R-:W-:Y:S01]  /*fe20*/  IMAD.U32 R6, RZ, RZ, UR6 ;  /* 0x00000006ff067e24 */ /* 0x010fe2000f8e00ff */
[----:B------:R-:W-:Y:S01]  /*fe30*/  MOV R7, UR7 ;  /* 0x0000000700077c02 */ /* 0x000fe20008000f00 */
[----:B-----5:R-:W-:Y:S01]  /*fe40*/  IMAD.U32 R10, RZ, RZ, UR4 ;  /* 0x00000004ff0a7e24 */ /* 0x020fe2000f8e00ff */
[----:B------:R-:W-:-:S02]  /*fe50*/  MOV R11, UR5 ;  /* 0x00000005000b7c02 */ /* 0x000fc40008000f00 */
[----:B------:R-:W-:-:S07]  /*fe60*/  LEPC R20, `(.L_x_191) ;  /* 0x000000001014794e */ /* 0x000fce0000000000 */
[----:B--23--:R-:W-:Y:S05]  /*fe70*/  CALL.ABS.NOINC R14 ;  /* 0x000000000e007343 */ /* 0x00cfea0003c00000 */
.L_x_191:
[----:B------:R-:W-:Y:S01]  /*fe80*/  ISETP.NE.AND P0, PT, R76, R66, PT ;  /* 0x000000424c00720c */ /* 0x000fe20003f05270 */
[----:B------:R-:W-:-:S12]  /*fe90*/  WARPSYNC.ALL ;  /* 0x0000000000007948 */ /* 0x000fd80003800000 */
        /* <DEDUP_REMOVED lines=17> */
.L_x_192:
        /* <DEDUP_REMOVED lines=21> */
.L_x_193:
        /* <DEDUP_REMOVED lines=19> */
.L_x_194:
        /* <DEDUP_REMOVED lines=21> */
.L_x_195:
        /* <DEDUP_REMOVED lines=19> */
.L_x_196:
[----:B---3--:R-:W-:Y:S01]  /*104b0*/  SHF.R.U32.HI R27, RZ, 0x15, R62 ;  /* 0x00000015ff1b7819 */ /* 0x008fe2000001163e */
[----:B------:R-:W-:Y:S05]  /*104c0*/  WARPSYNC.ALL ;  /* 0x0000000000007948 */ /* 0x000fea0003800000 */
[----:B------:R-:W-:Y:S02]  /*104d0*/  R2UR UR4, R22 ;  /* 0x00000000160472ca */ /* 0x000fe400000e0000 */
[----:B------:R-:W-:-:S11]  /*104e0*/  ISETP.NE.AND P0, PT, R76, R27, PT ;  /* 0x0000001b4c00720c */ /* 0x000fd60003f05270 */
[----:B------:R3:W-:Y:S02]  /*104f0*/  STTM.x16 tmem[UR4+0x1c0], R0 ;  /* 0x0001c000000079ed */ /* 0x0007e40008240004 */
[----:B------:R-:W-:Y:S05]  /*10500*/  @!P0 BRA `(.L_x_197) ;  /* 0x0000000000408947 */ /* 0x000fea0003800000 */
[----:B-1-34-:R-:W-:Y:S01]  /*10510*/  MOV R14, 0x8 ;  /* 0x00000008000e7802 */ /* 0x01afe20000000f00 */
[----:B------:R-:W1:Y:S01]  /*10520*/  LDCU.64 UR8, c[0x4][0xb0] ;  /* 0x01001600ff0877ac */ /* 0x000e620008000a00 */
[----:B------:R-:W-:Y:S02]  /*10530*/  HFMA2 R12, -RZ, RZ, 0, 5.9604644775390625e-08 ;  /* 0x00000001ff0c7431 */ /* 0x000fe400000001ff */
[----:B------:R-:W-:Y:S01]  /*10540*/  IMAD.MOV.U32 R8, RZ, RZ, 0x192 ;  /* 0x00000192ff087424 */ /* 0x000fe200078e00ff */
[----:B------:R-:W3:Y:S01]  /*10550*/  LDCU.64 UR6, c[0x4][0xb8] ;  /* 0x01001700ff0677ac */ /* 0x000ee20008000a00 */
[----:B------:R-:W4:Y:S01]  /*10560*/  LDC.64 R14, c[0x4][R14] ;  /* 0x010000000e0e7b82 */ /* 0x000f220000000a00 */
[----:B------:R-:W-:Y:S01]  /*10570*/  IMAD.MOV.U32 R13, RZ, RZ, RZ ;  /* 0x000000ffff0d7224 */ /* 0x000fe200078e00ff */
[----:B------:R-:W5:Y:S01]  /*10580*/  LDCU.64 UR4, c[0x4][0x30] ;  /* 0x01000600ff0477ac */ /* 0x000f620008000a00 */
[----:B-1----:R-:W-:Y:S01]  /*10590*/  IMAD.U32 R4, RZ, RZ, UR8 ;  /* 0x00000008ff047e24 */ /* 0x002fe2000f8e00ff */
[----:B------:R-:W-:Y:S01]  /*105a0*/  MOV R5, UR9 ;  /* 0x0000000900057c02 */ /* 0x000fe20008000f00 */
[----:B---3--:R-:W-:Y:S01]  /*105b0*/  IMAD.U32 R6, RZ, RZ, UR6 ;  /* 0x00000006ff067e24 */ /* 0x008fe2000f8e00ff */
[----:B------:R-:W-:Y:S01]  /*105c0*/  MOV R7, UR7 ;  /* 0x0000000700077c02 */ /* 0x000fe20008000f00 */
[----:B-----5:R-:W-:Y:S01]  /*105d0*/  IMAD.U32 R10, RZ, RZ, UR4 ;  /* 0x00000004ff0a7e24 */ /* 0x020fe2000f8e00ff */
[----:B------:R-:W-:-:S02]  /*105e0*/  MOV R11, UR5 ;  /* 0x00000005000b7c02 */ /* 0x000fc40008000f00 */
[----:B------:R-:W-:-:S07]  /*105f0*/  LEPC R20, `(.L_x_197) ;  /* 0x000000001014794e */ /* 0x000fce0000000000 */
[----:B--2-4-:R-:W-:Y:S05]  /*10600*/  CALL.ABS.NOINC R14 ;  /* 0x000000000e007343 */ /* 0x014fea0003c00000 */
.L_x_197:
[----:B------:R-:W-:Y:S01]  /*10610*/  ISETP.NE.AND P0, PT, R76, R63, PT ;  /* 0x0000003f4c00720c */ /* 0x000fe20003f05270 */
[----:B------:R-:W-:-:S12]  /*10620*/  WARPSYNC.ALL ;  /* 0x0000000000007948 */ /* 0x000fd80003800000 */
        /* <DEDUP_REMOVED lines=17> */
.L_x_198:
[----:B------:R-:W-:Y:S01]  /*10740*/  SHF.R.U32.HI R25, RZ, 0x15, R61 ;  /* 0x00000015ff197819 */ /* 0x000fe2000001163d */
        /* <DEDUP_REMOVED lines=21> */
.L_x_199:
        /* <DEDUP_REMOVED lines=19> */
.L_x_200:
        /* <DEDUP_REMOVED lines=21> */
.L_x_201:
[----:B------:R-:W-:Y:S05]  /*10b20*/  WARPSYNC.ALL ;  /* 0x0000000000007948 */ /* 0x000fea0003800000 */
[----:B------:R-:W-:-:S13]  /*10b30*/  R2UR UR4, R22 ;  /* 0x00000000160472ca */ /* 0x000fda00000e0000 */
[----:B------:R1:W-:Y:S02]  /*10b40*/  STTM.x16 tmem[UR4+0x1f0], R0 ;  /* 0x0001f000000079ed */ /* 0x0003e40008240004 */
.L_x_169:
[----:B------:R-:W-:-:S09]  /*10b50*/  UISETP.NE.AND UP0, UPT, UR44, URZ, UPT ;  /* 0x000000ff2c00728c */ /* 0x000fd2000bf05270 */
[----:B------:R-:W-:Y:S05]  /*10b60*/  BRA.U !UP0, `(.L_x_202) ;  /* 0x0000000108047547 */ /* 0x000fea000b800000 */
[----:B------:R-:W-:Y:S05]  /*10b70*/  BPT.TRAP 0x1 ;  /* 0x000000040000795c */ /* 0x000fea0000300000 */
.L_x_202:
[----:B------:R-:W-:Y:S02]  /*10b80*/  UIADD3 UR4, UPT, UPT, UR36, 0x50088, URZ ;  /* 0x0005008824047890 */ /* 0x000fe4000fffe0ff */
[----:B------:R-:W-:Y:S02]  /*10b90*/  UISETP.NE.AND UP0, UPT, UR41, URZ, UPT ;  /* 0x000000ff2900728c */ /* 0x000fe4000bf05270 */
[----:B------:R-:W-:Y:S02]  /*10ba0*/  UPRMT UR4, UR49, 0x654, UR4 ;  /* 0x0000065431047896 */ /* 0x000fe40008000004 */
[----:B------:R-:W-:-:S07]  /*10bb0*/  ULOP3.LUT UR37, UR45, 0x1, URZ, 0x3c, !UPT ;  /* 0x000000012d257892 */ /* 0x000fce000f8e3cff */
[----:B------:R-:W-:Y:S01]  /*10bc0*/  SYNCS.ARRIVE.TRANS64.RED.A1T0 RZ, [UR4], RZ ;  /* 0x000000ffffff79a7 */ /* 0x000fe20008100404 */
[----:B------:R-:W1:Y:S01]  /*10bd0*/  FENCE.VIEW.ASYNC.T ;  /* 0x00000000000073c6 */ /* 0x000e620000000200 */
[----:B------:R-:W-:Y:S05]  /*10be0*/  BRA.U UP0, `(.L_x_203) ;  /* 0x0000000100087547 */ /* 0x000fea000b800000 */
[----:B------:R-:W-:Y:S05]  /*10bf0*/  BPT.TRAP 0x1 ;  /* 0x000000040000795c */ /* 0x000fea0000300000 */
[----:B------:R-:W-:Y:S05]  /*10c00*/  BPT.TRAP 0x1 ;  /* 0x000000040000795c */ /* 0x000fea0000300000 */
.L_x_203:
[----:B------:R-:W-:Y:S02]  /*10c10*/  UIADD3 UR4, UPT, UPT, UR36, 0x500a0, URZ ;  /* 0x000500a024047890 */ /* 0x000fe4000fffe0ff */
[----:B------:R-:W-:Y:S02]  /*10c20*/  UISETP.NE.AND UP0, UPT, UR44, URZ, UPT ;  /* 0x000000ff2c00728c */ /* 0x000fe4000bf05270 */
[----:B------:R-:W-:-:S09]  /*10c30*/  UPRMT UR4, UR49, 0x654, UR4 ;  /* 0x0000065431047896 */ /* 0x000fd20008000004 */
[----:B-1----:R-:W-:Y:S01]  /*10c40*/  SYNCS.ARRIVE.TRANS64.RED.A1T0 RZ, [UR4], RZ ;  /* 0x000000ffffff79a7 */ /* 0x002fe20008100404 */
[----:B------:R-:W-:Y:S05]  /*10c50*/  BRA.U !UP0, `(.L_x_204) ;  /* 0x0000000108047547 */ /* 0x000fea000b800000 */
[----:B------:R-:W-:Y:S05]  /*10c60*/  BPT.TRAP 0x1 ;  /* 0x000000040000795c */ /* 0x000fea0000300000 */
.L_x_204:
[----:B---34-:R-:W-:Y:S02]  /*10c70*/  IMAD.U32 R3, RZ, RZ, UR37 ;  /* 0x00000025ff037e24 */ /* 0x018fe4000f8e00ff */
[----:B------:R-:W-:-:S03]  /*10c80*/  VIADD R5, R22, 0x80 ;  /* 0x0000008016057836 */ /* 0x000fc60000000000 */
[----:B------:R-:W-:Y:S02]  /*10c90*/  SHF.L.U32 R3, R3, 0x1f, RZ ;  /* 0x0000001f03037819 */ /* 0x000fe400000006ff */
[----:B------:R-:W-:Y:S02]  /*10ca0*/  SHF.R.U32.HI R5, RZ, 0x15, R5 ;  /* 0x00000015ff057819 */ /* 0x000fe40000011605 */
[----:B------:R-:W1:Y:S02]  /*10cb0*/  SYNCS.PHASECHK.TRANS64.TRYWAIT P1, [UR36+0x50080], R3 ;  /* 0x05008003ff0075a7 */ /* 0x000e640008021124 */
[----:B------:R-:W-:Y:S01]  /*10cc0*/  ISETP.NE.AND P0, PT, R76, R5, PT ;  /* 0x000000054c00720c */ /* 0x000fe20003f05270 */
[----:B-1----:R-:W-:-:S12]  /*10cd0*/  @!P1 BRA `(.L_x_205) ;  /* 0x0000014c00dc9947 */ /* 0x002fd80003800000 */
.L_x_440:
        /* <DEDUP_REMOVED lines=17> */
.L_x_206:
[----:B------:R-:W-:Y:S05]  /*10df0*/  WARPSYNC.ALL ;  /* 0x0000000000007948 */ /* 0x000fea0003800000 */
[----:B------:R-:W-:Y:S01]  /*10e00*/  R2UR UR4, R22 ;  /* 0x00000000160472ca */ /* 0x000fe200000e0000 */
[----:B------:R-:W-:Y:S01]  /*10e10*/  UISETP.NE.AND UP0, UPT, UR41, URZ, UPT ;  /* 0x000000ff2900728c */ /* 0x000fe2000bf05270 */
[----:B------:R-:W-:Y:S01]  /*10e20*/  PLOP3.LUT P0, PT, PT, PT, PT, 0x80, 0x8 ;  /* 0x000000000008781c */ /* 0x000fe20003f0f070 */
[----:B------:R-:W-:-:S10]  /*10e30*/  IMAD.MOV.U32 R78, RZ, RZ, 0x3f800000 ;  /* 0x3f800000ff4e7424 */ /* 0x000fd400078e00ff */
[----:B------:R-:W3:Y:S02]  /*10e40*/  LDTM.x2 R4, tmem[UR4+0x80] ;  /* 0x00008004000479ee */ /* 0x000ee400080c0000 */
[----:B---3--:R-:W-:-:S13]  /*10e50*/  FSETP.NEU.AND P2, PT, R4, R5, PT ;  /* 0x000000050400720b */ /* 0x008fda0003f4d000 */
        /* <DEDUP_REMOVED lines=11> */
.L_x_207:
[----:B------:R-:W-:Y:S01]  /*10f10*/  IMAD.U32 R3, RZ, RZ, UR38 ;  /* 0x00000026ff037e24 */ /* 0x000fe2000f8e00ff */
[----:B------:R-:W-:-:S04]  /*10f20*/  FSETP.NEU.AND P1, PT, R78, 1, PT ;  /* 0x3f8000004e00780b */ /* 0x000fc80003f2d000 */
[----:B------:R-:W-:-:S04]  /*10f30*/  SHF.L.U32 R3, R3, 0x1f, RZ ;  /* 0x0000001f03037819 */ /* 0x000fc800000006ff */
[----:B------:R-:W1:Y:S02]  /*10f40*/  SYNCS.PHASECHK.TRANS64.TRYWAIT P0, [UR36+0x50098], R3 ;  /* 0x05009803ff0075a7 */ /* 0x000e640008001124 */
[----:B-1----:R-:W-:Y:S05]  /*10f50*/  @!P0 BRA `(.L_x_208) ;  /* 0x0000014c00548947 */ /* 0x002fea0003800000 */
.L_x_441:
[----:B------:R-:W-:-:S13]  /*10f60*/  VOTE.ANY P1, P1 ;  /* 0x0000000000ff7806 */ /* 0x000fda0000820100 */
[----:B------:R-:W-:Y:S05]  /*10f70*/  @!P1 BRA `(.L_x_209) ;  /* 0x0000002c00889947 */ /* 0x000fea0003800000 */
[----:B------:R-:W-:-:S13]  /*10f80*/  ISETP.NE.AND P0, PT, R76, R75, PT ;  /* 0x0000004b4c00720c */ /* 0x000fda0003f05270 */
        /* <DEDUP_REMOVED lines=17> */
.L_x_210:
[----:B------:R-:W-:Y:S05]  /*110a0*/  WARPSYNC.ALL ;  /* 0x0000000000007948 */ /* 0x000fea0003800000 */
[----:B------:R-:W-:Y:S02]  /*110b0*/  R2UR UR4, R22 ;  /* 0x00000000160472ca */ /* 0x000fe400000e0000 */
[----:B------:R-:W-:-:S11]  /*110c0*/  ISETP.NE.AND P0, PT, R76, R67, PT ;  /* 0x000000434c00720c */ /* 0x000fd60003f05270 */
[----:B--2---:R-:W2:Y:S02]  /*110d0*/  LDTM.x16 R40, tmem[UR4+0x180] ;  /* 0x00018004002879ee */ /* 0x004ea40008240000 */
        /* <DEDUP_REMOVED lines=17> */
.L_x_211:
        /* <DEDUP_REMOVED lines=30> */
.L_x_212:
        /* <DEDUP_REMOVED lines=21> */
.L_x_213:
        /* <DEDUP_REMOVED lines=30> */
.L_x_214:
        /* <DEDUP_REMOVED lines=21> */
.L_x_215:
        /* <DEDUP_REMOVED lines=30> */
.L_x_216:
        /* <DEDUP_REMOVED lines=21> */
.L_x_217:
        /* <DEDUP_REMOVED lines=30> */
.L_x_218:
        /* <DEDUP_REMOVED lines=21> */
.L_x_219:
        /* <DEDUP_REMOVED lines=30> */
.L_x_220:
        /* <DEDUP_REMOVED lines=22> */
.L_x_221:
        /* <DEDUP_REMOVED lines=30> */
.L_x_222:
        /* <DEDUP_REMOVED lines=22> */
.L_x_223:
        /* <DEDUP_REMOVED lines=30> */
.L_x_224:
        /* <DEDUP_REMOVED lines=22> */
.L_x_225:
        /* <DEDUP_REMOVED lines=28> */
.L_x_226:
[----:B--2---:R-:W-:Y:S01]  /*12a30*/  SHF.R.U32.HI R41, RZ, 0x15, R59 ;  /* 0x00000015ff297819 */ /* 0x004fe2000001163b */
        /* <DEDUP_REMOVED lines=21> */
.L_x_227:
[----:B------:R-:W-:Y:S01]  /*12b90*/  ISETP.NE.AND P0, PT, R76, R79, PT ;  /* 0x0000004f4c00720c */ /* 0x000fe20003f05270 */
[----:B------:R-:W-:-:S12]  /*12ba0*/  WARPSYNC.ALL ;  /* 0x0000000000007948 */ /* 0x000fd80003800000 */
        /* <DEDUP_REMOVED lines=17> */
.L_x_228:
[----:B--2---:R-:W-:Y:S01]  /*12cc0*/  SHF.R.U32.HI R25, RZ, 0x15, R58 ;  /* 0x00000015ff197819 */ /* 0x004fe2000001163a */
[----:B------:R-:W-:Y:S05]  /*12cd0*/  WARPSYNC.ALL ;  /* 0x0000000000007948 */ /* 0x000fea0003800000 */
[----:B------:R-:W-:Y:S02]  /*12ce0*/  R2UR UR4, R22 ;  /* 0x00000000160472ca */ /* 0x000fe400000e0000 */
[----:B------:R-:W-:-:S11]  /*12cf0*/  ISETP.NE.AND P0, PT, R76, R25, PT ;  /* 0x000000194c00720c */ /* 0x000fd60003f05270 */
[----:B------:R2:W-:Y:S02]  /*12d00*/  STTM.x16 tmem[UR4+0x200], R0 ;  /* 0x00020000000079ed */ /* 0x0005e40008240004 */
[----:B------:R-:W-:Y:S05]  /*12d10*/  @!P0 BRA `(.L_x_229) ;  /* 0x0000000000408947 */ /* 0x000fea0003800000 */
[----:B--2---:R-:W-:Y:S01]  /*12d20*/  MOV R14, 0x8 ;  /* 0x00000008000e7802 */ /* 0x004fe20000000f00 */
        /* <DEDUP_REMOVED lines=15> */
.L_x_229:
[----:B------:R-:W-:Y:S01]  /*12e20*/  ISETP.NE.AND P0, PT, R76, R41, PT ;  /* 0x000000294c00720c */ /* 0x000fe20003f05270 */
[----:B------:R-:W-:-:S12]  /*12e30*/  WARPSYNC.ALL ;  /* 0x0000000000007948 */ /* 0x000fd80003800000 */
        /* <DEDUP_REMOVED lines=17> */
.L_x_230:
[----:B------:R-:W-:Y:S01]  /*12f50*/  SHF.R.U32.HI R27, RZ, 0x15, R57 ;  /* 0x00000015ff1b7819 */ /* 0x000fe20000011639 */
[----:B------:R-:W-:Y:S05]  /*12f60*/  WARPSYNC.ALL ;  /* 0x0000000000007948 */ /* 0x000fea0003800000 */
[----:B------:R-:W-:Y:S02]  /*12f70*/  R2UR UR4, R22 ;  /* 0x00000000160472ca */ /* 0x000fe400000e0000 */
[----:B------:R-:W-:-:S11]  /*12f80*/  ISETP.NE.AND P0, PT, R76, R27, PT ;  /* 0x0000001b4c00720c */ /* 0x000fd60003f05270 */
[----:B------:R3:W-:Y:S02]  /*12f90*/  STTM.x16 tmem[UR4+0x210], R0 ;  /* 0x00021000000079ed */ /* 0x0007e40008240004 */
[----:B------:R-:W-:Y:S05]  /*12fa0*/  @!P0 BRA `(.L_x_231) ;  /* 0x0000000000408947 */ /* 0x000fea0003800000 */
[----:B--23--:R-:W-:Y:S01]  /*12fb0*/  MOV R14, 0x8 ;  /* 0x00000008000e7802 */ /* 0x00cfe20000000f00 */
        /* <DEDUP_REMOVED lines=15> */
.L_x_231:
[----:B------:R-:W-:Y:S01]  /*130b0*/  ISETP.NE.AND P0, PT, R76, R25, PT ;  /* 0x000000194c00720c */ /* 0x000fe20003f05270 */
[----:B------:R-:W-:-:S12]  /*130c0*/  WARPSYNC.ALL ;  /* 0x0000000000007948 */ /* 0x000fd80003800000 */
        /* <DEDUP_REMOVED lines=17> */
.L_x_232:
[----:B------:R-:W-:Y:S01]  /*131e0*/  SHF.R.U32.HI R25, RZ, 0x15, R56 ;  /* 0x00000015ff197819 */ /* 0x000fe20000011638 */
[----:B------:R-:W-:Y:S05]  /*131f0*/  WARPSYNC.ALL ;  /* 0x0000000000007948 */ /* 0x000fea0003800000 */
[----:B------:R-:W-:Y:S02]  /*13200*/  R2UR UR4, R22 ;  /* 0x00000000160472ca */ /* 0x000fe400000e0000 */
[----:B------:R-:W-:-:S11]  /*13210*/  ISETP.NE.AND P0, PT, R76, R25, PT ;  /* 0x000000194c00720c */ /* 0x000fd60003f05270 */
[----:B------:R4:W-:Y:S02]  /*13220*/  STTM.x16 tmem[UR4+0x220], R0 ;  /* 0x00022000000079ed */ /* 0x0009e40008240004 */
[----:B------:R-:W-:Y:S05]  /*13230*/  @!P0 BRA `(.L_x_233) ;  /* 0x0000000000408947 */ /* 0x000fea0003800000 */
[----:B--234-:R-:W-:Y:S01]  /*13240*/  MOV R14, 0x8 ;  /* 0x00000008000e7802 */ /* 0x01cfe20000000f00 */
        /* <DEDUP_REMOVED lines=15> */
.L_x_233:
[----:B------:R-:W-:Y:S01]  /*13340*/  ISETP.NE.AND P0, PT, R76, R27, PT ;  /* 0x0000001b4c00720c */ /* 0x000fe20003f05270 */
[----:B------:R-:W-:-:S12]  /*13350*/  WARPSYNC.ALL ;  /* 0x0000000000007948 */ /* 0x000fd80003800000 */
        /* <DEDUP_REMOVED lines=17> */
.L_x_234:
[----:B------:R-:W-:Y:S01]  /*13470*/  SHF.R.U32.HI R27, RZ, 0x15, R23 ;  /* 0x00000015ff1b7819 */ /* 0x000fe20000011617 */
[----:B------:R-:W-:Y:S05]  /*13480*/  WARPSYNC.ALL ;  /* 0x0000000000007948 */ /* 0x000fea0003800000 */
[----:B------:R-:W-:Y:S02]  /*13490*/  R2UR UR4, R22 ;  /* 0x00000000160472ca */ /* 0x000fe400000e0000 */
[----:B------:R-:W-:-:S11]  /*134a0*/  ISETP.NE.AND P0, PT, R76, R27, PT ;  /* 0x0000001b4c00720c */ /* 0x000fd60003f05270 */
[----:B------:R1:W-:Y:S02]  /*134b0*/  STTM.x16 tmem[UR4+0x230], R0 ;  /* 0x00023000000079ed */ /* 0x0003e40008240004 */
[----:B------:R-:W-:Y:S05]  /*134c0*/  @!P0 BRA `(.L_x_235) ;  /* 0x0000000000408947 */ /* 0x000fea0003800000 */
[----:B-1234-:R-:W-:Y:S01]  /*134d0*/  MOV R14, 0x8 ;  /* 0x00000008000e7802 */ /* 0x01efe20000000f00 */
[----:B------:R-:W1:Y:S01]  /*134e0*/  LDCU.64 UR8, c[0x4][0xb0] ;  /* 0x01001600ff0877ac */ /* 0x000e620008000a00 */
[----:B------:R-:W-:Y:S02]  /*134f0*/  HFMA2 R12, -RZ, RZ, 0, 5.9604644775390625e-08 ;  /* 0x00000001ff0c7431 */ /* 0x000fe400000001ff */
[----:B------:R-:W-:Y:S01]  /*13500*/  IMAD.MOV.U32 R8, RZ, RZ, 0x192 ;  /* 0x00000192ff087424 */ /* 0x000fe200078e00ff */
[----:B------:R-:W2:Y:S01]  /*13510*/  LDCU.64 UR6, c[0x4][0xb8] ;  /* 0x01001700ff0677ac */ /* 0x000ea20008000a00 */
[----:B------:R-:W3:Y:S01]  /*13520*/  LDC.64 R14, c[0x4][R14] ;  /* 0x010000000e0e7b82 */ /* 0x000ee20000000a00 */
[----:B------:R-:W-:Y:S01]  /*13530*/  IMAD.MOV.U32 R13, RZ, RZ, RZ ;  /* 0x000000ffff0d7224 */ /* 0x000fe200078e00ff */
[----:B------:R-:W4:Y:S01]  /*13540*/  LDCU.64 UR4, c[0x4][0x30] ;  /* 0x01000600ff0477ac */ /* 0x000f220008000a00 */
[----:B-1----:R-:W-:Y:S01]  /*13550*/  IMAD.U32 R4, RZ, RZ, UR8 ;  /* 0x00000008ff047e24 */ /* 0x002fe2000f8e00ff */
[----:B------:R-:W-:Y:S01]  /*13560*/  MOV R5, UR9 ;  /* 0x0000000900057c02 */ /* 0x000fe20008000f00 */
[----:B--2---:R-:W-:Y:S01]  /*13570*/  IMAD.U32 R6, RZ, RZ, UR6 ;  /* 0x00000006ff067e24 */ /* 0x004fe2000f8e00ff */
[----:B------:R-:W-:Y:S01]  /*13580*/  MOV R7, UR7 ;  /* 0x0000000700077c02 */ /* 0x000fe20008000f00 */
[----:B----4-:R-:W-:Y:S01]  /*13590*/  IMAD.U32 R10, RZ, RZ, UR4 ;  /* 0x00000004ff0a7e24 */ /* 0x010fe2000f8e00ff */
[----:B------:R-:W-:-:S02]  /*135a0*/  MOV R11, UR5 ;  /* 0x00000005000b7c02 */ /* 0x000fc40008000f00 */
[----:B------:R-:W-:-:S07]  /*135b0*/  LEPC R20, `(.L_x_235) ;  /* 0x000000001014794e */ /* 0x000fce0000000000 */
[----:B---3--:R-:W-:Y:S05]  /*135c0*/  CALL.ABS.NOINC R14 ;  /* 0x000000000e007343 */ /* 0x008fea0003c00000 */
.L_x_235:
[----:B------:R-:W-:Y:S01]  /*135d0*/  ISETP.NE.AND P0, PT, R76, R25, PT ;  /* 0x000000194c00720c */ /* 0x000fe20003f05270 */
[----:B------:R-:W-:-:S12]  /*135e0*/  WARPSYNC.ALL ;  /* 0x0000000000007948 */ /* 0x000fd80003800000 */
        /* <DEDUP_REMOVED lines=17> */
.L_x_236:
        /* <DEDUP_REMOVED lines=22> */
.L_x_237:
        /* <DEDUP_REMOVED lines=19> */
.L_x_238:
        /* <DEDUP_REMOVED lines=22> */
.L_x_239:
        /* <DEDUP_REMOVED lines=19> */
.L_x_240:
        /* <DEDUP_REMOVED lines=21> */
.L_x_241:
[----:B------:R-:W-:Y:S05]  /*13d70*/  WARPSYNC.ALL ;  /* 0x0000000000007948 */ /* 0x000fea0003800000 */
[----:B------:R-:W-:-:S13]  /*13d80*/  R2UR UR4, R22 ;  /* 0x00000000160472ca */ /* 0x000fda00000e0000 */
[----:B------:R1:W-:Y:S02]  /*13d90*/  STTM.x16 tmem[UR4+0x270], R0 ;  /* 0x00027000000079ed */ /* 0x0003e40008240004 */
.L_x_209:
[----:B------:R-:W-:-:S09]  /*13da0*/  UISETP.NE.AND UP0, UPT, UR42, URZ, UPT ;  /* 0x000000ff2a00728c */ /* 0x000fd2000bf05270 */
[----:B------:R-:W-:Y:S05]  /*13db0*/  BRA.U !UP0, `(.L_x_242) ;  /* 0x0000000108047547 */ /* 0x000fea000b800000 */
[----:B------:R-:W-:Y:S05]  /*13dc0*/  BPT.TRAP 0x1 ;  /* 0x000000040000795c */ /* 0x000fea0000300000 */
.L_x_242:
[----:B------:R-:W-:Y:S02]  /*13dd0*/  UPRMT UR5, UR49, 0x654, UR48 ;  /* 0x0000065431057896 */ /* 0x000fe40008000030 */
[----:B------:R-:W-:-:S07]  /*13de0*/  UISETP.NE.AND UP0, UPT, UR41, URZ, UPT ;  /* 0x000000ff2900728c */ /* 0x000fce000bf05270 */
[----:B------:R-:W-:Y:S01]  /*13df0*/  SYNCS.ARRIVE.TRANS64.RED.A1T0 RZ, [UR5], RZ ;  /* 0x000000ffffff79a7 */ /* 0x000fe20008100405 */
[----:B------:R-:W1:Y:S01]  /*13e00*/  FENCE.VIEW.ASYNC.T ;  /* 0x00000000000073c6 */ /* 0x000e620000000200 */
[----:B------:R-:W-:Y:S05]  /*13e10*/  BRA.U UP0, `(.L_x_243) ;  /* 0x0000000100087547 */ /* 0x000fea000b800000 */
[----:B------:R-:W-:Y:S05]  /*13e20*/  BPT.TRAP 0x1 ;  /* 0x000000040000795c */ /* 0x000fea0000300000 */
[----:B------:R-:W-:Y:S05]  /*13e30*/  BPT.TRAP 0x1 ;  /* 0x000000040000795c */ /* 0x000fea0000300000 */
.L_x_243:
[----:B------:R-:W-:Y:S02]  /*13e40*/  UIADD3 UR4, UPT, UPT, UR36, 0x500a8, URZ ;  /* 0x000500a824047890 */ /* 0x000fe4000fffe0ff */
[----:B------:R-:W-:Y:S02]  /*13e50*/  UISETP.NE.AND UP0, UPT, UR43, URZ, UPT ;  /* 0x000000ff2b00728c */ /* 0x000fe4000bf05270 */
[----:B------:R-:W-:Y:S02]  /*13e60*/  UPRMT UR4, UR49, 0x654, UR4 ;  /* 0x0000065431047896 */ /* 0x000fe40008000004 */
[----:B------:R-:W-:Y:S02]  /*13e70*/  ULOP3.LUT UR38, UR38, 0x1, URZ, 0x3c, !UPT ;  /* 0x0000000126267892 */ /* 0x000fe4000f8e3cff */
[----:B------:R-:W-:-:S05]  /*13e80*/  ULOP3.LUT UR39, UR39, 0x1, URZ, 0x3c, !UPT ;  /* 0x0000000127277892 */ /* 0x000fca000f8e3cff */
[----:B-1----:R-:W-:Y:S01]  /*13e90*/  SYNCS.ARRIVE.TRANS64.RED.A1T0 RZ, [UR4], RZ ;  /* 0x000000ffffff79a7 */ /* 0x002fe20008100404 */
[----:B------:R-:W-:Y:S06]  /*13ea0*/  BRA.U UP0, `(.L_x_244) ;  /* 0xffffff9d00107547 */ /* 0x000fec000b83ffff */
.L_x_164:
[----:B------:R-:W-:-:S09]  /*13eb0*/  UISETP.NE.AND UP0, UPT, UR44, URZ, UPT ;  /* 0x000000ff2c00728c */ /* 0x000fd2000bf05270 */
[----:B------:R-:W-:Y:S05]  /*13ec0*/  BRA.U !UP0, `(.L_x_245) ;  /* 0x0000000108047547 */ /* 0x000fea000b800000 */
[----:B------:R-:W-:Y:S05]  /*13ed0*/  BPT.TRAP 0x1 ;  /* 0x000000040000795c */ /* 0x000fea0000300000 */
.L_x_245:
[----:B------:R-:W5:Y:S01]  /*13ee0*/  S2R R26, SR_CgaCtaId ;  /* 0x00000000001a7919 */ /* 0x000f620000008800 */
[----:B------:R-:W-:Y:S01]  /*13ef0*/  MOV R23, 0x400 ;  /* 0x0000040000177802 */ /* 0x000fe20000000f00 */
[----:B------:R-:W-:-:S03]  /*13f00*/  UISETP.NE.AND UP0, UPT, UR42, URZ, UPT ;  /* 0x000000ff2a00728c */ /* 0x000fc6000bf05270 */
[----:B-----5:R-:W-:-:S05]  /*13f10*/  LEA R23, R26, R23, 0x18 ;  /* 0x000000171a177211 */ /* 0x020fca00078ec0ff */
[----:B------:R-:W-:-:S05]  /*13f20*/  VIADD R37, R23, 0x50088 ;  /* 0x0005008817257836 */ /* 0x000fca0000000000 */
[----:B-1234-:R-:W-:-:S04]  /*13f30*/  PRMT R0, R26, 0x654, R37 ;  /* 0x000006541a007816 */ /* 0x01efc80000000025 */
[----:B------:R1:W-:Y:S01]  /*13f40*/  SYNCS.ARRIVE.TRANS64.RED.A1T0 RZ, [R0+URZ], RZ ;  /* 0x000000ff00ff79a7 */ /* 0x0003e200081004ff */
[----:B------:R-:W-:Y:S05]  /*13f50*/  BRA.U !UP0, `(.L_x_246) ;  /* 0x0000000108047547 */ /* 0x000fea000b800000 */
[----:B------:R-:W-:Y:S05]  /*13f60*/  BPT.TRAP 0x1 ;  /* 0x000000040000795c */ /* 0x000fea0000300000 */
.L_x_246:
[----:B-1----:R-:W-:-:S04]  /*13f70*/  MOV R0, UR39 ;  /* 0x0000002700007c02 */ /* 0x002fc80008000f00 */
[----:B------:R-:W-:-:S04]  /*13f80*/  SHF.L.U32 R0, R0, 0x1f, RZ ;  /* 0x0000001f00007819 */ /* 0x000fc800000006ff */
[----:B------:R-:W1:Y:S02]  /*13f90*/  SYNCS.PHASECHK.TRANS64.TRYWAIT P0, [R23+URZ+0x50070], R0 ;  /* 0x05007000170075a7 */ /* 0x000e6400080011ff */
[----:B-1----:R-:W-:Y:S05]  /*13fa0*/  @!P0 BRA `(.L_x_247) ;  /* 0x0000011c00588947 */ /* 0x002fea0003800000 */
.L_x_442:
[----:B------:R-:W-:Y:S01]  /*13fb0*/  R2UR UR4, R22 ;  /* 0x00000000160472ca */ /* 0x000fe200000e0000 */
[----:B------:R-:W-:-:S12]  /*13fc0*/  UISETP.NE.AND UP0, UPT, UR42, URZ, UPT ;  /* 0x000000ff2a00728c */ /* 0x000fd8000bf05270 */
[----:B------:R-:W2:Y:S02]  /*13fd0*/  LDTM.x2 R24, tmem[UR4] ;  /* 0x00000004001879ee */ /* 0x000ea400080c0000 */
[----:B--2---:R-:W-:Y:S05]  /*13fe0*/  BRA.U !UP0, `(.L_x_248) ;  /* 0x0000000108047547 */ /* 0x004fea000b800000 */
[----:B------:R-:W-:Y:S05]  /*13ff0*/  BPT.TRAP 0x1 ;  /* 0x000000040000795c */ /* 0x000fea0000300000 */
.L_x_248:
[----:B------:R-:W-:Y:S01]  /*14000*/  SYNCS.ARRIVE.TRANS64.RED.A1T0 RZ, [UR5], RZ ;  /* 0x000000ffffff79a7 */ /* 0x000fe20008100405 */
[----:B------:R-:W-:-:S09]  /*14010*/  UISETP.NE.AND UP0, UPT, UR41, URZ, UPT ;  /* 0x000000ff2900728c */ /* 0x000fd2000bf05270 */
[----:B------:R-:W-:Y:S05]  /*14020*/  BRA.U UP0, `(.L_x_249) ;  /* 0x0000000100047547 */ /* 0x000fea000b800000 */
[----:B------:R-:W-:Y:S05]  /*14030*/  BPT.TRAP 0x1 ;  /* 0x000000040000795c */ /* 0x000fea0000300000 */
.L_x_249:
[----:B-1----:R-:W-:-:S04]  /*14040*/  MOV R0, UR38 ;  /* 0x0000002600007c02 */ /* 0x002fc80008000f00 */
[----:B------:R-:W-:-:S04]  /*14050*/  SHF.L.U32 R0, R0, 0x1f, RZ ;  /* 0x0000001f00007819 */ /* 0x000fc800000006ff */
[----:B------:R-:W1:Y:S02]  /*14060*/  SYNCS.PHASECHK.TRANS64.TRYWAIT P0, [R23+URZ+0x50090], R0 ;  /* 0x05009000170075a7 */ /* 0x000e6400080011ff */
[----:B-1----:R-:W-:Y:S05]  /*14070*/  @!P0 BRA `(.L_x_250) ;  /* 0x0000011c00388947 */ /* 0x002fea0003800000 */
.L_x_443:
[----:B------:R-:W-:-:S09]  /*14080*/  UISETP.NE.AND UP0, UPT, UR41, URZ, UPT ;  /* 0x000000ff2900728c */ /* 0x000fd2000bf05270 */
[----:B------:R-:W-:Y:S05]  /*14090*/  BRA.U UP0, `(.L_x_251) ;  /* 0x0000000100047547 */ /* 0x000fea000b800000 */
[----:B------:R-:W-:Y:S05]  /*140a0*/  BPT.TRAP 0x1 ;  /* 0x000000040000795c */ /* 0x000fea0000300000 */
.L_x_251:
[----:B-1----:R-:W-:Y:S01]  /*140b0*/  MOV R0, 0x1 ;  /* 0x0000000100007802 */ /* 0x002fe20000000f00 */
[----:B------:R1:W2:Y:S03]  /*140c0*/  MUFU.RCP R3, R24 ;  /* 0x0000001800037308 */ /* 0x0002a60000001000 */
[----:B------:R-:W-:-:S04]  /*140d0*/  SHF.L.U32 R0, R0, 0x1f, RZ ;  /* 0x0000001f00007819 */ /* 0x000fc800000006ff */
[----:B------:R-:W3:Y:S02]  /*140e0*/  SYNCS.PHASECHK.TRANS64.TRYWAIT P0, [R23+URZ+0x500c0], R0 ;  /* 0x0500c000170075a7 */ /* 0x000ee400080011ff */
[----:B-123--:R-:W-:Y:S05]  /*140f0*/  @!P0 BRA `(.L_x_252) ;  /* 0x0000011c002c8947 */ /* 0x00efea0003800000 */
.L_x_444:
[----:B------:R-:W2:Y:S01]  /*14100*/  LDCU UR4, c[0x0][0x708] ;  /* 0x0000e100ff0477ac */ /* 0x000ea20008000800 */
[----:B-1----:R-:W-:Y:S01]  /*14110*/  FFMA R0, -R24, R3, 1 ;  /* 0x3f80000018007423 */ /* 0x002fe20000000103 */
[----:B------:R-:W1:Y:S01]  /*14120*/  LDC R35, c[0x0][0x708] ;  /* 0x0001c200ff237b82 */ /* 0x000e620000000800 */
[----:B------:R-:W-:Y:S02]  /*14130*/  BSSY.RECONVERGENT B2, `(.L_x_253) ;  /* 0x000000b000027945 */ /* 0x000fe40003800200 */
[----:B------:R-:W-:Y:S01]  /*14140*/  FFMA R0, R3, R0, R3 ;  /* 0x0000000003007223 */ /* 0x000fe20000000003 */
[----:B--2---:R-:W-:-:S03]  /*14150*/  MOV R3, UR4 ;  /* 0x0000000400037c02 */ /* 0x004fc60008000f00 */
[----:B------:R-:W-:Y:S01]  /*14160*/  FFMA R29, R0, UR4, RZ ;  /* 0x00000004001d7c23 */ /* 0x000fe200080000ff */
[----:B------:R-:W2:Y:S03]  /*14170*/  FCHK P0, R3, R24 ;  /* 0x0000001803007302 */ /* 0x000ea60000000000 */
[----:B------:R-:W-:-:S04]  /*14180*/  FFMA R4, -R24, R29, UR4 ;  /* 0x0000000418047e23 */ /* 0x000fc8000800011d */
[----:B------:R-:W-:Y:S01]  /*14190*/  FFMA R29, R0, R4, R29 ;  /* 0x00000004001d7223 */ /* 0x000fe2000000001d */
[----:B--2---:R-:W-:Y:S06]  /*141a0*/  @!P0 BRA `(.L_x_254) ;  /* 0x00000000000c8947 */ /* 0x004fec0003800000 */
[----:B------:R-:W-:Y:S02]  /*141b0*/  MOV R4, 0x141d0 ;  /* 0x000141d000047802 */ /* 0x000fe40000000f00 */
[----:B-1----:R-:W-:Y:S05]  /*141c0*/  CALL.REL.NOINC `($__internal_3_$__cuda_sm3x_div_rn_noftz_f32_slowpath) ;  /* 0x00000124001c7944 */ /* 0x002fea0003c00000 */
[----:B------:R-:W-:Y:S02]  /*141d0*/  MOV R29, R34 ;  /* 0x00000022001d7202 */ /* 0x000fe40000000f00 */
.L_x_254:
[----:B------:R-:W-:Y:S05]  /*141e0*/  BSYNC.RECONVERGENT B2 ;  /* 0x0000000000027941 */ /* 0x000fea0003800200 */
.L_x_253:
[----:B------:R-:W-:Y:S01]  /*141f0*/  VIADD R3, R22, 0x100 ;  /* 0x0000010016037836 */ /* 0x000fe20000000000 */
[C---:B------:R-:W-:Y:S01]  /*14200*/  LOP3.LUT R28, R17.reuse, 0x3, RZ, 0xc0, !PT ;  /* 0x00000003111c7812 */ /* 0x040fe200078ec0ff */
[C---:B------:R-:W-:Y:S02]  /*14210*/  IMAD.SHL.U32 R0, R16.reuse, 0x100, RZ ;  /* 0x0000010010007824 */ /* 0x040fe400078e00ff */
[----:B------:R-:W-:Y:S01]  /*14220*/  IMAD.SHL.U32 R16, R16, 0x40, RZ ;  /* 0x0000004010107824 */ /* 0x000fe200078e00ff */
[----:B------:R-:W-:Y:S01]  /*14230*/  SHF.R.U32.HI R3, RZ, 0x15, R3 ;  /* 0x00000015ff037819 */ /* 0x000fe20000011603 */
[----:B------:R-:W-:Y:S01]  /*14240*/  IMAD.SHL.U32 R27, R17, 0x2000, RZ ;  /* 0x00002000111b7824 */ /* 0x000fe200078e00ff */
[----:B------:R-:W-:Y:S02]  /*14250*/  LOP3.LUT R5, R0, 0x1800, RZ, 0xc0, !PT ;  /* 0x0000180000057812 */ /* 0x000fe400078ec0ff */
[----:B------:R-:W-:Y:S02]  /*14260*/  ISETP.NE.AND P0, PT, R28, R3, PT ;  /* 0x000000031c00720c */ /* 0x000fe40003f05270 */
[----:B------:R-:W-:-:S04]  /*14270*/  LOP3.LUT R16, R5, 0x1c0, R16, 0xf8, !PT ;  /* 0x000001c005107812 */ /* 0x000fc800078ef810 */
[----:B------:R-:W-:-:S07]  /*14280*/  LOP3.LUT R27, R16, 0x6000, R27, 0xf8, !PT ;  /* 0x00006000101b7812 */ /* 0x000fce00078ef81b */
        /* <DEDUP_REMOVED lines=17> */
.L_x_255:
[----:B------:R-:W2:Y:S01]  /*143a0*/  S2R R0, SR_SWINHI ;  /* 0x0000000000007919 */ /* 0x000ea20000002f00 */
[----:B------:R-:W-:Y:S05]  /*143b0*/  WARPSYNC.ALL ;  /* 0x0000000000007948 */ /* 0x000fea0003800000 */
[----:B------:R-:W-:-:S13]  /*143c0*/  R2UR UR4, R22 ;  /* 0x00000000160472ca */ /* 0x000fda00000e0000 */
[----:B------:R-:W3:Y:S01]  /*143d0*/  LDTM.x16 R4, tmem[UR4+0x100] ;  /* 0x00010004000479ee */ /* 0x000ee20008240000 */
[----:B------:R-:W-:Y:S02]  /*143e0*/  MOV R30, R23 ;  /* 0x00000017001e7202 */ /* 0x000fe40000000f00 */
[----:B--2---:R-:W-:Y:S02]  /*143f0*/  MOV R31, R0 ;  /* 0x00000000001f7202 */ /* 0x004fe40000000f00 */
[----:B------:R-:W-:-:S05]  /*14400*/  LEA R27, P0, R27, R30, 0x1 ;  /* 0x0000001e1b1b7211 */ /* 0x000fca00078008ff */
[----:B------:R-:W-:Y:S01]  /*14410*/  IMAD.X R31, RZ, RZ, R31, P0 ;  /* 0x000000ffff1f7224 */ /* 0x000fe200000e061f */
[----:B------:R-:W-:Y:S01]  /*14420*/  IADD3 R0, P0, PT, R27, 0x10, RZ ;  /* 0x000000101b007810 */ /* 0x000fe20007f1e0ff */
[C---:B---3--:R-:W-:Y:S02]  /*14430*/  FMUL2 R20, R29.reuse.F32, R8.F32x2.HI_LO ;  /* 0x000000081d14724a */ /* 0x048fe40000040000 */
[C---:B------:R-:W-:Y:S02]  /*14440*/  FMUL2 R6, R29.reuse.F32, R6.F32x2.HI_LO ;  /* 0x000000061d06724a */ /* 0x040fe40000040000 */
[----:B------:R-:W-:Y:S01]  /*14450*/  FMUL2 R32, R29.F32, R10.F32x2.HI_LO ;  /* 0x0000000a1d20724a */ /* 0x000fe20000040000 */
[----:B------:R-:W-:Y:S01]  /*14460*/  F2FP.F16.F32.PACK_AB R10, R21, R20 ;  /* 0x00000014150a723e */ /* 0x000fe200000000ff */
[--C-:B------:R-:W-:Y:S02]  /*14470*/  IMAD.X R21, RZ, RZ, R31.reuse, P0 ;  /* 0x000000ffff157224 */ /* 0x100fe400000e061f */
[----:B------:R-:W-:Y:S01]  /*14480*/  FMUL2 R4, R29.F32, R4.F32x2.HI_LO ;  /* 0x000000041d04724a */ /* 0x000fe20000040000 */
[----:B------:R-:W-:Y:S01]  /*14490*/  F2FP.F16.F32.PACK_AB R9, R7, R6 ;  /* 0x000000060709723e */ /* 0x000fe200000000ff */
[----:B------:R-:W-:Y:S01]  /*144a0*/  FMUL2 R12, R29.F32, R12.F32x2.HI_LO ;  /* 0x0000000c1d0c724a */ /* 0x000fe20000040000 */
[----:B------:R-:W-:Y:S01]  /*144b0*/  SHF.R.U64 R6, R27, 0x3, R31 ;  /* 0x000000031b067819 */ /* 0x000fe2000000121f */
[C---:B------:R-:W-:Y:S01]  /*144c0*/  FMUL2 R14, R29.reuse.F32, R14.F32x2.HI_LO ;  /* 0x0000000e1d0e724a */ /* 0x040fe20000040000 */
[----:B------:R-:W-:Y:S01]  /*144d0*/  SHF.R.U64 R3, R0, 0x3, R21 ;  /* 0x0000000300037819 */ /* 0x000fe20000001215 */
[----:B------:R-:W-:Y:S01]  /*144e0*/  FMUL2 R16, R29.F32, R16.F32x2.HI_LO ;  /* 0x000000101d10724a */ /* 0x000fe20000040000 */
[----:B------:R-:W-:Y:S01]  /*144f0*/  F2FP.F16.F32.PACK_AB R8, R5, R4 ;  /* 0x000000040508723e */ /* 0x000fe200000000ff */
[----:B------:R-:W-:Y:S01]  /*14500*/  FMUL2 R18, R29.F32, R18.F32x2.HI_LO ;  /* 0x000000121d12724a */ /* 0x000fe20000040000 */
[----:B------:R-:W-:-:S02]  /*14510*/  F2FP.F16.F32.PACK_AB R11, R33, R32 ;  /* 0x00000020210b723e */ /* 0x000fc400000000ff */
[----:B------:R-:W-:Y:S02]  /*14520*/  LOP3.LUT R30, R27, 0x70, R6, 0x78, !PT ;  /* 0x000000701b1e7812 */ /* 0x000fe400078e7806 */
[----:B------:R-:W-:Y:S02]  /*14530*/  F2FP.F16.F32.PACK_AB R4, R13, R12 ;  /* 0x0000000c0d04723e */ /* 0x000fe400000000ff */
[----:B------:R-:W-:Y:S01]  /*14540*/  F2FP.F16.F32.PACK_AB R5, R15, R14 ;  /* 0x0000000e0f05723e */ /* 0x000fe200000000ff */
[----:B------:R2:W-:Y:S01]  /*14550*/  ST.E.128 desc[UR46][R30.64], R8 ;  /* 0x000000081e007985 */ /* 0x0005e2000c101d2e */
[----:B------:R-:W-:Y:S02]  /*14560*/  F2FP.F16.F32.PACK_AB R6, R17, R16 ;  /* 0x000000101106723e */ /* 0x000fe400000000ff */
[----:B------:R-:W-:Y:S01]  /*14570*/  LOP3.LUT R20, R0, 0x70, R3, 0x78, !PT ;  /* 0x0000007000147812 */ /* 0x000fe200078e7803 */
[----:B------:R-:W-:Y:S01]  /*14580*/  VIADD R3, R22, 0x110 ;  /* 0x0000011016037836 */ /* 0x000fe20000000000 */
[----:B------:R-:W-:-:S04]  /*14590*/  F2FP.F16.F32.PACK_AB R7, R19, R18 ;  /* 0x000000121307723e */ /* 0x000fc800000000ff */
[----:B------:R-:W-:Y:S01]  /*145a0*/  SHF.R.U32.HI R3, RZ, 0x15, R3 ;  /* 0x00000015ff037819 */ /* 0x000fe20000011603 */
[----:B------:R2:W-:Y:S03]  /*145b0*/  ST.E.128 desc[UR46][R20.64], R4 ;  /* 0x0000000414007985 */ /* 0x0005e6000c101d2e */
[----:B------:R-:W-:-:S13]  /*145c0*/  ISETP.NE.AND P0, PT, R28, R3, PT ;  /* 0x000000031c00720c */ /* 0x000fda0003f05270 */
[----:B------:R-:W-:Y:S05]  /*145d0*/  @!P0 BRA `(.L_x_256) ;  /* 0x0000000000408947 */ /* 0x000fea0003800000 */
[----:B------:R-:W-:Y:S01]  /*145e0*/  MOV R14, 0x8 ;  /* 0x00000008000e7802 */ /* 0x000fe20000000f00 */
[----:B------:R-:W3:Y:S01]  /*145f0*/  LDCU.64 UR8, c[0x4][0xb0] ;  /* 0x01001600ff0877ac */ /* 0x000ee20008000a00 */
[----:B------:R-:W-:Y:S02]  /*14600*/  HFMA2 R12, -RZ, RZ, 0, 5.9604644775390625e-08 ;  /* 0x00000001ff0c7431 */ /* 0x000fe400000001ff */
[----:B--2---:R-:W-:Y:S01]  /*14610*/  IMAD.MOV.U32 R8, RZ, RZ, 0x192 ;  /* 0x00000192ff087424 */ /* 0x004fe200078e00ff */
[----:B------:R-:W2:Y:S01]  /*14620*/  LDCU.64 UR6, c[0x4][0xb8] ;  /* 0x01001700ff0677ac */ /* 0x000ea20008000a00 */
[----:B------:R-:W4:Y:S01]  /*14630*/  LDC.64 R14, c[0x4][R14] ;  /* 0x010000000e0e7b82 */ /* 0x000f220000000a00 */
[----:B------:R-:W-:Y:S01]  /*14640*/  IMAD.MOV.U32 R13, RZ, RZ, RZ ;  /* 0x000000ffff0d7224 */ /* 0x000fe200078e00ff */
[----:B------:R-:W5:Y:S01]  /*14650*/  LDCU.64 UR4, c[0x4][0x40] ;  /* 0x01000800ff0477ac */ /* 0x000f620008000a00 */
[----:B---3--:R-:W-:Y:S01]  /*14660*/  IMAD.U32 R4, RZ, RZ, UR8 ;  /* 0x00000008ff047e24 */ /* 0x008fe2000f8e00ff */
[----:B------:R-:W-:Y:S01]  /*14670*/  MOV R5, UR9 ;  /* 0x0000000900057c02 */ /* 0x000fe20008000f00 */
[----:B--2---:R-:W-:Y:S01]  /*14680*/  IMAD.U32 R6, RZ, RZ, UR6 ;  /* 0x00000006ff067e24 */ /* 0x004fe2000f8e00ff */
[----:B------:R-:W-:Y:S01]  /*14690*/  MOV R7, UR7 ;  /* 0x0000000700077c02 */ /* 0x000fe20008000f00 */
[----:B-----5:R-:W-:Y:S01]  /*146a0*/  IMAD.U32 R10, RZ, RZ, UR4 ;  /* 0x00000004ff0a7e24 */ /* 0x020fe2000f8e00ff */
[----:B------:R-:W-:-:S02]  /*146b0*/  MOV R11, UR5 ;  /* 0x00000005000b7c02 */ /* 0x000fc40008000f00 */
[----:B------:R-:W-:-:S07]  /*146c0*/  LEPC R20, `(.L_x_256) ;  /* 0x000000001014794e */ /* 0x000fce0000000000 */
[----:B-1--4-:R-:W-:Y:S05]  /*146d0*/  CALL.ABS.NOINC R14 ;  /* 0x000000000e007343 */ /* 0x012fea0003c00000 */
.L_x_256:
[----:B------:R-:W-:Y:S05]  /*146e0*/  WARPSYNC.ALL ;  /* 0x0000000000007948 */ /* 0x000fea0003800000 */
[----:B------:R-:W-:Y:S02]  /*146f0*/  R2UR UR4, R22 ;  /* 0x00000000160472ca */ /* 0x000fe400000e0000 */
[C---:B------:R-:W-:Y:S02]  /*14700*/  IADD3 R40, P0, PT, R27.reuse, 0x30, RZ ;  /* 0x000000301b287810 */ /* 0x040fe40007f1e0ff */
[----:B------:R-:W-:-:S03]  /*14710*/  IADD3 R3, P1, PT, R27, 0x20, RZ ;  /* 0x000000201b037810 */ /* 0x000fc60007f3e0ff */
[--C-:B------:R-:W-:Y:S02]  /*14720*/  IMAD.X R41, RZ, RZ, R31.reuse, P0 ;  /* 0x000000ffff297224 */ /* 0x100fe400000e061f */
[----:B------:R-:W-:-:S04]  /*14730*/  IMAD.X R39, RZ, RZ, R31, P1 ;  /* 0x000000ffff277224 */ /* 0x000fc800008e061f */
[----:B--2---:R-:W2:Y:S01]  /*14740*/  LDTM.x16 R4, tmem[UR4+0x110] ;  /* 0x00011004000479ee */ /* 0x004ea20008240000 */
[----:B------:R-:W-:-:S04]  /*14750*/  SHF.R.U64 R0, R3, 0x3, R39 ;  /* 0x0000000303007819 */ /* 0x000fc80000001227 */
[----:B------:R-:W-:Y:S01]  /*14760*/  LOP3.LUT R38, R3, 0x70, R0, 0x78, !PT ;  /* 0x0000007003267812 */ /* 0x000fe200078e7800 */
[----:B------:R-:W-:-:S05]  /*14770*/  VIADD R3, R22, 0x120 ;  /* 0x0000012016037836 */ /* 0x000fca0000000000 */
[----:B------:R-:W-:-:S04]  /*14780*/  SHF.R.U32.HI R3, RZ, 0x15, R3 ;  /* 0x00000015ff037819 */ /* 0x000fc80000011603 */
[----:B------:R-:W-:Y:S01]  /*14790*/  ISETP.NE.AND P0, PT, R28, R3, PT ;  /* 0x000000031c00720c */ /* 0x000fe20003f05270 */
[C---:B--2---:R-:W-:Y:S01]  /*147a0*/  FMUL2 R20, R29.reuse.F32, R8.F32x2.HI_LO ;  /* 0x000000081d14724a */ /* 0x044fe20000040000 */
[C---:B------:R-:W-:Y:S01]  /*147b0*/  SHF.R.U64 R9, R40.reuse, 0x3, R41 ;  /* 0x0000000328097819 */ /* 0x040fe20000001229 */
[C---:B------:R-:W-:Y:S02]  /*147c0*/  FMUL2 R4, R29.reuse.F32, R4.F32x2.HI_LO ;  /* 0x000000041d04724a */ /* 0x040fe40000040000 */
[C---:B------:R-:W-:Y:S01]  /*147d0*/  FMUL2 R6, R29.reuse.F32, R6.F32x2.HI_LO ;  /* 0x000000061d06724a */ /* 0x040fe20000040000 */
[----:B------:R-:W-:Y:S01]  /*147e0*/  LOP3.LUT R40, R40, 0x70, R9, 0x78, !PT ;  /* 0x0000007028287812 */ /* 0x000fe200078e7809 */
[----:B------:R-:W-:Y:S01]  /*147f0*/  FMUL2 R32, R29.F32, R10.F32x2.HI_LO ;  /* 0x0000000a1d20724a */ /* 0x000fe20000040000 */
[----:B------:R-:W-:Y:S01]  /*14800*/  F2FP.F16.F32.PACK_AB R8, R5, R4 ;  /* 0x000000040508723e */ /* 0x000fe200000000ff */
[----:B------:R-:W-:Y:S01]  /*14810*/  FMUL2 R12, R29.F32, R12.F32x2.HI_LO ;  /* 0x0000000c1d0c724a */ /* 0x000fe20000040000 */
[----:B------:R-:W-:Y:S01]  /*14820*/  F2FP.F16.F32.PACK_AB R9, R7, R6 ;  /* 0x000000060709723e */ /* 0x000fe200000000ff */
[----:B------:R-:W-:Y:S01]  /*14830*/  FMUL2 R14, R29.F32, R14.F32x2.HI_LO ;  /* 0x0000000e1d0e724a */ /* 0x000fe20000040000 */
[----:B------:R-:W-:Y:S01]  /*14840*/  F2FP.F16.F32.PACK_AB R10, R21, R20 ;  /* 0x00000014150a723e */ /* 0x000fe200000000ff */
[----:B------:R-:W-:Y:S01]  /*14850*/  FMUL2 R16, R29.F32, R16.F32x2.HI_LO ;  /* 0x000000101d10724a */ /* 0x000fe20000040000 */
[----:B------:R-:W-:Y:S01]  /*14860*/  F2FP.F16.F32.PACK_AB R11, R33, R32 ;  /* 0x00000020210b723e */ /* 0x000fe200000000ff */
[----:B------:R-:W-:Y:S01]  /*14870*/  FMUL2 R18, R29.F32, R18.F32x2.HI_LO ;  /* 0x000000121d12724a */ /* 0x000fe20000040000 */
[----:B------:R-:W-:-:S02]  /*14880*/  F2FP.F16.F32.PACK_AB R4, R13, R12 ;  /* 0x0000000c0d04723e */ /* 0x000fc400000000ff */
[----:B------:R-:W-:Y:S01]  /*14890*/  F2FP.F16.F32.PACK_AB R5, R15, R14 ;  /* 0x0000000e0f05723e */ /* 0x000fe200000000ff */
[----:B------:R2:W-:Y:S01]  /*148a0*/  ST.E.128 desc[UR46][R38.64], R8 ;  /* 0x0000000826007985 */ /* 0x0005e2000c101d2e */
[----:B------:R-:W-:Y:S02]  /*148b0*/  F2FP.F16.F32.PACK_AB R6, R17, R16 ;  /* 0x000000101106723e */ /* 0x000fe400000000ff */
[----:B------:R-:W-:-:S05]  /*148c0*/  F2FP.F16.F32.PACK_AB R7, R19, R18 ;  /* 0x000000121307723e */ /* 0x000fca00000000ff */
[----:B------:R2:W-:Y:S01]  /*148d0*/  ST.E.128 desc[UR46][R40.64], R4 ;  /* 0x0000000428007985 */ /* 0x0005e2000c101d2e */
        /* <DEDUP_REMOVED lines=17> */
.L_x_257:
[----:B------:R-:W-:Y:S05]  /*149f0*/  WARPSYNC.ALL ;  /* 0x0000000000007948 */ /* 0x000fea0003800000 */
[----:B------:R-:W-:Y:S02]  /*14a00*/  R2UR UR4, R22 ;  /* 0x00000000160472ca */ /* 0x000fe400000e0000 */
[C---:B--2---:R-:W-:Y:S02]  /*14a10*/  IADD3 R40, P0, PT, R27.reuse, 0x50, RZ ;  /* 0x000000501b287810 */ /* 0x044fe40007f1e0ff */
[----:B------:R-:W-:-:S03]  /*14a20*/  IADD3 R3, P1, PT, R27, 0x40, RZ ;  /* 0x000000401b037810 */ /* 0x000fc60007f3e0ff */
[--C-:B------:R-:W-:Y:S02]  /*14a30*/  IMAD.X R41, RZ, RZ, R31.reuse, P0 ;  /* 0x000000ffff297224 */ /* 0x100fe400000e061f */
[----:B------:R-:W-:-:S04]  /*14a40*/  IMAD.X R39, RZ, RZ, R31, P1 ;  /* 0x000000ffff277224 */ /* 0x000fc800008e061f */
[----:B------:R-:W2:Y:S01]  /*14a50*/  LDTM.x16 R4, tmem[UR4+0x120] ;  /* 0x00012004000479ee */ /* 0x000ea20008240000 */
        /* <DEDUP_REMOVED lines=42> */
.L_x_258:
        /* <DEDUP_REMOVED lines=49> */
.L_x_259:
        /* <DEDUP_REMOVED lines=49> */
.L_x_260:
        /* <DEDUP_REMOVED lines=49> */
.L_x_261:
        /* <DEDUP_REMOVED lines=49> */
.L_x_262:
[----:B------:R-:W-:Y:S05]  /*15940*/  WARPSYNC.ALL ;  /* 0x0000000000007948 */ /* 0x000fea0003800000 */
[C---:B------:R-:W-:Y:S01]  /*15950*/  R2UR UR4, R22.reuse ;  /* 0x00000000160472ca */ /* 0x040fe200000e0000 */
[----:B------:R-:W-:Y:S01]  /*15960*/  VIADD R53, R22, 0x180 ;  /* 0x0000018016357836 */ /* 0x000fe20000000000 */
[C---:B--2---:R-:W-:Y:S02]  /*15970*/  IADD3 R40, P0, PT, R27.reuse, 0x470, RZ ;  /* 0x000004701b287810 */ /* 0x044fe40007f1e0ff */
[----:B------:R-:W-:Y:S02]  /*15980*/  IADD3 R3, P1, PT, R27, 0x460, RZ ;  /* 0x000004601b037810 */ /* 0x000fe40007f3e0ff */
[----:B------:R-:W-:Y:S01]  /*15990*/  SHF.R.U32.HI R53, RZ, 0x15, R53 ;  /* 0x00000015ff357819 */ /* 0x000fe20000011635 */
[----:B------:R-:W-:-:S02]  /*159a0*/  IMAD.X R41, RZ, RZ, R31, P0 ;  /* 0x000000ffff297224 */ /* 0x000fc400000e061f */
[----:B------:R-:W-:Y:S01]  /*159b0*/  IMAD.X R39, RZ, RZ, R31, P1 ;  /* 0x000000ffff277224 */ /* 0x000fe200008e061f */
[----:B------:R-:W-:-:S03]  /*159c0*/  ISETP.NE.AND P0, PT, R28, R53, PT ;  /* 0x000000351c00720c */ /* 0x000fc60003f05270 */
[----:B------:R-:W2:Y:S01]  /*159d0*/  LDTM.x16 R4, tmem[UR4+0x170] ;  /* 0x00017004000479ee */ /* 0x000ea20008240000 */
[----:B------:R-:W-:-:S04]  /*159e0*/  SHF.R.U64 R0, R3, 0x3, R39 ;  /* 0x0000000303007819 */ /* 0x000fc80000001227 */
[----:B------:R-:W-:Y:S01]  /*159f0*/  LOP3.LUT R38, R3, 0x70, R0, 0x78, !PT ;  /* 0x0000007003267812 */ /* 0x000fe200078e7800 */
        /* <DEDUP_REMOVED lines=37> */
.L_x_263:
        /* <DEDUP_REMOVED lines=49> */
.L_x_264:
        /* <DEDUP_REMOVED lines=49> */
.L_x_265:
        /* <DEDUP_REMOVED lines=49> */
.L_x_266:
        /* <DEDUP_REMOVED lines=49> */
.L_x_267:
        /* <DEDUP_REMOVED lines=49> */
.L_x_268:
        /* <DEDUP_REMOVED lines=9> */
[----:B--2---:R-:W-:Y:S01]  /*16c30*/  FMUL2 R20, R29.F32, R8.F32x2.HI_LO ;  /* 0x000000081d14724a */ /* 0x004fe20000040000 */
[----:B------:R-:W-:Y:S01]  /*16c40*/  SHF.R.U64 R8, R41, 0x3, R55 ;  /* 0x0000000329087819 */ /* 0x000fe20000001237 */
[C---:B------:R-:W-:Y:S02]  /*16c50*/  FMUL2 R4, R29.reuse.F32, R4.F32x2.HI_LO ;  /* 0x000000041d04724a */ /* 0x040fe40000040000 */
[----:B------:R-:W-:Y:S01]  /*16c60*/  FMUL2 R6, R29.F32, R6.F32x2.HI_LO ;  /* 0x000000061d06724a */ /* 0x000fe20000040000 */
        /* <DEDUP_REMOVED lines=11> */
[----:B------:R-:W-:Y:S01]  /*16d20*/  VIADD R41, R22, 0x1e0 ;  /* 0x000001e016297836 */ /* 0x000fe20000000000 */
[----:B------:R-:W-:Y:S01]  /*16d30*/  F2FP.F16.F32.PACK_AB R5, R15, R14 ;  /* 0x0000000e0f05723e */ /* 0x000fe200000000ff */
[----:B------:R2:W-:Y:S01]  /*16d40*/  ST.E.128 desc[UR46][R38.64], R8 ;  /* 0x0000000826007985 */ /* 0x0005e2000c101d2e */
[----:B------:R-:W-:-:S02]  /*16d50*/  F2FP.F16.F32.PACK_AB R6, R17, R16 ;  /* 0x000000101106723e */ /* 0x000fc400000000ff */
[----:B------:R-:W-:Y:S02]  /*16d60*/  F2FP.F16.F32.PACK_AB R7, R19, R18 ;  /* 0x000000121307723e */ /* 0x000fe400000000ff */
[----:B------:R-:W-:-:S03]  /*16d70*/  SHF.R.U32.HI R41, RZ, 0x15, R41 ;  /* 0x00000015ff297819 */ /* 0x000fc60000011629 */
[----:B------:R2:W-:Y:S01]  /*16d80*/  ST.E.128 desc[UR46][R54.64], R4 ;  /* 0x0000000436007985 */ /* 0x0005e2000c101d2e */
        /* <DEDUP_REMOVED lines=18> */
.L_x_269:
        /* <DEDUP_REMOVED lines=49> */
.L_x_270:
[----:B------:R-:W-:Y:S05]  /*171c0*/  WARPSYNC.ALL ;  /* 0x0000000000007948 */ /* 0x000fea0003800000 */
[----:B------:R-:W-:Y:S02]  /*171d0*/  R2UR UR4, R22 ;  /* 0x00000000160472ca */ /* 0x000fe400000e0000 */
[C---:B--2---:R-:W-:Y:S02]  /*171e0*/  IADD3 R56, P0, PT, R27.reuse, 0xc70, RZ ;  /* 0x00000c701b387810 */ /* 0x044fe40007f1e0ff */
[----:B------:R-:W-:-:S03]  /*171f0*/  IADD3 R3, P1, PT, R27, 0xc60, RZ ;  /* 0x00000c601b037810 */ /* 0x000fc60007f3e0ff */
[--C-:B------:R-:W-:Y:S02]  /*17200*/  IMAD.X R57, RZ, RZ, R31.reuse, P0 ;  /* 0x000000ffff397224 */ /* 0x100fe400000e061f */
[----:B------:R-:W-:-:S04]  /*17210*/  IMAD.X R55, RZ, RZ, R31, P1 ;  /* 0x000000ffff377224 */ /* 0x000fc800008e061f */
[----:B------:R-:W2:Y:S01]  /*17220*/  LDTM.x16 R4, tmem[UR4+0x1f0] ;  /* 0x0001f004000479ee */ /* 0x000ea20008240000 */
[----:B------:R-:W3:Y:S01]  /*17230*/  LDCU.64 UR4, c[0x0][0x880] ;  /* 0x00011000ff0477ac */ /* 0x000ee20008000a00 */
[----:B------:R-:W-:-:S04]  /*17240*/  SHF.R.U64 R0, R3, 0x3, R55 ;  /* 0x0000000303007819 */ /* 0x000fc80000001237 */
[----:B------:R-:W-:Y:S01]  /*17250*/  LOP3.LUT R54, R3, 0x70, R0, 0x78, !PT ;  /* 0x0000007003367812 */ /* 0x000fe200078e7800 */
[----:B---3--:R-:W-:-:S04]  /*17260*/  UISETP.NE.U32.AND UP0, UPT, UR4, URZ, UPT ;  /* 0x000000ff0400728c */ /* 0x008fc8000bf05070 */
[----:B------:R-:W-:Y:S01]  /*17270*/  UISETP.NE.AND.EX UP0, UPT, UR5, URZ, UPT, UP0 ;  /* 0x000000ff0500728c */ /* 0x000fe2000bf05300 */
        /* <DEDUP_REMOVED lines=15> */
[----:B------:R-:W2:Y:S01]  /*17370*/  S2R R33, SR_CTAID.X ;  /* 0x0000000000217919 */ /* 0x000ea20000002500 */
[----:B------:R-:W-:-:S02]  /*17380*/  F2FP.F16.F32.PACK_AB R5, R15, R14 ;  /* 0x0000000e0f05723e */ /* 0x000fc400000000ff */
[----:B------:R-:W-:Y:S01]  /*17390*/  F2FP.F16.F32.PACK_AB R6, R17, R16 ;  /* 0x000000101106723e */ /* 0x000fe200000000ff */
[----:B------:R3:W-:Y:S01]  /*173a0*/  ST.E.128 desc[UR46][R54.64], R8 ;  /* 0x0000000836007985 */ /* 0x0007e2000c101d2e */
[----:B------:R-:W-:Y:S01]  /*173b0*/  F2FP.F16.F32.PACK_AB R7, R19, R18 ;  /* 0x000000121307723e */ /* 0x000fe200000000ff */
[----:B------:R-:W4:Y:S04]  /*173c0*/  S2R R32, SR_CTAID.Y ;  /* 0x0000000000207919 */ /* 0x000f280000002600 */
[----:B------:R3:W-:Y:S01]  /*173d0*/  ST.E.128 desc[UR46][R56.64], R4 ;  /* 0x0000000438007985 */ /* 0x0007e2000c101d2e */
[----:B------:R-:W1:Y:S01]  /*173e0*/  S2R R29, SR_CTAID.Z ;  /* 0x00000000001d7919 */ /* 0x000e620000002700 */
[----:B------:R-:W-:Y:S01]  /*173f0*/  @!PT LDS RZ, [RZ] ;  /* 0x00000000fffff984 */ /* 0x000fe20000000800 */
[----:B------:R-:W-:Y:S01]  /*17400*/  @!PT LDS RZ, [RZ] ;  /* 0x00000000fffff984 */ /* 0x000fe20000000800 */
[----:B------:R-:W-:Y:S01]  /*17410*/  @!PT LDS RZ, [RZ] ;  /* 0x00000000fffff984 */ /* 0x000fe20000000800 */
[----:B------:R-:W-:Y:S01]  /*17420*/  @!PT LDS RZ, [RZ] ;  /* 0x00000000fffff984 */ /* 0x000fe20000000800 */
[----:B------:R5:W-:Y:S06]  /*17430*/  MEMBAR.ALL.CTA ;  /* 0x0000000000007992 */ /* 0x000bec0000008000 */
[----:B-----5:R-:W1:Y:S01]  /*17440*/  FENCE.VIEW.ASYNC.S ;  /* 0x00000000000073c6 */ /* 0x020e620000000000 */
[----:B------:R-:W-:Y:S05]  /*17450*/  BRA.U !UP0, `(.L_x_271) ;  /* 0x0000000108fc7547 */ /* 0x000fea000b800000 */
[C---:B------:R-:W-:Y:S01]  /*17460*/  FSETP.GEU.AND P0, PT, R24.reuse, 1.175494350822287508e-38, PT ;  /* 0x008000001800780b */ /* 0x040fe20003f0e000 */
[----:B------:R-:W5:Y:S01]  /*17470*/  LDCU UR4, c[0x0][0x380] ;  /* 0x00007000ff0477ac */ /* 0x000f620008000800 */
[----:B------:R-:W-:Y:S01]  /*17480*/  MOV R0, 0x3e055027 ;  /* 0x3e05502700007802 */ /* 0x000fe20000000f00 */
[----:B------:R-:W-:Y:S01]  /*17490*/  BSSY.RECONVERGENT B0, `(.L_x_271) ;  /* 0x000003b000007945 */ /* 0x000fe20003800200 */
[----:B---3--:R-:W-:Y:S01]  /*174a0*/  FSEL R5, RZ, -23, P0 ;  /* 0xc1b80000ff057808 */ /* 0x008fe20000000000 */
[----:B------:R-:W3:Y:S08]  /*174b0*/  LDCU UR5, c[0x0][0x700] ;  /* 0x0000e000ff0577ac */ /* 0x000ef00008000800 */
[----:B------:R-:W-:-:S05]  /*174c0*/  @!P0 FMUL R24, R24, 8388608 ;  /* 0x4b00000018188820 */ /* 0x000fca0000400000 */
[C---:B------:R-:W-:Y:S02]  /*174d0*/  IADD3 R7, PT, PT, R24.reuse, -0x3f2aaaab, RZ ;  /* 0xc0d5555518077810 */ /* 0x040fe40007ffe0ff */
[C---:B------:R-:W-:Y:S02]  /*174e0*/  ISETP.GT.U32.AND P0, PT, R24.reuse, 0x7f7fffff, PT ;  /* 0x7f7fffff1800780c */ /* 0x040fe40003f04070 */
[----:B------:R-:W-:Y:S02]  /*174f0*/  LOP3.LUT R7, R7, 0xff800000, RZ, 0xc0, !PT ;  /* 0xff80000007077812 */ /* 0x000fe400078ec0ff */
[C---:B------:R-:W-:Y:S02]  /*17500*/  FSETP.NEU.AND P1, PT, R24.reuse, RZ, PT ;  /* 0x000000ff1800720b */ /* 0x040fe40003f2d000 */
[-C--:B------:R-:W-:Y:S02]  /*17510*/  IADD3 R3, PT, PT, R24, -R7.reuse, RZ ;  /* 0x8000000718037210 */ /* 0x080fe40007ffe0ff */
[----:B------:R-:W-:-:S03]  /*17520*/  I2FP.F32.S32 R4, R7 ;  /* 0x0000000700047245 */ /* 0x000fc60000201400 */
[----:B------:R-:W-:Y:S02]  /*17530*/  FADD R3, R3, -1 ;  /* 0xbf80000003037421 */ /* 0x000fe40000000000 */
[----:B------:R-:W-:Y:S02]  /*17540*/  FFMA R4, R4, 1.1920928955078125e-07, R5 ;  /* 0x3400000004047823 */ /* 0x000fe40000000005 */
[----:B------:R-:W-:-:S04]  /*17550*/  FFMA R0, R3, -R0, 0.14084610342979431152 ;  /* 0x3e1039f603007423 */ /* 0x000fc80000000800 */
[----:B------:R-:W-:-:S04]  /*17560*/  FFMA R0, R3, R0, -0.12148627638816833496 ;  /* 0xbdf8cdcc03007423 */ /* 0x000fc80000000000 */
[----:B------:R-:W-:-:S04]  /*17570*/  FFMA R0, R3, R0, 0.13980610668659210205 ;  /* 0x3e0f295503007423 */ /* 0x000fc80000000000 */
[----:B------:R-:W-:-:S04]  /*17580*/  FFMA R0, R3, R0, -0.16684235632419586182 ;  /* 0xbe2ad8b903007423 */ /* 0x000fc80000000000 */
[----:B------:R-:W-:-:S04]  /*17590*/  FFMA R0, R3, R0, 0.20012299716472625732 ;  /* 0x3e4ced0b03007423 */ /* 0x000fc80000000000 */
[----:B------:R-:W-:-:S04]  /*175a0*/  FFMA R0, R3, R0, -0.24999669194221496582 ;  /* 0xbe7fff2203007423 */ /* 0x000fc80000000000 */
[----:B------:R-:W-:-:S04]  /*175b0*/  FFMA R0, R3, R0, 0.33333182334899902344 ;  /* 0x3eaaaa7803007423 */ /* 0x000fc80000000000 */
[----:B------:R-:W-:-:S04]  /*175c0*/  FFMA R0, R3, R0, -0.5 ;  /* 0xbf00000003007423 */ /* 0x000fc80000000000 */
[----:B------:R-:W-:-:S04]  /*175d0*/  FMUL R0, R3, R0 ;  /* 0x0000000003007220 */ /* 0x000fc80000400000 */
[----:B------:R-:W-:Y:S01]  /*175e0*/  FFMA R5, R3, R0, R3 ;  /* 0x0000000003057223 */ /* 0x000fe20000000003 */
[----:B------:R-:W-:Y:S02]  /*175f0*/  MOV R3, 0x7f800000 ;  /* 0x7f80000000037802 */ /* 0x000fe40000000f00 */
[----:B--2---:R-:W-:Y:S01]  /*17600*/  LEA R0, R33, R2, 0x8 ;  /* 0x0000000221007211 */ /* 0x004fe200078e40ff */
[----:B------:R-:W-:Y:S02]  /*17610*/  FFMA R4, R4, 0.69314718246459960938, R5 ;  /* 0x3f31721804047823 */ /* 0x000fe40000000005 */
[----:B------:R-:W-:Y:S01]  /*17620*/  @P0 FFMA R4, R24, R3, +INF ;  /* 0x7f80000018040423 */ /* 0x000fe20000000003 */
[----:B-----5:R-:W-:-:S04]  /*17630*/  ISETP.GE.AND P0, PT, R0, UR4, PT ;  /* 0x0000000400007c0c */ /* 0x020fc8000bf06270 */
[----:B------:R-:W-:-:S05]  /*17640*/  FSEL R4, R4, -INF , P1 ;  /* 0xff80000004047808 */ /* 0x000fca0000800000 */
[----:B---3--:R-:W-:-:S04]  /*17650*/  FFMA R25, R25, UR5, R4 ;  /* 0x0000000519197c23 */ /* 0x008fc80008000004 */
[----:B------:R-:W-:Y:S05]  /*17660*/  @P0 BRA `(.L_x_272) ;  /* 0x0000000000740947 */ /* 0x000fea0003800000 */
[----:B------:R-:W2:Y:S01]  /*17670*/  LDCU UR4, c[0x0][0x38c] ;  /* 0x00007180ff0477ac */ /* 0x000ea20008000800 */
[----:B------:R-:W-:Y:S01]  /*17680*/  HFMA2 R4, -RZ, RZ, 0, 0 ;  /* 0x00000000ff047431 */ /* 0x000fe200000001ff */
[----:B------:R-:W1:Y:S01]  /*17690*/  LDCU UR5, c[0x0][0x890] ;  /* 0x00011200ff0577ac */ /* 0x000e620008000800 */
[----:B------:R-:W3:Y:S01]  /*176a0*/  LDCU.64 UR6, c[0x0][0x888] ;  /* 0x00011100ff0677ac */ /* 0x000ee20008000a00 */
[----:B--2---:R-:W2:Y:S01]  /*176b0*/  I2F.U32.RP R7, UR4 ;  /* 0x0000000400077d06 */ /* 0x004ea20008209000 */
[----:B------:R-:W-:Y:S01]  /*176c0*/  ISETP.NE.U32.AND P0, PT, RZ, UR4, PT ;  /* 0x00000004ff007c0c */ /* 0x000fe2000bf05070 */
[----:B-1----:R-:W-:-:S06]  /*176d0*/  IMAD R0, R29, UR5, R0 ;  /* 0x000000051d007c24 */ /* 0x002fcc000f8e0200 */
[----:B--2---:R-:W1:Y:S02]  /*176e0*/  MUFU.RCP R6, R7 ;  /* 0x0000000700067308 */ /* 0x004e640000001000 */
[----:B-1----:R-:W-:-:S06]  /*176f0*/  IADD3 R6, PT, PT, R6, 0xffffffe, RZ ;  /* 0x0ffffffe06067810 */ /* 0x002fcc0007ffe0ff */
[----:B------:R-:W1:Y:S02]  /*17700*/  F2I.FTZ.U32.TRUNC.NTZ R5, R6 ;  /* 0x0000000600057305 */ /* 0x000e64000021f000 */
[----:B-1----:R-:W-:Y:S01]  /*17710*/  IADD3 R3, PT, PT, RZ, -R5, RZ ;  /* 0x80000005ff037210 */ /* 0x002fe20007ffe0ff */
[----:B------:R-:W1:Y:S04]  /*17720*/  LDC.64 R6, c[0x0][0x880] ;  /* 0x00022000ff067b82 */ /* 0x000e680000000a00 */
[----:B------:R-:W-:-:S04]  /*17730*/  IMAD R3, R3, UR4, RZ ;  /* 0x0000000403037c24 */ /* 0x000fc8000f8e02ff */
[----:B------:R-:W-:-:S06]  /*17740*/  IMAD.HI.U32 R3, R5, R3, R4 ;  /* 0x0000000305037227 */ /* 0x000fcc00078e0004 */
[----:B----4-:R-:W-:-:S05]  /*17750*/  IMAD.HI.U32 R3, R3, R32, RZ ;  /* 0x0000002003037227 */ /* 0x010fca00078e00ff */
[----:B------:R-:W-:-:S05]  /*17760*/  IADD3 R5, PT, PT, -R3, RZ, RZ ;  /* 0x000000ff03057210 */ /* 0x000fca0007ffe1ff */
[----:B------:R-:W-:-:S05]  /*17770*/  IMAD R4, R5, UR4, R32 ;  /* 0x0000000405047c24 */ /* 0x000fca000f8e0220 */
[----:B------:R-:W-:-:S13]  /*17780*/  ISETP.GE.U32.AND P2, PT, R4, UR4, PT ;  /* 0x0000000404007c0c */ /* 0x000fda000bf46070 */
[----:B------:R-:W-:Y:S02]  /*17790*/  @P2 IADD3 R4, PT, PT, R4, -UR4, RZ ;  /* 0x8000000404042c10 */ /* 0x000fe4000fffe0ff */
[----:B------:R-:W-:Y:S02]  /*177a0*/  @P2 IADD3 R3, PT, PT, R3, 0x1, RZ ;  /* 0x0000000103032810 */ /* 0x000fe40007ffe0ff */
[----:B------:R-:W-:-:S13]  /*177b0*/  ISETP.GE.U32.AND P1, PT, R4, UR4, PT ;  /* 0x0000000404007c0c */ /* 0x000fda000bf26070 */
[----:B------:R-:W-:Y:S02]  /*177c0*/  @P1 IADD3 R3, PT, PT, R3, 0x1, RZ ;  /* 0x0000000103031810 */ /* 0x000fe40007ffe0ff */
[----:B------:R-:W-:-:S04]  /*177d0*/  @!P0 LOP3.LUT R3, RZ, UR4, RZ, 0x33, !PT ;  /* 0x00000004ff038c12 */ /* 0x000fc8000f8e33ff */
[C---:B------:R-:W-:Y:S01]  /*177e0*/  IADD3 R5, PT, PT, -R3.reuse, RZ, RZ ;  /* 0x000000ff03057210 */ /* 0x040fe20007ffe1ff */
[----:B---3--:R-:W-:-:S04]  /*177f0*/  IMAD R0, R3, UR7, R0 ;  /* 0x0000000703007c24 */ /* 0x008fc8000f8e0200 */
[----:B------:R-:W-:-:S04]  /*17800*/  IMAD R5, R5, UR4, R32 ;  /* 0x0000000405057c24 */ /* 0x000fc8000f8e0220 */
[----:B------:R-:W-:-:S04]  /*17810*/  IMAD R5, R5, UR6, R0 ;  /* 0x0000000605057c24 */ /* 0x000fc8000f8e0200 */
[----:B-1----:R-:W-:-:S05]  /*17820*/  IMAD.WIDE.U32 R6, R5, 0x4, R6 ;  /* 0x0000000405067825 */ /* 0x002fca00078e0006 */
[----:B------:R2:W-:Y:S02]  /*17830*/  STG.E desc[UR46][R6.64], R25 ;  /* 0x0000001906007986 */ /* 0x0005e4000c10192e */
.L_x_272:
[----:B------:R-:W-:Y:S05]  /*17840*/  BSYNC.RECONVERGENT B0 ;  /* 0x0000000000007941 */ /* 0x000fea0003800200 */
.L_x_271:
[----:B------:R-:W-:Y:S01]  /*17850*/  UISETP.NE.AND UP0, UPT, UR41, URZ, UPT ;  /* 0x000000ff2900728c */ /* 0x000fe2000bf05270 */
[----:B------:R-:W-:-:S08]  /*17860*/  NOP ;  /* 0x0000000000007918 */ /* 0x000fd00000000000 */
[----:B------:R-:W-:Y:S05]  /*17870*/  BRA.U UP0, `(.L_x_273) ;  /* 0x0000000100087547 */ /* 0x000fea000b800000 */
[----:B------:R-:W-:Y:S05]  /*17880*/  BPT.TRAP 0x1 ;  /* 0x000000040000795c */ /* 0x000fea0000300000 */
[----:B------:R-:W-:Y:S05]  /*17890*/  BPT.TRAP 0x1 ;  /* 0x000000040000795c */ /* 0x000fea0000300000 */
.L_x_273:
[----:B------:R-:W-:Y:S01]  /*178a0*/  IADD3 R3, PT, PT, R23, 0x500a0, RZ ;  /* 0x000500a017037810 */ /* 0x000fe20007ffe0ff */
[----:B------:R-:W-:-:S03]  /*178b0*/  UISETP.NE.AND UP0, UPT, UR41, URZ, UPT ;  /* 0x000000ff2900728c */ /* 0x000fc6000bf05270 */
[----:B------:R-:W-:-:S04]  /*178c0*/  PRMT R0, R26, 0x654, R3 ;  /* 0x000006541a007816 */ /* 0x000fc80000000003 */
[----:B-1----:R1:W-:Y:S02]  /*178d0*/  SYNCS.ARRIVE.TRANS64.RED.A1T0 RZ, [R0+URZ], RZ ;  /* 0x000000ff00ff79a7 */ /* 0x0023e400081004ff */
[----:B------:R-:W-:Y:S05]  /*178e0*/  BRA.U UP0, `(.L_x_274) ;  /* 0x0000000100047547 */ /* 0x000fea000b800000 */
[----:B------:R-:W-:Y:S05]  /*178f0*/  BPT.TRAP 0x1 ;  /* 0x000000040000795c */ /* 0x000fea0000300000 */
.L_x_274:
[----:B------:R1:W-:Y:S01]  /*17900*/  SYNCS.ARRIVE.TRANS64.A1T0 RZ, [R23+URZ+0x500b0], RZ ;  /* 0x0500b0ff17ff79a7 */ /* 0x0003e200081000ff */
[----:B------:R-:W-:-:S09]  /*17910*/  UISETP.NE.AND UP0, UPT, UR44, URZ, UPT ;  /* 0x000000ff2c00728c */ /* 0x000fd2000bf05270 */
[----:B------:R-:W-:Y:S05]  /*17920*/  BRA.U !UP0, `(.L_x_275) ;  /* 0x0000000108047547 */ /* 0x000fea000b800000 */
[----:B------:R-:W-:Y:S05]  /*17930*/  BPT.TRAP 0x1 ;  /* 0x000000040000795c */ /* 0x000fea0000300000 */
.L_x_275:
[----:B-1----:R-:W-:Y:S02]  /*17940*/  IMAD.U32 R0, RZ, RZ, UR45 ;  /* 0x0000002dff007e24 */ /* 0x002fe4000f8e00ff */
[----:B------:R-:W-:-:S03]  /*17950*/  VIADD R3, R22, 0x80 ;  /* 0x0000008016037836 */ /* 0x000fc60000000000 */
[----:B------:R-:W-:Y:S02]  /*17960*/  SHF.L.U32 R0, R0, 0x1f, RZ ;  /* 0x0000001f00007819 */ /* 0x000fe400000006ff */
[----:B------:R-:W-:Y:S02]  /*17970*/  SHF.R.U32.HI R3, RZ, 0x15, R3 ;  /* 0x00000015ff037819 */ /* 0x000fe40000011603 */
[----:B------:R-:W1:Y:S02]  /*17980*/  SYNCS.PHASECHK.TRANS64.TRYWAIT P1, [R23+URZ+0x50080], R0 ;  /* 0x05008000170075a7 */ /* 0x000e6400080211ff */
[----:B------:R-:W-:Y:S01]  /*17990*/  ISETP.NE.AND P0, PT, R28, R3, PT ;  /* 0x000000031c00720c */ /* 0x000fe20003f05270 */
[----:B-1----:R-:W-:-:S12]  /*179a0*/  @!P1 BRA `(.L_x_276) ;  /* 0x000000e400149947 */ /* 0x002fd80003800000 */
.L_x_445:
[----:B------:R-:W-:Y:S05]  /*179b0*/  @!P0 BRA `(.L_x_277) ;  /* 0x0000000000408947 */ /* 0x000fea0003800000 */
[----:B------:R-:W-:Y:S01]  /*179c0*/  MOV R14, 0x8 ;  /* 0x00000008000e7802 */ /* 0x000fe20000000f00 */
[----:B------:R-:W1:Y:S01]  /*179d0*/  LDCU.64 UR8, c[0x4][0xb0] ;  /* 0x01001600ff0877ac */ /* 0x000e620008000a00 */
[----:B------:R-:W-:Y:S02]  /*179e0*/  HFMA2 R12, -RZ, RZ, 0, 5.9604644775390625e-08 ;  /* 0x00000001ff0c7431 */ /* 0x000fe400000001ff */
[----:B---3--:R-:W-:Y:S01]  /*179f0*/  IMAD.MOV.U32 R8, RZ, RZ, 0x192 ;  /* 0x00000192ff087424 */ /* 0x008fe200078e00ff */
[----:B------:R-:W2:Y:S01]  /*17a00*/  LDCU.64 UR6, c[0x4][0xb8] ;  /* 0x01001700ff0677ac */ /* 0x000ea20008000a00 */
[----:B------:R-:W3:Y:S01]  /*17a10*/  LDC.64 R14, c[0x4][R14] ;  /* 0x010000000e0e7b82 */ /* 0x000ee20000000a00 */
[----:B------:R-:W-:Y:S01]  /*17a20*/  IMAD.MOV.U32 R13, RZ, RZ, RZ ;  /* 0x000000ffff0d7224 */ /* 0x000fe200078e00ff */
[----:B------:R-:W5:Y:S01]  /*17a30*/  LDCU.64 UR4, c[0x4][0x28] ;  /* 0x01000500ff0477ac */ /* 0x000f620008000a00 */
[----:B-1----:R-:W-:Y:S01]  /*17a40*/  IMAD.U32 R4, RZ, RZ, UR8 ;  /* 0x00000008ff047e24 */ /* 0x002fe2000f8e00ff */
[----:B------:R-:W-:Y:S01]  /*17a50*/  MOV R5, UR9 ;  /* 0x0000000900057c02 */ /* 0x000fe20008000f00 */
[----:B--2---:R-:W-:Y:S01]  /*17a60*/  IMAD.U32 R6, RZ, RZ, UR6 ;  /* 0x00000006ff067e24 */ /* 0x004fe2000f8e00ff */
[----:B------:R-:W-:Y:S01]  /*17a70*/  MOV R7, UR7 ;  /* 0x0000000700077c02 */ /* 0x000fe20008000f00 */
[----:B-----5:R-:W-:Y:S01]  /*17a80*/  IMAD.U32 R10, RZ, RZ, UR4 ;  /* 0x00000004ff0a7e24 */ /* 0x020fe2000f8e00ff */
[----:B------:R-:W-:-:S02]  /*17a90*/  MOV R11, UR5 ;  /* 0x00000005000b7c02 */ /* 0x000fc40008000f00 */
[----:B------:R-:W-:-:S07]  /*17aa0*/  LEPC R20, `(.L_x_277) ;  /* 0x000000001014794e */ /* 0x000fce0000000000 */
[----:B---34-:R-:W-:Y:S05]  /*17ab0*/  CALL.ABS.NOINC R14 ;  /* 0x000000000e007343 */ /* 0x018fea0003c00000 */
.L_x_277:
[----:B------:R-:W-:Y:S05]  /*17ac0*/  WARPSYNC.ALL ;  /* 0x0000000000007948 */ /* 0x000fea0003800000 */
[----:B------:R-:W-:Y:S01]  /*17ad0*/  R2UR UR4, R22 ;  /* 0x00000000160472ca */ /* 0x000fe200000e0000 */
[----:B------:R-:W-:-:S12]  /*17ae0*/  UISETP.NE.AND UP0, UPT, UR44, URZ, UPT ;  /* 0x000000ff2c00728c */ /* 0x000fd8000bf05270 */
[----:B--2---:R-:W1:Y:S02]  /*17af0*/  LDTM.x2 R24, tmem[UR4+0x80] ;  /* 0x00008004001879ee */ /* 0x004e6400080c0000 */
[----:B-1----:R-:W-:Y:S05]  /*17b00*/  BRA.U !UP0, `(.L_x_278) ;  /* 0x0000000108047547 */ /* 0x002fea000b800000 */
[----:B------:R-:W-:Y:S05]  /*17b10*/  BPT.TRAP 0x1 ;  /* 0x000000040000795c */ /* 0x000fea0000300000 */
.L_x_278:
[----:B------:R-:W-:Y:S01]  /*17b20*/  PRMT R37, R26, 0x654, R37 ;  /* 0x000006541a257816 */ /* 0x000fe20000000025 */
[----:B------:R-:W-:-:S03]  /*17b30*/  UISETP.NE.AND UP0, UPT, UR41, URZ, UPT ;  /* 0x000000ff2900728c */ /* 0x000fc6000bf05270 */
[----:B------:R1:W-:Y:S06]  /*17b40*/  SYNCS.ARRIVE.TRANS64.RED.A1T0 RZ, [R37+URZ], RZ ;  /* 0x000000ff25ff79a7 */ /* 0x0003ec00081004ff */
[----:B------:R-:W-:Y:S05]  /*17b50*/  BRA.U UP0, `(.L_x_279) ;  /* 0x0000000100047547 */ /* 0x000fea000b800000 */
[----:B------:R-:W-:Y:S05]  /*17b60*/  BPT.TRAP 0x1 ;  /* 0x000000040000795c */ /* 0x000fea0000300000 */
.L_x_279:
[----:B------:R-:W-:-:S04]  /*17b70*/  MOV R0, UR38 ;  /* 0x0000002600007c02 */ /* 0x000fc80008000f00 */
[----:B------:R-:W-:-:S04]  /*17b80*/  SHF.L.U32 R0, R0, 0x1f, RZ ;  /* 0x0000001f00007819 */ /* 0x000fc800000006ff */
[----:B------:R-:W2:Y:S02]  /*17b90*/  SYNCS.PHASECHK.TRANS64.TRYWAIT P0, [R23+URZ+0x50098], R0 ;  /* 0x05009800170075a7 */ /* 0x000ea400080011ff */
[----:B--2---:R-:W-:Y:S05]  /*17ba0*/  @!P0 BRA `(.L_x_280) ;  /* 0x000000e000a88947 */ /* 0x004fea0003800000 */
.L_x_446:
[----:B------:R-:W-:-:S09]  /*17bb0*/  UISETP.NE.AND UP0, UPT, UR41, URZ, UPT ;  /* 0x000000ff2900728c */ /* 0x000fd2000bf05270 */
[----:B------:R-:W-:Y:S05]  /*17bc0*/  BRA.U UP0, `(.L_x_281) ;  /* 0x0000000100047547 */ /* 0x000fea000b800000 */
[----:B------:R-:W-:Y:S05]  /*17bd0*/  BPT.TRAP 0x1 ;  /* 0x000000040000795c */ /* 0x000fea0000300000 */
.L_x_281:
[----:B--2---:R-:W-:Y:S01]  /*17be0*/  MOV R0, 0x1 ;  /* 0x0000000100007802 */ /* 0x004fe20000000f00 */
[----:B------:R2:W1:Y:S03]  /*17bf0*/  MUFU.RCP R3, R24 ;  /* 0x0000001800037308 */ /* 0x0004660000001000 */
[----:B------:R-:W-:-:S04]  /*17c00*/  SHF.L.U32 R0, R0, 0x1f, RZ ;  /* 0x0000001f00007819 */ /* 0x000fc800000006ff */
[----:B------:R-:W5:Y:S02]  /*17c10*/  SYNCS.PHASECHK.TRANS64.TRYWAIT P0, [R23+URZ+0x500c8], R0 ;  /* 0x0500c800170075a7 */ /* 0x000f6400080011ff */
[----:B-12--5:R-:W-:Y:S05]  /*17c20*/  @!P0 BRA `(.L_x_282) ;  /* 0x000000e0009c8947 */ /* 0x026fea0003800000 */
.L_x_447:
[----:B------:R-:W2:Y:S01]  /*17c30*/  LDCU UR4, c[0x0][0x708] ;  /* 0x0000e100ff0477ac */ /* 0x000ea20008000800 */
[----:B------:R-:W-:Y:S01]  /*17c40*/  FFMA R34, -R24, R3, 1 ;  /* 0x3f80000018227423 */ /* 0x000fe20000000103 */
[----:B------:R-:W-:Y:S01]  /*17c50*/  BSSY.RECONVERGENT B2, `(.L_x_283) ;  /* 0x000000b000027945 */ /* 0x000fe20003800200 */
[----:B------:R-:W-:Y:S02]  /*17c60*/  ISETP.NE.AND P1, PT, R28, R53, PT ;  /* 0x000000351c00720c */ /* 0x000fe40003f25270 */
[----:B------:R-:W-:Y:S01]  /*17c70*/  FFMA R34, R3, R34, R3 ;  /* 0x0000002203227223 */ /* 0x000fe20000000003 */
[----:B--2---:R-:W-:-:S03]  /*17c80*/  MOV R3, UR4 ;  /* 0x0000000400037c02 */ /* 0x004fc60008000f00 */
[----:B---3--:R-:W-:Y:S01]  /*17c90*/  FFMA R5, R34, UR4, RZ ;  /* 0x0000000422057c23 */ /* 0x008fe200080000ff */
[----:B------:R-:W2:Y:S03]  /*17ca0*/  FCHK P0, R3, R24 ;  /* 0x0000001803007302 */ /* 0x000ea60000000000 */
[----:B-1----:R-:W-:-:S04]  /*17cb0*/  FFMA R0, -R24, R5, UR4 ;  /* 0x0000000418007e23 */ /* 0x002fc80008000105 */
[----:B------:R-:W-:Y:S01]  /*17cc0*/  FFMA R34, R34, R0, R5 ;  /* 0x0000000022227223 */ /* 0x000fe20000000005 */
[----:B--2---:R-:W-:Y:S05]  /*17cd0*/  @!P0 BRA `(.L_x_284) ;  /* 0x0000000000088947 */ /* 0x004fea0003800000 */
[----:B------:R-:W-:Y:S02]  /*17ce0*/  MOV R4, 0x17d00 ;  /* 0x00017d0000047802 */ /* 0x000fe40000000f00 */
[----:B----4-:R-:W-:Y:S05]  /*17cf0*/  CALL.REL.NOINC `($__internal_3_$__cuda_sm3x_div_rn_noftz_f32_slowpath) ;  /* 0x000000e800507944 */ /* 0x010fea0003c00000 */
.L_x_284:
[----:B------:R-:W-:Y:S05]  /*17d00*/  BSYNC.RECONVERGENT B2 ;  /* 0x0000000000027941 */ /* 0x000fea0003800200 */
.L_x_283:
[----:B------:R-:W-:Y:S05]  /*17d10*/  @!P1 BRA `(.L_x_285) ;  /* 0x0000000000409947 */ /* 0x000fea0003800000 */
[----:B------:R-:W-:Y:S01]  /*17d20*/  MOV R14, 0x8 ;  /* 0x00000008000e7802 */ /* 0x000fe20000000f00 */
[----:B------:R-:W1:Y:S01]  /*17d30*/  LDCU.64 UR8, c[0x4][0xb0] ;  /* 0x01001600ff0877ac */ /* 0x000e620008000a00 */
[----:B------:R-:W-:Y:S02]  /*17d40*/  HFMA2 R12, -RZ, RZ, 0, 5.9604644775390625e-08 ;  /* 0x00000001ff0c7431 */ /* 0x000fe400000001ff */
[----:B------:R-:W-:Y:S01]  /*17d50*/  IMAD.MOV.U32 R8, RZ, RZ, 0x192 ;  /* 0x00000192ff087424 */ /* 0x000fe200078e00ff */
        /* <DEDUP_REMOVED lines=12> */
.L_x_285:
[----:B------:R-:W-:Y:S05]  /*17e20*/  WARPSYNC.ALL ;  /* 0x0000000000007948 */ /* 0x000fea0003800000 */
[----:B------:R-:W-:Y:S02]  /*17e30*/  R2UR UR4, R22 ;  /* 0x00000000160472ca */ /* 0x000fe400000e0000 */
[C---:B------:R-:W-:Y:S02]  /*17e40*/  IADD3 R35, P0, PT, R27.reuse, 0x10010, RZ ;  /* 0x000100101b237810 */ /* 0x040fe40007f1e0ff */
[----:B------:R-:W-:-:S03]  /*17e50*/  IADD3 R3, P1, PT, R27, 0x10000, RZ ;  /* 0x000100001b037810 */ /* 0x000fc60007f3e0ff */
[--C-:B------:R-:W-:Y:S01]  /*17e60*/  IMAD.X R55, RZ, RZ, R31.reuse, P0 ;  /* 0x000000ffff377224 */ /* 0x100fe200000e061f */
[----:B------:R-:W-:Y:S01]  /*17e70*/  ISETP.NE.AND P0, PT, R28, R51, PT ;  /* 0x000000331c00720c */ /* 0x000fe20003f05270 */
[----:B------:R-:W-:-:S04]  /*17e80*/  IMAD.X R53, RZ, RZ, R31, P1 ;  /* 0x000000ffff357224 */ /* 0x000fc800008e061f */
[----:B------:R-:W1:Y:S01]  /*17e90*/  LDTM.x16 R4, tmem[UR4+0x180] ;  /* 0x00018004000479ee */ /* 0x000e620008240000 */
[----:B------:R-:W-:-:S04]  /*17ea0*/  SHF.R.U64 R0, R3, 0x3, R53 ;  /* 0x0000000303007819 */ /* 0x000fc80000001235 */
[----:B------:R-:W-:Y:S01]  /*17eb0*/  LOP3.LUT R52, R3, 0x70, R0, 0x78, !PT ;  /* 0x0000007003347812 */ /* 0x000fe200078e7800 */
[C---:B-1----:R-:W-:Y:S01]  /*17ec0*/  FMUL2 R20, R34.reuse.F32, R8.F32x2.HI_LO ;  /* 0x000000082214724a */ /* 0x042fe20000040000 */
[C---:B------:R-:W-:Y:S01]  /*17ed0*/  SHF.R.U64 R8, R35.reuse, 0x3, R55 ;  /* 0x0000000323087819 */ /* 0x040fe20000001237 */
[C---:B------:R-:W-:Y:S02]  /*17ee0*/  FMUL2 R4, R34.reuse.F32, R4.F32x2.HI_LO ;  /* 0x000000042204724a */ /* 0x040fe40000040000 */
[C---:B------:R-:W-:Y:S01]  /*17ef0*/  FMUL2 R6, R34.reuse.F32, R6.F32x2.HI_LO ;  /* 0x000000062206724a */ /* 0x040fe20000040000 */
[----:B------:R-:W-:Y:S01]  /*17f00*/  LOP3.LUT R54, R35, 0x70, R8, 0x78, !PT ;  /* 0x0000007023367812 */ /* 0x000fe200078e7808 */
[C---:B------:R-:W-:Y:S01]  /*17f10*/  FMUL2 R36, R34.reuse.F32, R10.F32x2.HI_LO ;  /* 0x0000000a2224724a */ /* 0x040fe20000040000 */
[----:B------:R-:W-:Y:S01]  /*17f20*/  F2FP.F16.F32.PACK_AB R8, R5, R4 ;  /* 0x000000040508723e */ /* 0x000fe200000000ff */
[C---:B------:R-:W-:Y:S01]  /*17f30*/  FMUL2 R12, R34.reuse.F32, R12.F32x2.HI_LO ;  /* 0x0000000c220c724a */ /* 0x040fe20000040000 */
[----:B------:R-:W-:Y:S01]  /*17f40*/  F2FP.F16.F32.PACK_AB R9, R7, R6 ;  /* 0x000000060709723e */ /* 0x000fe200000000ff */
[C---:B------:R-:W-:Y:S01]  /*17f50*/  FMUL2 R14, R34.reuse.F32, R14.F32x2.HI_LO ;  /* 0x0000000e220e724a */ /* 0x040fe20000040000 */
[----:B------:R-:W-:Y:S01]  /*17f60*/  F2FP.F16.F32.PACK_AB R10, R21, R20 ;  /* 0x00000014150a723e */ /* 0x000fe200000000ff */
[C---:B------:R-:W-:Y:S01]  /*17f70*/  FMUL2 R16, R34.reuse.F32, R16.F32x2.HI_LO ;  /* 0x000000102210724a */ /* 0x040fe20000040000 */
        /* <DEDUP_REMOVED lines=10> */
[----:B------:R-:W2:Y:S01]  /*18020*/  LDCU.64 UR8, c[0x4][0xb0] ;  /* 0x01001600ff0877ac */ /* 0x000ea20008000a00 */
[----:B------:R-:W-:Y:S02]  /*18030*/  HFMA2 R12, -RZ, RZ, 0, 5.9604644775390625e-08 ;  /* 0x00000001ff0c7431 */ /* 0x000fe400000001ff */
[----:B-1----:R-:W-:Y:S01]  /*18040*/  IMAD.MOV.U32 R8, RZ, RZ, 0x192 ;  /* 0x00000192ff087424 */ /* 0x002fe200078e00ff */
[----:B------:R-:W1:Y:S01]  /*18050*/  LDCU.64 UR6, c[0x4][0xb8] ;  /* 0x01001700ff0677ac */ /* 0x000e620008000a00 */
[----:B------:R-:W3:Y:S01]  /*18060*/  LDC.64 R14, c[0x4][R14] ;  /* 0x010000000e0e7b82 */ /* 0x000ee20000000a00 */
[----:B------:R-:W-:Y:S01]  /*18070*/  IMAD.MOV.U32 R13, RZ, RZ, RZ ;  /* 0x000000ffff0d7224 */ /* 0x000fe200078e00ff */
[----:B------:R-:W5:Y:S01]  /*18080*/  LDCU.64 UR4, c[0x4][0x40] ;  /* 0x01000800ff0477ac */ /* 0x000f620008000a00 */
[----:B--2---:R-:W-:Y:S01]  /*18090*/  IMAD.U32 R4, RZ, RZ, UR8 ;  /* 0x00000008ff047e24 */ /* 0x004fe2000f8e00ff */
[----:B------:R-:W-:Y:S01]  /*180a0*/  MOV R5, UR9 ;  /* 0x0000000900057c02 */ /* 0x000fe20008000f00 */
[----:B-1----:R-:W-:Y:S01]  /*180b0*/  IMAD.U32 R6, RZ, RZ, UR6 ;  /* 0x00000006ff067e24 */ /* 0x002fe2000f8e00ff */
[----:B------:R-:W-:Y:S01]  /*180c0*/  MOV R7, UR7 ;  /* 0x0000000700077c02 */ /* 0x000fe20008000f00 */
[----:B-----5:R-:W-:Y:S01]  /*180d0*/  IMAD.U32 R10, RZ, RZ, UR4 ;  /* 0x00000004ff0a7e24 */ /* 0x020fe2000f8e00ff */
[----:B------:R-:W-:-:S02]  /*180e0*/  MOV R11, UR5 ;  /* 0x00000005000b7c02 */ /* 0x000fc40008000f00 */
[----:B------:R-:W-:-:S07]  /*180f0*/  LEPC R20, `(.L_x_286) ;  /* 0x000000001014794e */ /* 0x000fce0000000000 */
[----:B---34-:R-:W-:Y:S05]  /*18100*/  CALL.ABS.NOINC R14 ;  /* 0x000000000e007343 */ /* 0x018fea0003c00000 */
.L_x_286:
[----:B------:R-:W-:Y:S05]  /*18110*/  WARPSYNC.ALL ;  /* 0x0000000000007948 */ /* 0x000fea0003800000 */
[----:B------:R-:W-:Y:S02]  /*18120*/  R2UR UR4, R22 ;  /* 0x00000000160472ca */ /* 0x000fe400000e0000 */
[C---:B------:R-:W-:Y:S02]  /*18130*/  IADD3 R35, P0, PT, R27.reuse, 0x10030, RZ ;  /* 0x000100301b237810 */ /* 0x040fe40007f1e0ff */
[----:B------:R-:W-:-:S03]  /*18140*/  IADD3 R3, P1, PT, R27, 0x10020, RZ ;  /* 0x000100201b037810 */ /* 0x000fc60007f3e0ff */
[--C-:B-1----:R-:W-:Y:S01]  /*18150*/  IMAD.X R53, RZ, RZ, R31.reuse, P0 ;  /* 0x000000ffff357224 */ /* 0x102fe200000e061f */
        /* <DEDUP_REMOVED lines=42> */
.L_x_287:
        /* <DEDUP_REMOVED lines=47> */
.L_x_288:
        /* <DEDUP_REMOVED lines=47> */
.L_x_289:
        /* <DEDUP_REMOVED lines=47> */
.L_x_290:
        /* <DEDUP_REMOVED lines=47> */
.L_x_291:
        /* <DEDUP_REMOVED lines=47> */
.L_x_292:
[----:B------:R-:W-:Y:S05]  /*192b0*/  WARPSYNC.ALL ;  /* 0x0000000000007948 */ /* 0x000fea0003800000 */
[----:B------:R-:W-:Y:S02]  /*192c0*/  R2UR UR4, R22 ;  /* 0x00000000160472ca */ /* 0x000fe400000e0000 */
[C---:B------:R-:W-:Y:S02]  /*192d0*/  IADD3 R35, P0, PT, R27.reuse, 0x10470, RZ ;  /* 0x000104701b237810 */ /* 0x040fe40007f1e0ff */
[----:B------:R-:W-:-:S03]  /*192e0*/  IADD3 R3, P1, PT, R27, 0x10460, RZ ;  /* 0x000104601b037810 */ /* 0x000fc60007f3e0ff */
[--C-:B-1----:R-:W-:Y:S02]  /*192f0*/  IMAD.X R41, RZ, RZ, R31.reuse, P0 ;  /* 0x000000ffff297224 */ /* 0x102fe400000e061f */
[----:B------:R-:W-:-:S04]  /*19300*/  IMAD.X R39, RZ, RZ, R31, P1 ;  /* 0x000000ffff277224 */ /* 0x000fc800008e061f */
[----:B------:R-:W1:Y:S01]  /*19310*/  LDTM.x16 R4, tmem[UR4+0x1f0] ;  /* 0x0001f004000479ee */ /* 0x000e620008240000 */
[----:B------:R-:W-:-:S04]  /*19320*/  SHF.R.U64 R0, R3, 0x3, R39 ;  /* 0x0000000303007819 */ /* 0x000fc80000001227 */
[----:B------:R-:W-:Y:S01]  /*19330*/  LOP3.LUT R38, R3, 0x70, R0, 0x78, !PT ;  /* 0x0000007003267812 */ /* 0x000fe200078e7800 */
[----:B------:R-:W-:-:S05]  /*19340*/  VIADD R3, R22, 0x200 ;  /* 0x0000020016037836 */ /* 0x000fca0000000000 */
[----:B------:R-:W-:-:S04]  /*19350*/  SHF.R.U32.HI R3, RZ, 0x15, R3 ;  /* 0x00000015ff037819 */ /* 0x000fc80000011603 */
[----:B------:R-:W-:Y:S01]  /*19360*/  ISETP.NE.AND P0, PT, R28, R3, PT ;  /* 0x000000031c00720c */ /* 0x000fe20003f05270 */
        /* <DEDUP_REMOVED lines=37> */
.L_x_293:
        /* <DEDUP_REMOVED lines=49> */
.L_x_294:
        /* <DEDUP_REMOVED lines=49> */
.L_x_295:
        /* <DEDUP_REMOVED lines=49> */
.L_x_296:
        /* <DEDUP_REMOVED lines=49> */
.L_x_297:
        /* <DEDUP_REMOVED lines=49> */
.L_x_298:
        /* <DEDUP_REMOVED lines=49> */
.L_x_299:
        /* <DEDUP_REMOVED lines=49> */
.L_x_300:
[----:B------:R-:W2:Y:S01]  /*1ab30*/  LDCU.64 UR4, c[0x0][0x880] ;  /* 0x00011000ff0477ac */ /* 0x000ea20008000a00 */
[C---:B------:R-:W-:Y:S02]  /*1ab40*/  IADD3 R3, P2, PT, R27.reuse, 0x10c60, RZ ;  /* 0x00010c601b037810 */ /* 0x040fe40007f5e0ff */
[----:B------:R-:W-:-:S03]  /*1ab50*/  IADD3 R27, P1, PT, R27, 0x10c70, RZ ;  /* 0x00010c701b1b7810 */ /* 0x000fc60007f3e0ff */
[--C-:B------:R-:W-:Y:S02]  /*1ab60*/  IMAD.X R37, RZ, RZ, R31.reuse, P2 ;  /* 0x000000ffff257224 */ /* 0x100fe400010e061f */
[----:B-1----:R-:W-:-:S03]  /*1ab70*/  IMAD.X R39, RZ, RZ, R31, P1 ;  /* 0x000000ffff277224 */ /* 0x002fc600008e061f */
[----:B------:R-:W-:-:S04]  /*1ab80*/  SHF.R.U64 R0, R3, 0x3, R37 ;  /* 0x0000000303007819 */ /* 0x000fc80000001225 */
[----:B------:R-:W-:Y:S02]  /*1ab90*/  LOP3.LUT R36, R3, 0x70, R0, 0x78, !PT ;  /* 0x0000007003247812 */ /* 0x000fe400078e7800 */
[----:B--2---:R-:W-:-:S04]  /*1aba0*/  ISETP.NE.U32.AND P0, PT, RZ, UR4, PT ;  /* 0x00000004ff007c0c */ /* 0x004fc8000bf05070 */
[----:B------:R-:W-:Y:S01]  /*1abb0*/  ISETP.NE.AND.EX P0, PT, RZ, UR5, PT, P0 ;  /* 0x00000005ff007c0c */ /* 0x000fe2000bf05300 */
[----:B------:R-:W-:Y:S05]  /*1abc0*/  WARPSYNC.ALL ;  /* 0x0000000000007948 */ /* 0x000fea0003800000 */
[----:B------:R-:W-:-:S13]  /*1abd0*/  R2UR UR4, R22 ;  /* 0x00000000160472ca */ /* 0x000fda00000e0000 */
[----:B------:R-:W1:Y:S02]  /*1abe0*/  LDTM.x16 R4, tmem[UR4+0x270] ;  /* 0x00027004000479ee */ /* 0x000e640008240000 */
        /* <DEDUP_REMOVED lines=20> */
[----:B------:R-:W-:Y:S01]  /*1ad30*/  @!PT LDS RZ, [RZ] ;  /* 0x00000000fffff984 */ /* 0x000fe20000000800 */
[----:B------:R-:W-:Y:S01]  /*1ad40*/  @!PT LDS RZ, [RZ] ;  /* 0x00000000fffff984 */ /* 0x000fe20000000800 */
[----:B------:R-:W-:Y:S01]  /*1ad50*/  @!PT LDS RZ, [RZ] ;  /* 0x00000000fffff984 */ /* 0x000fe20000000800 */
[----:B------:R-:W-:Y:S01]  /*1ad60*/  @!PT LDS RZ, [RZ] ;  /* 0x00000000fffff984 */ /* 0x000fe20000000800 */
[----:B------:R2:W-:Y:S06]  /*1ad70*/  MEMBAR.ALL.CTA ;  /* 0x0000000000007992 */ /* 0x0005ec0000008000 */
[----:B--2---:R-:W2:Y:S01]  /*1ad80*/  FENCE.VIEW.ASYNC.S ;  /* 0x00000000000073c6 */ /* 0x004ea20000000000 */
[----:B------:R-:W-:Y:S05]  /*1ad90*/  @!P0 BRA `(.L_x_301) ;  /* 0x0000000400008947 */ /* 0x000fea0003800000 */
[C---:B------:R-:W-:Y:S01]  /*1ada0*/  FSETP.GEU.AND P0, PT, R24.reuse, 1.175494350822287508e-38, PT ;  /* 0x008000001800780b */ /* 0x040fe20003f0e000 */
[----:B------:R-:W3:Y:S01]  /*1adb0*/  LDCU UR4, c[0x0][0x380] ;  /* 0x00007000ff0477ac */ /* 0x000ee20008000800 */
[----:B------:R-:W-:Y:S01]  /*1adc0*/  MOV R0, 0x3e055027 ;  /* 0x3e05502700007802 */ /* 0x000fe20000000f00 */
[----:B------:R-:W-:Y:S01]  /*1add0*/  BSSY.RECONVERGENT B0, `(.L_x_301) ;  /* 0x000003c000007945 */ /* 0x000fe20003800200 */
[----:B-1----:R-:W-:Y:S01]  /*1ade0*/  FSEL R5, RZ, -23, P0 ;  /* 0xc1b80000ff057808 */ /* 0x002fe20000000000 */
[----:B------:R-:W1:Y:S08]  /*1adf0*/  LDCU UR5, c[0x0][0x700] ;  /* 0x0000e000ff0577ac */ /* 0x000e700008000800 */
        /* <DEDUP_REMOVED lines=19> */
[----:B------:R-:W-:Y:S02]  /*1af30*/  LEA R0, R33, R2, 0x8 ;  /* 0x0000000221007211 */ /* 0x000fe400078e40ff */
[----:B------:R-:W-:Y:S01]  /*1af40*/  MOV R3, 0x7f800000 ;  /* 0x7f80000000037802 */ /* 0x000fe20000000f00 */
[----:B------:R-:W-:Y:S01]  /*1af50*/  FFMA R4, R4, 0.69314718246459960938, R5 ;  /* 0x3f31721804047823 */ /* 0x000fe20000000005 */
[----:B------:R-:W-:-:S03]  /*1af60*/  IADD3 R0, PT, PT, R0, 0x80, RZ ;  /* 0x0000008000007810 */ /* 0x000fc60007ffe0ff */
[----:B------:R-:W-:Y:S01]  /*1af70*/  @P0 FFMA R4, R24, R3, +INF ;  /* 0x7f80000018040423 */ /* 0x000fe20000000003 */
[----:B---3--:R-:W-:-:S04]  /*1af80*/  ISETP.GE.AND P0, PT, R0, UR4, PT ;  /* 0x0000000400007c0c */ /* 0x008fc8000bf06270 */
[----:B------:R-:W-:-:S05]  /*1af90*/  FSEL R4, R4, -INF , P1 ;  /* 0xff80000004047808 */ /* 0x000fca0000800000 */
[----:B-1----:R-:W-:-:S04]  /*1afa0*/  FFMA R25, R25, UR5, R4 ;  /* 0x0000000519197c23 */ /* 0x002fc80008000004 */
[----:B------:R-:W-:Y:S05]  /*1afb0*/  @P0 BRA `(.L_x_302) ;  /* 0x0000000000740947 */ /* 0x000fea0003800000 */
[----:B------:R-:W1:Y:S01]  /*1afc0*/  LDCU UR4, c[0x0][0x38c] ;  /* 0x00007180ff0477ac */ /* 0x000e620008000800 */
[----:B------:R-:W3:Y:S01]  /*1afd0*/  LDCU UR5, c[0x0][0x890] ;  /* 0x00011200ff0577ac */ /* 0x000ee20008000800 */
[----:B------:R-:W5:Y:S01]  /*1afe0*/  LDCU.64 UR6, c[0x0][0x888] ;  /* 0x00011100ff0677ac */ /* 0x000f620008000a00 */
[----:B-1----:R-:W1:Y:S01]  /*1aff0*/  I2F.U32.RP R6, UR4 ;  /* 0x0000000400067d06 */ /* 0x002e620008209000 */
[----:B------:R-:W-:Y:S01]  /*1b000*/  ISETP.NE.U32.AND P0, PT, RZ, UR4, PT ;  /* 0x00000004ff007c0c */ /* 0x000fe2000bf05070 */
[----:B---3--:R-:W-:-:S06]  /*1b010*/  IMAD R29, R29, UR5, R0 ;  /* 0x000000051d1d7c24 */ /* 0x008fcc000f8e0200 */
[----:B-1----:R-:W1:Y:S02]  /*1b020*/  MUFU.RCP R4, R6 ;  /* 0x0000000600047308 */ /* 0x002e640000001000 */
[----:B-1----:R-:W-:-:S06]  /*1b030*/  IADD3 R4, PT, PT, R4, 0xffffffe, RZ ;  /* 0x0ffffffe04047810 */ /* 0x002fcc0007ffe0ff */
[----:B------:R-:W1:Y:S02]  /*1b040*/  F2I.FTZ.U32.TRUNC.NTZ R3, R4 ;  /* 0x0000000400037305 */ /* 0x000e64000021f000 */
[----:B-1----:R-:W-:-:S05]  /*1b050*/  IADD3 R2, PT, PT, RZ, -R3, RZ ;  /* 0x80000003ff027210 */ /* 0x002fca0007ffe0ff */
[----:B------:R-:W-:Y:S02]  /*1b060*/  IMAD R5, R2, UR4, RZ ;  /* 0x0000000402057c24 */ /* 0x000fe4000f8e02ff */
[----:B------:R-:W-:-:S05]  /*1b070*/  HFMA2 R2, -RZ, RZ, 0, 0 ;  /* 0x00000000ff027431 */ /* 0x000fca00000001ff */
[----:B------:R-:W-:-:S06]  /*1b080*/  IMAD.HI.U32 R5, R3, R5, R2 ;  /* 0x0000000503057227 */ /* 0x000fcc00078e0002 */
[----:B----4-:R-:W-:Y:S02]  /*1b090*/  IMAD.HI.U32 R2, R5, R32, RZ ;  /* 0x0000002005027227 */ /* 0x010fe400078e00ff */
[----:B------:R-:W1:Y:S03]  /*1b0a0*/  LDC.64 R4, c[0x0][0x880] ;  /* 0x00022000ff047b82 */ /* 0x000e660000000a00 */
        /* <DEDUP_REMOVED lines=9> */
[----:B-----5:R-:W-:-:S04]  /*1b140*/  IMAD R29, R2, UR7, R29 ;  /* 0x00000007021d7c24 */ /* 0x020fc8000f8e021d */
[----:B------:R-:W-:-:S04]  /*1b150*/  IMAD R32, R3, UR4, R32 ;  /* 0x0000000403207c24 */ /* 0x000fc8000f8e0220 */
[----:B------:R-:W-:-:S04]  /*1b160*/  IMAD R29, R32, UR6, R29 ;  /* 0x00000006201d7c24 */ /* 0x000fc8000f8e021d */
[----:B-1----:R-:W-:-:S05]  /*1b170*/  IMAD.WIDE.U32 R4, R29, 0x4, R4 ;  /* 0x000000041d047825 */ /* 0x002fca00078e0004 */
[----:B------:R1:W-:Y:S02]  /*1b180*/  STG.E desc[UR46][R4.64], R25 ;  /* 0x0000001904007986 */ /* 0x0003e4000c10192e */
.L_x_302:
[----:B------:R-:W-:Y:S05]  /*1b190*/  BSYNC.RECONVERGENT B0 ;  /* 0x0000000000007941 */ /* 0x000fea0003800200 */
.L_x_301:
[----:B------:R-:W-:Y:S01]  /*1b1a0*/  UISETP.NE.AND UP0, UPT, UR41, URZ, UPT ;  /* 0x000000ff2900728c */ /* 0x000fe2000bf05270 */
[----:B------:R-:W-:-:S08]  /*1b1b0*/  NOP ;  /* 0x0000000000007918 */ /* 0x000fd00000000000 */
[----:B------:R-:W-:Y:S05]  /*1b1c0*/  BRA.U UP0, `(.L_x_303) ;  /* 0x0000000100087547 */ /* 0x000fea000b800000 */
[----:B------:R-:W-:Y:S05]  /*1b1d0*/  BPT.TRAP 0x1 ;  /* 0x000000040000795c */ /* 0x000fea0000300000 */
[----:B------:R-:W-:Y:S05]  /*1b1e0*/  BPT.TRAP 0x1 ;  /* 0x000000040000795c */ /* 0x000fea0000300000 */
.L_x_303:
[----:B------:R-:W-:Y:S01]  /*1b1f0*/  IADD3 R3, PT, PT, R23, 0x500a8, RZ ;  /* 0x000500a817037810 */ /* 0x000fe20007ffe0ff */
[----:B------:R-:W-:-:S03]  /*1b200*/  UISETP.NE.AND UP0, UPT, UR41, URZ, UPT ;  /* 0x000000ff2900728c */ /* 0x000fc6000bf05270 */
[----:B------:R-:W-:-:S04]  /*1b210*/  PRMT R3, R26, 0x654, R3 ;  /* 0x000006541a037816 */ /* 0x000fc80000000003 */
[----:B--2---:R2:W-:Y:S02]  /*1b220*/  SYNCS.ARRIVE.TRANS64.RED.A1T0 RZ, [R3+URZ], RZ ;  /* 0x000000ff03ff79a7 */ /* 0x0045e400081004ff */
[----:B------:R-:W-:Y:S05]  /*1b230*/  BRA.U UP0, `(.L_x_304) ;  /* 0x0000000100047547 */ /* 0x000fea000b800000 */
[----:B------:R-:W-:Y:S05]  /*1b240*/  BPT.TRAP 0x1 ;  /* 0x000000040000795c */ /* 0x000fea0000300000 */
.L_x_304:
[----:B------:R-:W-:Y:S01]  /*1b250*/  SYNCS.ARRIVE.TRANS64.A1T0 RZ, [R23+URZ+0x500b8], RZ ;  /* 0x0500b8ff17ff79a7 */ /* 0x000fe200081000ff */
[----:B------:R-:W-:Y:S05]  /*1b260*/  EXIT ;  /* 0x000000000000794d */ /* 0x000fea0003800000 */
.L_x_27:
[----:B------:R-:W-:-:S08]  /*1b270*/  NOP ;  /* 0x0000000000007918 */ /* 0x000fd00000000000 */
[----:B------:R-:W1:Y:S02]  /*1b280*/  USETMAXREG.TRY_ALLOC.CTAPOOL UP0, 0xc0 ;  /* 0x000000c0000079c8 */ /* 0x000e640008000600 */
[----:B-1----:R-:W-:Y:S05]  /*1b290*/  BRA.U !UP0, `(.L_x_27) ;  /* 0xfffffffd08f47547 */ /* 0x002fea000b83ffff */
[----:B------:R-:W1:Y:S01]  /*1b2a0*/  S2UR UR4, SR_CTAID.X ;  /* 0x00000000000479c3 */ /* 0x000e620000002500 */
[----:B------:R-:W2:Y:S02]  /*1b2b0*/  LDCU.64 UR6, c[0x0][0x380] ;  /* 0x00007000ff0677ac */ /* 0x000ea40008000a00 */
[----:B--2---:R-:W-:Y:S02]  /*1b2c0*/  UISETP.NE.AND UP0, UPT, UR7, URZ, UPT ;  /* 0x000000ff0700728c */ /* 0x004fe4000bf05270 */
[----:B-1----:R-:W-:-:S04]  /*1b2d0*/  USHF.L.U32 UR4, UR4, 0x8, URZ ;  /* 0x0000000804047899 */ /* 0x002fc800080006ff */
[----:B------:R-:W-:-:S06]  /*1b2e0*/  UISETP.GE.U32.OR UP0, UPT, UR4, UR6, !UP0 ;  /* 0x000000060400728c */ /* 0x000fcc000c706470 */
[----:B------:R-:W-:-:S13]  /*1b2f0*/  PLOP3.LUT P0, PT, PT, PT, UP0, 0x80, 0x8 ;  /* 0x000000000008781c */ /* 0x000fda0003f0f008 */
[----:B------:R-:W-:Y:S05]  /*1b300*/  @P0 EXIT ;  /* 0x000000000000094d */ /* 0x000fea0003800000 */
[----:B------:R-:W-:-:S04]  /*1b310*/  UISETP.NE.AND UP0, UPT, UR39, URZ, UPT ;  /* 0x000000ff2700728c */ /* 0x000fc8000bf05270 */
[----:B------:R-:W-:-:S04]  /*1b320*/  USEL UR4, UR10, UR5, UP0 ;  /* 0x000000050a047287 */ /* 0x000fc80008000000 */
[----:B------:R-:W-:-:S04]  /*1b330*/  ULOP3.LUT UR46, UR4, 0x1, URZ, 0xc0, !UPT ;  /* 0x00000001042e7892 */ /* 0x000fc8000f8ec0ff */
[----:B------:R-:W-:-:S09]  /*1b340*/  UISETP.NE.U32.AND UP0, UPT, UR46, 0x1, UPT ;  /* 0x000000012e00788c */ /* 0x000fd2000bf05070 */
[----:B------:R-:W-:Y:S05]  /*1b350*/  BRA.U !UP0, `(.L_x_305) ;  /* 0x0000000108047547 */ /* 0x000fea000b800000 */
[----:B------:R-:W-:Y:S05]  /*1b360*/  BPT.TRAP 0x1 ;  /* 0x000000040000795c */ /* 0x000fea0000300000 */
.L_x_305:
[----:B------:R-:W1:Y:S01]  /*1b370*/  S2UR UR4, SR_CgaCtaId ;  /* 0x00000000000479c3 */ /* 0x000e620000008800 */
[----:B------:R-:W-:Y:S01]  /*1b380*/  UISETP.NE.AND UP0, UPT, UR39, URZ, UPT ;  /* 0x000000ff2700728c */ /* 0x000fe2000bf05270 */
[----:B------:R-:W-:Y:S01]  /*1b390*/  MOV R3, 0x1 ;  /* 0x0000000100037802 */ /* 0x000fe20000000f00 */
[----:B------:R-:W-:-:S03]  /*1b3a0*/  UMOV UR5, 0x400 ;  /* 0x0000040000057882 */ /* 0x000fc60000000000 */
[----:B------:R-:W-:Y:S01]  /*1b3b0*/  SHF.L.U32 R3, R3, 0x1f, RZ ;  /* 0x0000001f03037819 */ /* 0x000fe200000006ff */
[----:B-1----:R-:W-:-:S04]  /*1b3c0*/  ULEA UR4, UR4, UR5, 0x18 ;  /* 0x0000000504047291 */ /* 0x002fc8000f8ec0ff */
[----:B------:R-:W-:Y:S02]  /*1b3d0*/  UIADD3 UR5, UPT, UPT, UR4, 0x50078, URZ ;  /* 0x0005007804057890 */ /* 0x000fe4000fffe0ff */
[----:B------:R-:W-:-:S09]  /*1b3e0*/  @!UP0 UIADD3 UR5, UPT, UPT, UR4, 0x50088, URZ ;  /* 0x0005008804058890 */ /* 0x000fd2000fffe0ff */
[----:B------:R-:W1:Y:S02]  /*1b3f0*/  SYNCS.PHASECHK.TRANS64.TRYWAIT P0, [UR5], R3 ;  /* 0x00000003ff0075a7 */ /* 0x000e640008001105 */
[----:B-1----:R-:W-:Y:S05]  /*1b400*/  @!P0 BRA `(.L_x_306) ;  /* 0x000000a800b88947 */ /* 0x002fea0003800000 */
.L_x_449:
[----:B------:R-:W-:Y:S01]  /*1b410*/  UISETP.GE.AND UP0, UPT, UR7, 0x1, UPT ;  /* 0x000000010700788c */ /* 0x000fe2000bf06270 */
[----:B------:R-:W-:Y:S01]  /*1b420*/  UMOV UR45, 0x1 ;  /* 0x00000001002d7882 */ /* 0x000fe20000000000 */
[----:B------:R-:W-:-:S07]  /*1b430*/  UMOV UR44, 0x1 ;  /* 0x00000001002c7882 */ /* 0x000fce0000000000 */
[----:B------:R-:W-:Y:S05]  /*1b440*/  BRA.U !UP0, `(.L_x_307) ;  /* 0x0000004508a07547 */ /* 0x000fea000b800000 */
[----:B------:R-:W-:Y:S01]  /*1b450*/  UIADD3 UR7, UPT, UPT, UR7, 0x7f, URZ ;  /* 0x0000007f07077890 */ /* 0x000fe2000fffe0ff */
[----:B------:R-:W-:Y:S01]  /*1b460*/  HFMA2 R16, -RZ, RZ, 0, 0 ;  /* 0x00000000ff107431 */ /* 0x000fe200000001ff */
[----:B------:R-:W-:Y:S01]  /*1b470*/  UIADD3 UR5, UPT, UPT, UR4, 0x500d0, URZ ;  /* 0x000500d004057890 */ /* 0x000fe2000fffe0ff */
[----:B------:R-:W-:Y:S01]  /*1b480*/  MOV R156, 0xff800000 ;  /* 0xff800000009c7802 */ /* 0x000fe20000000f00 */
[----:B------:R-:W-:Y:S02]  /*1b490*/  UIADD3 UR49, UPT, UPT, UR4, 0x500d8, URZ ;  /* 0x000500d804317890 */ /* 0x000fe4000fffe0ff */
[----:B------:R-:W-:Y:S01]  /*1b4a0*/  USHF.R.S32.HI UR4, URZ, 0x1f, UR7 ;  /* 0x0000001fff047899 */ /* 0x000fe20008011407 */
[----:B------:R-:W2:Y:S03]  /*1b4b0*/  LDCU UR36, c[0x0][0x704] ;  /* 0x0000e080ff2477ac */ /* 0x000ea60008000800 */
[----:B------:R-:W-:-:S02]  /*1b4c0*/  ULEA.HI UR4, UR4, UR7, URZ, 0x7 ;  /* 0x0000000704047291 */ /* 0x000fc4000f8f38ff */
[----:B------:R-:W-:Y:S02]  /*1b4d0*/  @!UP4 UIADD3 UR49, UPT, UPT, UR5, URZ, URZ ;  /* 0x000000ff0531c290 */ /* 0x000fe4000fffe0ff */
[----:B------:R-:W-:Y:S02]  /*1b4e0*/  ULEA UR50, UR43, UR5, 0x3 ;  /* 0x000000052b327291 */ /* 0x000fe4000f8e18ff */
[----:B------:R-:W-:Y:S01]  /*1b4f0*/  ULEA.HI.SX32 UR40, UR4, 0xffffffff, 0x19 ;  /* 0xffffffff04287891 */ /* 0x000fe2000f8fcaff */
[----:B------:R-:W-:Y:S01]  /*1b500*/  UMOV UR42, URZ ;  /* 0x000000ff002a7c82 */ /* 0x000fe20008000000 */
[----:B------:R-:W-:Y:S01]  /*1b510*/  UMOV UR44, 0x1 ;  /* 0x00000001002c7882 */ /* 0x000fe20000000000 */
[----:B------:R-:W-:Y:S01]  /*1b520*/  UMOV UR45, 0x1 ;  /* 0x00000001002d7882 */ /* 0x000fe20000000000 */
[----:B------:R-:W-:-:S08]  /*1b530*/  UMOV UR41, URZ ;  /* 0x000000ff00297c82 */ /* 0x000fd00008000000 */
.L_x_328:
[----:B------:R-:W3:Y:S01]  /*1b540*/  S2R R2, SR_TID.X ;  /* 0x0000000000027919 */ /* 0x000ee20000002100 */
[----:B------:R-:W-:Y:S01]  /*1b550*/  UISETP.NE.AND UP0, UPT, UR39, URZ, UPT ;  /* 0x000000ff2700728c */ /* 0x000fe2000bf05270 */
[----:B------:R-:W-:-:S03]  /*1b560*/  UMOV UR4, 0x20 ;  /* 0x0000002000047882 */ /* 0x000fc60000000000 */
[----:B------:R-:W-:Y:S02]  /*1b570*/  USEL UR4, UR4, 0xa0, UP0 ;  /* 0x000000a004047887 */ /* 0x000fe40008000000 */
[----:B------:R-:W-:Y:S01]  /*1b580*/  USEL UR5, UR41, UR42, UP0 ;  /* 0x0000002a29057287 */ /* 0x000fe20008000000 */
[----:B---3--:R-:W-:-:S05]  /*1b590*/  IMAD.U32 R18, R2, 0x10000, RZ ;  /* 0x0001000002127824 */ /* 0x008fca00078e00ff */
[----:B------:R-:W-:-:S05]  /*1b5a0*/  LOP3.LUT R18, R18, 0x600000, RZ, 0xc0, !PT ;  /* 0x0060000012127812 */ /* 0x000fca00078ec0ff */
[----:B-1----:R-:W-:Y:S01]  /*1b5b0*/  VIADD R0, R18, UR4 ;  /* 0x0000000412007c36 */ /* 0x002fe20008000000 */
[----:B------:R-:W-:-:S04]  /*1b5c0*/  USEL UR4, UR47, UR48, UP0 ;  /* 0x000000302f047287 */ /* 0x000fc80008000000 */
[----:B------:R-:W-:Y:S01]  /*1b5d0*/  UISETP.GT.U32.AND UP0, UPT, UR4, 0x1, UPT ;  /* 0x000000010400788c */ /* 0x000fe2000bf04070 */
[----:B------:R-:W1:Y:S02]  /*1b5e0*/  SHFL.IDX PT, R0, R0, RZ, 0x1f ;  /* 0x00001fff00007589 */ /* 0x000e6400000e0000 */
[----:B-1----:R-:W-:-:S06]  /*1b5f0*/  R2UR UR37, R0 ;  /* 0x00000000002572ca */ /* 0x002fcc00000e0000 */
[----:B--2---:R-:W-:Y:S09]  /*1b600*/  BRA.U UP0, `(.L_x_308) ;  /* 0x0000000100047547 */ /* 0x004ff2000b800000 */
[----:B--2---:R-:W-:Y:S05]  /*1b610*/  BPT.TRAP 0x1 ;  /* 0x000000040000795c */ /* 0x004fea0000300000 */
.L_x_308:
[----:B------:R-:W1:Y:S01]  /*1b620*/  S2UR UR38, SR_CgaCtaId ;  /* 0x00000000002679c3 */ /* 0x000e620000008800 */
[----:B------:R-:W-:Y:S01]  /*1b630*/  UISETP.NE.AND UP0, UPT, UR39, URZ, UPT ;  /* 0x000000ff2700728c */ /* 0x000fe2000bf05270 */
[----:B------:R-:W-:Y:S01]  /*1b640*/  IMAD.U32 R3, RZ, RZ, UR5 ;  /* 0x00000005ff037e24 */ /* 0x000fe2000f8e00ff */
[----:B------:R-:W-:Y:S01]  /*1b650*/  UMOV UR4, 0x400 ;  /* 0x0000040000047882 */ /* 0x000fe20000000000 */
[----:B------:R-:W-:Y:S01]  /*1b660*/  SHF.R.U32.HI R2, RZ, 0x5, R2 ;  /* 0x00000005ff027819 */ /* 0x000fe20000011602 */
[----:B------:R-:W-:Y:S01]  /*1b670*/  USEL UR5, URZ, 0x80, UP0 ;  /* 0x00000080ff057887 */ /* 0x000fe20008000000 */
[----:B------:R-:W-:Y:S02]  /*1b680*/  SHF.R.U32.HI R22, RZ, 0x15, R18 ;  /* 0x00000015ff167819 */ /* 0x000fe40000011612 */
[----:B------:R-:W-:Y:S02]  /*1b690*/  SHF.L.U32 R3, R3, 0x1f, RZ ;  /* 0x0000001f03037819 */ /* 0x000fe400000006ff */
[----:B------:R-:W-:-:S02]  /*1b6a0*/  LOP3.LUT R19, R2, 0x3, RZ, 0xc0, !PT ;  /* 0x0000000302137812 */ /* 0x000fc400078ec0ff */
[----:B------:R-:W-:Y:S02]  /*1b6b0*/  LOP3.LUT R18, R18, UR5, RZ, 0xfc, !PT ;  /* 0x0000000512127c12 */ /* 0x000fe4000f8efcff */
[----:B------:R-:W-:Y:S01]  /*1b6c0*/  ISETP.NE.AND P0, PT, R19, R22, PT ;  /* 0x000000161300720c */ /* 0x000fe20003f05270 */
[----:B-1----:R-:W-:-:S04]  /*1b6d0*/  ULEA UR38, UR38, UR4, 0x18 ;  /* 0x0000000426267291 */ /* 0x002fc8000f8ec0ff */
[----:B------:R-:W-:Y:S02]  /*1b6e0*/  UIADD3 UR4, UPT, UPT, UR38, 0x50060, URZ ;  /* 0x0005006026047890 */ /* 0x000fe4000fffe0ff */
[----:B------:R-:W-:-:S09]  /*1b6f0*/  @UP0 UIADD3 UR4, UPT, UPT, UR38, 0x50050, URZ ;  /* 0x0005005026040890 */ /* 0x000fd2000fffe0ff */
[----:B------:R-:W1:Y:S02]  /*1b700*/  SYNCS.PHASECHK.TRANS64.TRYWAIT P1, [UR4], R3 ;  /* 0x00000003ff0075a7 */ /* 0x000e640008021104 */
[----:B-1----:R-:W-:Y:S05]  /*1b710*/  @!P1 BRA `(.L_x_309) ;  /* 0x000000a8000c9947 */ /* 0x002fea0003800000 */
.L_x_451:
        /* <DEDUP_REMOVED lines=17> */
.L_x_310:
[C---:B-1----:R-:W-:Y:S01]  /*1b830*/  VIADD R0, R18.reuse, 0x20 ;  /* 0x0000002012007836 */ /* 0x042fe20000000000 */
[----:B------:R-:W-:Y:S05]  /*1b840*/  WARPSYNC.ALL ;  /* 0x0000000000007948 */ /* 0x000fea0003800000 */
[----:B------:R-:W-:Y:S02]  /*1b850*/  SHF.R.U32.HI R0, RZ, 0x15, R0 ;  /* 0x00000015ff007819 */ /* 0x000fe40000011600 */
[----:B------:R-:W-:Y:S02]  /*1b860*/  R2UR UR4, R18 ;  /* 0x00000000120472ca */ /* 0x000fe400000e0000 */
[----:B------:R-:W-:-:S11]  /*1b870*/  ISETP.NE.AND P0, PT, R19, R0, PT ;  /* 0x000000001300720c */ /* 0x000fd60003f05270 */
[----:B------:R-:W1:Y:S02]  /*1b880*/  LDTM.x32 R124, tmem[UR4] ;  /* 0x00000004007c79ee */ /* 0x000e6400082c0000 */
[----:B-1----:R-:W-:Y:S05]  /*1b890*/  @!P0 BRA `(.L_x_311) ;  /* 0x0000000000408947 */ /* 0x002fea0003800000 */
[----:B------:R-:W-:Y:S01]  /*1b8a0*/  MOV R14, 0x8 ;  /* 0x00000008000e7802 */ /* 0x000fe20000000f00 */
        /* <DEDUP_REMOVED lines=15> */
.L_x_311:
[C---:B------:R-:W-:Y:S01]  /*1b9a0*/  VIADD R0, R18.reuse, 0x40 ;  /* 0x0000004012007836 */ /* 0x040fe20000000000 */
[----:B------:R-:W-:Y:S05]  /*1b9b0*/  WARPSYNC.ALL ;  /* 0x0000000000007948 */ /* 0x000fea0003800000 */
[----:B------:R-:W-:Y:S02]  /*1b9c0*/  SHF.R.U32.HI R0, RZ, 0x15, R0 ;  /* 0x00000015ff007819 */ /* 0x000fe40000011600 */
[----:B------:R-:W-:Y:S02]  /*1b9d0*/  R2UR UR4, R18 ;  /* 0x00000000120472ca */ /* 0x000fe400000e0000 */
[----:B------:R-:W-:-:S11]  /*1b9e0*/  ISETP.NE.AND P0, PT, R19, R0, PT ;  /* 0x000000001300720c */ /* 0x000fd60003f05270 */
[----:B------:R-:W1:Y:S02]  /*1b9f0*/  LDTM.x32 R92, tmem[UR4+0x20] ;  /* 0x00002004005c79ee */ /* 0x000e6400082c0000 */
        /* <DEDUP_REMOVED lines=17> */
.L_x_312:
        /* <DEDUP_REMOVED lines=23> */
.L_x_313:
[C---:B------:R-:W-:Y:S01]  /*1bc80*/  FMNMX3 R3, R156.reuse, R124, R128, !PT ;  /* 0x0000007c9c037276 */ /* 0x040fe20007800080 */
[----:B------:R-:W-:Y:S05]  /*1bc90*/  WARPSYNC.ALL ;  /* 0x0000000000007948 */ /* 0x000fea0003800000 */
[C---:B------:R-:W-:Y:S02]  /*1bca0*/  FMNMX3 R0, R156.reuse, R125, R129, !PT ;  /* 0x0000007d9c007276 */ /* 0x040fe40007800081 */
[----:B------:R-:W-:Y:S02]  /*1bcb0*/  FMNMX3 R5, R156, R126, R130, !PT ;  /* 0x0000007e9c057276 */ /* 0x000fe40007800082 */
[----:B------:R-:W-:-:S02]  /*1bcc0*/  FMNMX3 R3, R3, R132, R136, !PT ;  /* 0x0000008403037276 */ /* 0x000fc40007800088 */
[----:B------:R-:W-:Y:S02]  /*1bcd0*/  FMNMX3 R0, R0, R133, R137, !PT ;  /* 0x0000008500007276 */ /* 0x000fe40007800089 */
[----:B------:R-:W-:Y:S02]  /*1bce0*/  FMNMX3 R6, R156, R127, R131, !PT ;  /* 0x0000007f9c067276 */ /* 0x000fe40007800083 */
[----:B------:R-:W-:Y:S02]  /*1bcf0*/  FMNMX3 R5, R5, R134, R138, !PT ;  /* 0x0000008605057276 */ /* 0x000fe4000780008a */
[----:B------:R-:W-:Y:S02]  /*1bd00*/  FMNMX3 R3, R3, R140, R144, !PT ;  /* 0x0000008c03037276 */ /* 0x000fe40007800090 */
[----:B------:R-:W-:Y:S02]  /*1bd10*/  FMNMX3 R0, R0, R141, R145, !PT ;  /* 0x0000008d00007276 */ /* 0x000fe40007800091 */
[----:B------:R-:W-:-:S02]  /*1bd20*/  FMNMX3 R6, R6, R135, R139, !PT ;  /* 0x0000008706067276 */ /* 0x000fc4000780008b */
[----:B------:R-:W-:Y:S02]  /*1bd30*/  FMNMX3 R5, R5, R142, R146, !PT ;  /* 0x0000008e05057276 */ /* 0x000fe40007800092 */
[----:B------:R-:W-:Y:S02]  /*1bd40*/  R2UR UR4, R18 ;  /* 0x00000000120472ca */ /* 0x000fe400000e0000 */
[----:B------:R-:W-:Y:S02]  /*1bd50*/  FMNMX3 R3, R3, R148, R152, !PT ;  /* 0x0000009403037276 */ /* 0x000fe40007800098 */
[----:B------:R-:W-:Y:S02]  /*1bd60*/  FMNMX3 R0, R0, R149, R153, !PT ;  /* 0x0000009500007276 */ /* 0x000fe40007800099 */
[----:B------:R-:W-:Y:S02]  /*1bd70*/  FMNMX3 R6, R6, R143, R147, !PT ;  /* 0x0000008f06067276 */ /* 0x000fe40007800093 */
[----:B------:R-:W-:-:S02]  /*1bd80*/  FMNMX3 R5, R5, R150, R154, !PT ;  /* 0x0000009605057276 */ /* 0x000fc4000780009a */
[----:B------:R-:W-:Y:S02]  /*1bd90*/  FMNMX3 R3, R3, R92, R96, !PT ;  /* 0x0000005c03037276 */ /* 0x000fe40007800060 */
[----:B------:R-:W-:Y:S01]  /*1bda0*/  FMNMX3 R0, R0, R93, R97, !PT ;  /* 0x0000005d00007276 */ /* 0x000fe20007800061 */
[----:B------:R-:W1:Y:S01]  /*1bdb0*/  LDTM.x32 R60, tmem[UR4+0x60] ;  /* 0x00006004003c79ee */ /* 0x000e6200082c0000 */
[----:B------:R-:W-:Y:S02]  /*1bdc0*/  FMNMX3 R6, R6, R151, R155, !PT ;  /* 0x0000009706067276 */ /* 0x000fe4000780009b */
[----:B------:R-:W-:Y:S02]  /*1bdd0*/  FMNMX3 R5, R5, R94, R98, !PT ;  /* 0x0000005e05057276 */ /* 0x000fe40007800062 */
        /* <DEDUP_REMOVED lines=28> */
[----:B-1----:R-:W-:Y:S02]  /*1bfa0*/  FMNMX3 R3, R3, R60, R64, !PT ;  /* 0x0000003c03037276 */ /* 0x002fe40007800040 */
        /* <DEDUP_REMOVED lines=15> */
[----:B------:R-:W-:Y:S02]  /*1c0a0*/  ISETP.NE.AND P0, PT, R19, R22, PT ;  /* 0x000000161300720c */ /* 0x000fe40003f05270 */
[----:B------:R-:W-:Y:S02]  /*1c0b0*/  FMNMX3 R17, R6, R87, R91, !PT ;  /* 0x0000005706117276 */ /* 0x000fe4000780005b */
[----:B------:R-:W-:-:S04]  /*1c0c0*/  FMNMX3 R0, R4, R3, R0, !PT ;  /* 0x0000000304007276 */ /* 0x000fc80007800000 */
[----:B------:R-:W-:-:S04]  /*1c0d0*/  FMNMX R17, R17, R0, !PT ;  /* 0x0000000011117209 */ /* 0x000fc80007800000 */
[----:B------:R-:W-:-:S04]  /*1c0e0*/  FSETP.NEU.AND P1, PT, R17, -INF , PT ;  /* 0xff8000001100780b */ /* 0x000fc80003f2d000 */
[----:B------:R-:W-:Y:S01]  /*1c0f0*/  FSEL R157, R17, RZ, P1 ;  /* 0x000000ff119d7208 */ /* 0x000fe20000800000 */
[----:B------:R-:W-:Y:S08]  /*1c100*/  @!P0 BRA `(.L_x_314) ;  /* 0x0000000000408947 */ /* 0x000ff00003800000 */
        /* <DEDUP_REMOVED lines=16> */
.L_x_314:
[----:B------:R-:W-:Y:S05]  /*1c210*/  WARPSYNC.ALL ;  /* 0x0000000000007948 */ /* 0x000fea0003800000 */
[----:B------:R-:W-:Y:S02]  /*1c220*/  R2UR UR4, R18 ;  /* 0x00000000120472ca */ /* 0x000fe400000e0000 */
[----:B------:R-:W-:-:S11]  /*1c230*/  ISETP.NE.AND P0, PT, RZ, UR46, PT ;  /* 0x0000002eff007c0c */ /* 0x000fd6000bf05270 */
[----:B------:R1:W-:Y:S02]  /*1c240*/  STTM.x2 tmem[UR4], R156 ;  /* 0x0000009c000079ed */ /* 0x0003e400080c0004 */
[----:B------:R-:W-:Y:S05]  /*1c250*/  @P0 BRA `(.L_x_315) ;  /* 0x0000000000040947 */ /* 0x000fea0003800000 */
[----:B--2---:R-:W-:Y:S05]  /*1c260*/  BPT.TRAP 0x1 ;  /* 0x000000040000795c */ /* 0x004fea0000300000 */
.L_x_315:
[----:B------:R-:W-:Y:S01]  /*1c270*/  UISETP.NE.AND UP0, UPT, UR39, URZ, UPT ;  /* 0x000000ff2700728c */ /* 0x000fe2000bf05270 */
[----:B------:R-:W-:Y:S01]  /*1c280*/  MOV R3, UR43 ;  /* 0x0000002b00037c02 */ /* 0x000fe20008000f00 */
[----:B------:R-:W-:Y:S01]  /*1c290*/  UIADD3 UR4, UPT, UPT, UR38, 0x50080, URZ ;  /* 0x0005008026047890 */ /* 0x000fe2000fffe0ff */
[----:B------:R-:W-:Y:S02]  /*1c2a0*/  FSETP.NEU.AND P0, PT, R17, -INF , PT ;  /* 0xff8000001100780b */ /* 0x000fe40003f0d000 */
[----:B------:R-:W-:Y:S02]  /*1c2b0*/  SHF.L.U32 R3, R3, 0x1f, RZ ;  /* 0x0000001f03037819 */ /* 0x000fe400000006ff */
[----:B------:R-:W-:-:S04]  /*1c2c0*/  FSEL R0, R17, RZ, P0 ;  /* 0x000000ff11007208 */ /* 0x000fc80000000000 */
[----:B------:R-:W-:Y:S01]  /*1c2d0*/  @UP0 UIADD3 UR4, UPT, UPT, UR38, 0x50070, URZ ;  /* 0x0005007026040890 */ /* 0x000fe2000fffe0ff */
[----:B--2---:R-:W-:-:S04]  /*1c2e0*/  FMUL R0, R0, -UR36 ;  /* 0x8000002400007c20 */ /* 0x004fc80008400000 */
[--C-:B------:R-:W-:Y:S02]  /*1c2f0*/  FFMA2 R18, R124.F32x2.HI_LO, UR36.F32, R0.reuse.F32 ;  /* 0x000000247c127c49 */ /* 0x100fe40009200000 */
[--C-:B------:R-:W-:Y:S02]  /*1c300*/  FFMA2 R22, R126.F32x2.HI_LO, UR36.F32, R0.reuse.F32 ;  /* 0x000000247e167c49 */ /* 0x100fe40009200000 */
[----:B------:R-:W-:Y:S01]  /*1c310*/  SYNCS.ARRIVE.TRANS64.A1T0 RZ, [UR4], RZ ;  /* 0x000000ffffff79a7 */ /* 0x000fe20008100004 */
[----:B------:R-:W-:Y:S01]  /*1c320*/  FSETP.GEU.AND P4, PT, R18, -126, PT ;  /* 0xc2fc00001200780b */ /* 0x000fe20003f8e000 */
[----:B------:R-:W-:Y:S01]  /*1c330*/  USEL UR4, UR45, UR44, UP0 ;  /* 0x0000002c2d047287 */ /* 0x000fe20008000000 */
[----:B------:R-:W-:Y:S01]  /*1c340*/  FSETP.GEU.AND P3, PT, R19, -126, PT ;  /* 0xc2fc00001300780b */ /* 0x000fe20003f6e000 */
[--C-:B------:R-:W-:Y:S01]  /*1c350*/  FFMA2 R124, R128.F32x2.HI_LO, UR36.F32, R0.reuse.F32 ;  /* 0x00000024807c7c49 */ /* 0x100fe20009200000 */
[----:B------:R-:W-:Y:S01]  /*1c360*/  FSETP.GEU.AND P2, PT, R22, -126, PT ;  /* 0xc2fc00001600780b */ /* 0x000fe20003f4e000 */
[----:B------:R-:W-:Y:S01]  /*1c370*/  ULOP3.LUT UR38, UR4, 0x1, URZ, 0x3c, !UPT ;  /* 0x0000000104267892 */ /* 0x000fe2000f8e3cff */
[----:B------:R-:W-:Y:S01]  /*1c380*/  FSETP.GEU.AND P1, PT, R23, -126, PT ;  /* 0xc2fc00001700780b */ /* 0x000fe20003f2e000 */
[----:B------:R-:W2:Y:S01]  /*1c390*/  SYNCS.PHASECHK.TRANS64.TRYWAIT P5, [UR49], R3 ;  /* 0x00000003ff0075a7 */ /* 0x000ea200080a1131 */
[----:B------:R-:W-:Y:S01]  /*1c3a0*/  FSETP.GEU.AND P0, PT, R124, -126, PT ;  /* 0xc2fc00007c00780b */ /* 0x000fe20003f0e000 */
[----:B------:R-:W-:Y:S01]  /*1c3b0*/  FFMA2 R126, R130.F32x2.HI_LO, UR36.F32, R0.F32 ;  /* 0x00000024827e7c49 */ /* 0x000fe20009200000 */
[----:B------:R-:W-:-:S03]  /*1c3c0*/  FSETP.GEU.AND P6, PT, R125, -126, PT ;  /* 0xc2fc00007d00780b */ /* 0x000fc60003fce000 */
[----:B------:R-:W-:Y:S02]  /*1c3d0*/  @!P4 FMUL R18, R18, 0.5 ;  /* 0x3f0000001212c820 */ /* 0x000fe40000400000 */
[----:B------:R-:W-:Y:S02]  /*1c3e0*/  @!P3 FMUL R19, R19, 0.5 ;  /* 0x3f0000001313b820 */ /* 0x000fe40000400000 */
[----:B------:R-:W-:Y:S02]  /*1c3f0*/  @!P2 FMUL R22, R22, 0.5 ;  /* 0x3f0000001616a820 */ /* 0x000fe40000400000 */
[----:B------:R-:W-:Y:S01]  /*1c400*/  @!P1 FMUL R23, R23, 0.5 ;  /* 0x3f00000017179820 */ /* 0x000fe20000400000 */
[----:B------:R-:W3:Y:S08]  /*1c410*/  MUFU.EX2 R18, R18 ;  /* 0x0000001200127308 */ /* 0x000ef00000000800 */
[----:B------:R-:W4:Y:S08]  /*1c420*/  MUFU.EX2 R19, R19 ;  /* 0x0000001300137308 */ /* 0x000f300000000800 */
[----:B------:R-:W1:Y:S08]  /*1c430*/  MUFU.EX2 R22, R22 ;  /* 0x0000001600167308 */ /* 0x000e700000000800 */
[----:B------:R-:W1:Y:S02]  /*1c440*/  MUFU.EX2 R23, R23 ;  /* 0x0000001700177308 */ /* 0x000e640000000800 */
[----:B-1234-:R-:W-:Y:S05]  /*1c450*/  @!P5 BRA `(.L_x_316) ;  /* 0x0000009800d4d947 */ /* 0x01efea0003800000 */
.L_x_452:
[----:B------:R-:W-:Y:S01]  /*1c460*/  @!P0 FMUL R124, R124, 0.5 ;  /* 0x3f0000007c7c8820 */ /* 0x000fe20000400000 */
[--C-:B------:R-:W-:Y:S01]  /*1c470*/  FFMA2 R128, R132.F32x2.HI_LO, UR36.F32, R0.reuse.F32 ;  /* 0x0000002484807c49 */ /* 0x100fe20009200000 */
[----:B------:R-:W-:Y:S01]  /*1c480*/  FSETP.GEU.AND P5, PT, R126, -126, PT ;  /* 0xc2fc00007e00780b */ /* 0x000fe20003fae000 */
[----:B------:R-:W-:Y:S01]  /*1c490*/  @!P4 FMUL R18, R18, R18 ;  /* 0x000000121212c220 */ /* 0x000fe20000400000 */
[--C-:B------:R-:W-:Y:S01]  /*1c4a0*/  FFMA2 R130, R134.F32x2.HI_LO, UR36.F32, R0.reuse.F32 ;  /* 0x0000002486827c49 */ /* 0x100fe20009200000 */
[----:B------:R-:W-:Y:S01]  /*1c4b0*/  FSETP.GEU.AND P4, PT, R127, -126, PT ;  /* 0xc2fc00007f00780b */ /* 0x000fe20003f8e000 */
[----:B------:R-:W2:Y:S01]  /*1c4c0*/  MUFU.EX2 R124, R124 ;  /* 0x0000007c007c7308 */ /* 0x000ea20000000800 */
[----:B------:R-:W-:Y:S01]  /*1c4d0*/  @!P3 FMUL R19, R19, R19 ;  /* 0x000000131313b220 */ /* 0x000fe20000400000 */
[----:B------:R-:W-:Y:S01]  /*1c4e0*/  FSETP.GEU.AND P3, PT, R128, -126, PT ;  /* 0xc2fc00008000780b */ /* 0x000fe20003f6e000 */
[----:B------:R-:W-:Y:S01]  /*1c4f0*/  @!P2 FMUL R22, R22, R22 ;  /* 0x000000161616a220 */ /* 0x000fe20000400000 */
[----:B------:R-:W-:Y:S01]  /*1c500*/  @!P1 FMUL R23, R23, R23 ;  /* 0x0000001717179220 */ /* 0x000fe20000400000 */
[----:B------:R-:W-:Y:S01]  /*1c510*/  FSETP.GEU.AND P2, PT, R129, -126, PT ;  /* 0xc2fc00008100780b */ /* 0x000fe20003f4e000 */
[----:B------:R-:W-:Y:S01]  /*1c520*/  @!P6 FMUL R125, R125, 0.5 ;  /* 0x3f0000007d7de820 */ /* 0x000fe20000400000 */
[----:B------:R-:W-:Y:S01]  /*1c530*/  FSETP.GEU.AND P1, PT, R130, -126, PT ;  /* 0xc2fc00008200780b */ /* 0x000fe20003f2e000 */
[--C-:B------:R-:W-:Y:S01]  /*1c540*/  FFMA2 R132, R136.F32x2.HI_LO, UR36.F32, R0.reuse.F32 ;  /* 0x0000002488847c49 */ /* 0x100fe20009200000 */
[----:B------:R-:W-:Y:S01]  /*1c550*/  USHF.R.U32.HI UR4, URZ, 0x15, UR37 ;  /* 0x00000015ff047899 */ /* 0x000fe20008011625 */
[----:B------:R-:W-:Y:S01]  /*1c560*/  @!P5 FMUL R126, R126, 0.5 ;  /* 0x3f0000007e7ed820 */ /* 0x000fe20000400000 */
[--C-:B------:R-:W-:Y:S01]  /*1c570*/  FFMA2 R134, R138.F32x2.HI_LO, UR36.F32, R0.reuse.F32 ;  /* 0x000000248a867c49 */ /* 0x100fe20009200000 */
[----:B------:R-:W3:Y:S01]  /*1c580*/  MUFU.EX2 R125, R125 ;  /* 0x0000007d007d7308 */ /* 0x000ee20000000800 */
[----:B------:R-:W-:Y:S01]  /*1c590*/  @!P4 FMUL R127, R127, 0.5 ;  /* 0x3f0000007f7fc820 */ /* 0x000fe20000400000 */
[--C-:B------:R-:W-:Y:S01]  /*1c5a0*/  FFMA2 R136, R140.F32x2.HI_LO, UR36.F32, R0.reuse.F32 ;  /* 0x000000248c887c49 */ /* 0x100fe20009200000 */
[----:B-1----:R-:W-:Y:S01]  /*1c5b0*/  MOV R3, UR4 ;  /* 0x0000000400037c02 */ /* 0x002fe20008000f00 */
[----:B------:R-:W-:Y:S01]  /*1c5c0*/  @!P3 FMUL R128, R128, 0.5 ;  /* 0x3f0000008080b820 */ /* 0x000fe20000400000 */
[----:B--2---:R-:W-:Y:S01]  /*1c5d0*/  @!P0 FMUL R124, R124, R124 ;  /* 0x0000007c7c7c8220 */ /* 0x004fe20000400000 */
[----:B------:R-:W-:Y:S01]  /*1c5e0*/  FSETP.GEU.AND P0, PT, R131, -126, PT ;  /* 0xc2fc00008300780b */ /* 0x000fe20003f0e000 */
[----:B------:R-:W-:Y:S01]  /*1c5f0*/  @!P2 FMUL R129, R129, 0.5 ;  /* 0x3f0000008181a820 */ /* 0x000fe20000400000 */
[----:B------:R-:W-:Y:S01]  /*1c600*/  @!P1 FMUL R130, R130, 0.5 ;  /* 0x3f00000082829820 */ /* 0x000fe20000400000 */
[----:B------:R-:W1:Y:S01]  /*1c610*/  MUFU.EX2 R126, R126 ;  /* 0x0000007e007e7308 */ /* 0x000e620000000800 */
[--C-:B------:R-:W-:Y:S01]  /*1c620*/  FFMA2 R138, R142.F32x2.HI_LO, UR36.F32, R0.reuse.F32 ;  /* 0x000000248e8a7c49 */ /* 0x100fe20009200000 */
[----:B------:R-:W-:Y:S01]  /*1c630*/  UISETP.NE.AND UP0, UPT, UR39, URZ, UPT ;  /* 0x000000ff2700728c */ /* 0x000fe2000bf05270 */
[--C-:B------:R-:W-:Y:S01]  /*1c640*/  FFMA2 R140, R144.F32x2.HI_LO, UR36.F32, R0.reuse.F32 ;  /* 0x00000024908c7c49 */ /* 0x100fe20009200000 */
[----:B------:R-:W-:Y:S01]  /*1c650*/  SYNCS.ARRIVE.TRANS64.A1T0 RZ, [UR50], RZ ;  /* 0x000000ffffff79a7 */ /* 0x000fe20008100032 */
[--C-:B------:R-:W-:Y:S01]  /*1c660*/  FFMA2 R142, R146.F32x2.HI_LO, UR36.F32, R0.reuse.F32 ;  /* 0x00000024928e7c49 */ /* 0x100fe20009200000 */
[----:B------:R-:W-:Y:S01]  /*1c670*/  USEL UR45, UR38, UR45, UP0 ;  /* 0x0000002d262d7287 */ /* 0x000fe20008000000 */
[--C-:B------:R-:W-:Y:S01]  /*1c680*/  FFMA2 R144, R148.F32x2.HI_LO, UR36.F32, R0.reuse.F32 ;  /* 0x0000002494907c49 */ /* 0x100fe20009200000 */
[----:B------:R-:W2:Y:S01]  /*1c690*/  MUFU.EX2 R127, R127 ;  /* 0x0000007f007f7308 */ /* 0x000ea20000000800 */
[----:B---3--:R-:W-:Y:S01]  /*1c6a0*/  @!P6 FMUL R125, R125, R125 ;  /* 0x0000007d7d7de220 */ /* 0x008fe20000400000 */
[----:B------:R-:W-:Y:S01]  /*1c6b0*/  @!P0 FMUL R131, R131, 0.5 ;  /* 0x3f00000083838820 */ /* 0x000fe20000400000 */
[----:B------:R-:W-:Y:S01]  /*1c6c0*/  FSETP.GEU.AND P6, PT, R132, -126, PT ;  /* 0xc2fc00008400780b */ /* 0x000fe20003fce000 */
[--C-:B------:R-:W-:Y:S01]  /*1c6d0*/  FFMA2 R146, R150.F32x2.HI_LO, UR36.F32, R0.reuse.F32 ;  /* 0x0000002496927c49 */ /* 0x100fe20009200000 */
[----:B------:R-:W-:Y:S01]  /*1c6e0*/  USEL UR44, UR44, UR38, UP0 ;  /* 0x000000262c2c7287 */ /* 0x000fe20008000000 */
[--C-:B------:R-:W-:Y:S01]  /*1c6f0*/  FFMA2 R148, R152.F32x2.HI_LO, UR36.F32, R0.reuse.F32 ;  /* 0x0000002498947c49 */ /* 0x100fe20009200000 */
[----:B------:R-:W-:Y:S01]  /*1c700*/  F2FP.F16.F32.PACK_AB R56, R19, R18 ;  /* 0x000000121338723e */ /* 0x000fe200000000ff */
[----:B------:R-:W3:Y:S01]  /*1c710*/  MUFU.EX2 R128, R128 ;  /* 0x0000008000807308 */ /* 0x000ee20000000800 */
[----:B-1----:R-:W-:Y:S01]  /*1c720*/  @!P5 FMUL R126, R126, R126 ;  /* 0x0000007e7e7ed220 */ /* 0x002fe20000400000 */
[----:B------:R-:W-:Y:S01]  /*1c730*/  FSETP.GEU.AND P5, PT, R133, -126, PT ;  /* 0xc2fc00008500780b */ /* 0x000fe20003fae000 */
[--C-:B------:R-:W-:Y:S01]  /*1c740*/  FFMA2 R154, R154.F32x2.HI_LO, UR36.F32, R0.reuse.F32 ;  /* 0x000000249a9a7c49 */ /* 0x100fe20009200000 */
[----:B------:R-:W-:Y:S01]  /*1c750*/  F2FP.F16.F32.PACK_AB R57, R23, R22 ;  /* 0x000000161739723e */ /* 0x000fe200000000ff */
[--C-:B------:R-:W-:Y:S01]  /*1c760*/  FFMA2 R8, R92.F32x2.HI_LO, UR36.F32, R0.reuse.F32 ;  /* 0x000000245c087c49 */ /* 0x100fe20009200000 */
[----:B------:R-:W-:Y:S01]  /*1c770*/  F2FP.F16.F32.PACK_AB R58, R125, R124 ;  /* 0x0000007c7d3a723e */ /* 0x000fe200000000ff */
[--C-:B------:R-:W-:Y:S01]  /*1c780*/  FFMA2 R6, R94.F32x2.HI_LO, UR36.F32, R0.reuse.F32 ;  /* 0x000000245e067c49 */ /* 0x100fe20009200000 */
[----:B------:R-:W1:Y:S01]  /*1c790*/  MUFU.EX2 R129, R129 ;  /* 0x0000008100817308 */ /* 0x000e620000000800 */
[----:B--2---:R-:W-:Y:S01]  /*1c7a0*/  @!P4 FMUL R127, R127, R127 ;  /* 0x0000007f7f7fc220 */ /* 0x004fe20000400000 */
[----:B------:R-:W-:Y:S01]  /*1c7b0*/  FSETP.GEU.AND P4, PT, R134, -126, PT ;  /* 0xc2fc00008600780b */ /* 0x000fe20003f8e000 */
[----:B------:R-:W-:Y:S01]  /*1c7c0*/  @!P6 FMUL R132, R132, 0.5 ;  /* 0x3f0000008484e820 */ /* 0x000fe20000400000 */
[----:B------:R-:W-:-:S02]  /*1c7d0*/  FFMA2 R4, R96.F32x2.HI_LO, UR36.F32, R0.F32 ;  /* 0x0000002460047c49 */ /* 0x000fc40009200000 */
[--C-:B------:R-:W-:Y:S01]  /*1c7e0*/  FFMA2 R10, R98.F32x2.HI_LO, UR36.F32, R0.reuse.F32 ;  /* 0x00000024620a7c49 */ /* 0x100fe20009200000 */
[----:B------:R-:W-:Y:S01]  /*1c7f0*/  F2FP.F16.F32.PACK_AB R59, R127, R126 ;  /* 0x0000007e7f3b723e */ /* 0x000fe200000000ff */
[----:B------:R-:W2:Y:S01]  /*1c800*/  MUFU.EX2 R130, R130 ;  /* 0x0000008200827308 */ /* 0x000ea20000000800 */
[----:B---3--:R-:W-:Y:S01]  /*1c810*/  @!P3 FMUL R128, R128, R128 ;  /* 0x000000808080b220 */ /* 0x008fe20000400000 */
[----:B------:R-:W-:Y:S01]  /*1c820*/  FSETP.GEU.AND P3, PT, R135, -126, PT ;  /* 0xc2fc00008700780b */ /* 0x000fe20003f6e000 */
[----:B------:R-:W-:Y:S01]  /*1c830*/  @!P5 FMUL R133, R133, 0.5 ;  /* 0x3f0000008585d820 */ /* 0x000fe20000400000 */
[--C-:B------:R-:W-:Y:S02]  /*1c840*/  FFMA2 R150, R122.F32x2.HI_LO, UR36.F32, R0.reuse.F32 ;  /* 0x000000247a967c49 */ /* 0x100fe40009200000 */
[--C-:B------:R-:W-:Y:S02]  /*1c850*/  FFMA2 R24, R24.F32x2.HI_LO, UR36.F32, R0.reuse.F32 ;  /* 0x0000002418187c49 */ /* 0x100fe40009200000 */
[----:B------:R-:W3:Y:S01]  /*1c860*/  MUFU.EX2 R131, R131 ;  /* 0x0000008300837308 */ /* 0x000ee20000000800 */
[----:B-1----:R-:W-:Y:S01]  /*1c870*/  @!P2 FMUL R129, R129, R129 ;  /* 0x000000818181a220 */ /* 0x002fe20000400000 */
[----:B------:R-:W-:Y:S01]  /*1c880*/  FSETP.GEU.AND P2, PT, R136, -126, PT ;  /* 0xc2fc00008800780b */ /* 0x000fe20003f4e000 */
[----:B------:R-:W-:Y:S01]  /*1c890*/  @!P4 FMUL R134, R134, 0.5 ;  /* 0x3f0000008686c820 */ /* 0x000fe20000400000 */
[----:B------:R-:W-:-:S02]  /*1c8a0*/  FFMA2 R26, R26.F32x2.HI_LO, UR36.F32, R0.F32 ;  /* 0x000000241a1a7c49 */ /* 0x000fc40009200000 */
[--C-:B------:R-:W-:Y:S02]  /*1c8b0*/  FFMA2 R28, R28.F32x2.HI_LO, UR36.F32, R0.reuse.F32 ;  /* 0x000000241c1c7c49 */ /* 0x100fe40009200000 */
[----:B------:R-:W-:Y:S01]  /*1c8c0*/  @!P3 FMUL R135, R135, 0.5 ;  /* 0x3f0000008787b820 */ /* 0x000fe20000400000 */
[----:B--2---:R-:W-:Y:S01]  /*1c8d0*/  @!P1 FMUL R130, R130, R130 ;  /* 0x0000008282829220 */ /* 0x004fe20000400000 */
[----:B------:R-:W-:Y:S01]  /*1c8e0*/  FSETP.GEU.AND P1, PT, R137, -126, PT ;  /* 0xc2fc00008900780b */ /* 0x000fe20003f2e000 */
[----:B------:R-:W1:Y:S01]  /*1c8f0*/  MUFU.EX2 R132, R132 ;  /* 0x0000008400847308 */ /* 0x000e620000000800 */
[--C-:B------:R-:W-:Y:S02]  /*1c900*/  FFMA2 R30, R30.F32x2.HI_LO, UR36.F32, R0.reuse.F32 ;  /* 0x000000241e1e7c49 */ /* 0x100fe40009200000 */
[--C-:B------:R-:W-:Y:S02]  /*1c910*/  FFMA2 R32, R32.F32x2.HI_LO, UR36.F32, R0.reuse.F32 ;  /* 0x0000002420207c49 */ /* 0x100fe40009200000 */
[----:B------:R-:W-:Y:S01]  /*1c920*/  @!P2 FMUL R136, R136, 0.5 ;  /* 0x3f0000008888a820 */ /* 0x000fe20000400000 */
[----:B---3--:R-:W-:Y:S01]  /*1c930*/  @!P0 FMUL R131, R131, R131 ;  /* 0x0000008383838220 */ /* 0x008fe20000400000 */
[----:B------:R-:W-:Y:S01]  /*1c940*/  FSETP.GEU.AND P0, PT, R138, -126, PT ;  /* 0xc2fc00008a00780b */ /* 0x000fe20003f0e000 */
[----:B------:R-:W2:Y:S01]  /*1c950*/  MUFU.EX2 R133, R133 ;  /* 0x0000008500857308 */ /* 0x000ea20000000800 */
[----:B------:R-:W-:-:S02]  /*1c960*/  FFMA2 R34, R34.F32x2.HI_LO, UR36.F32, R0.F32 ;  /* 0x0000002422227c49 */ /* 0x000fc40009200000 */
[--C-:B------:R-:W-:Y:S02]  /*1c970*/  FFMA2 R36, R36.F32x2.HI_LO, UR36.F32, R0.reuse.F32 ;  /* 0x0000002424247c49 */ /* 0x100fe40009200000 */
[----:B------:R-:W-:Y:S01]  /*1c980*/  @!P1 FMUL R137, R137, 0.5 ;  /* 0x3f00000089899820 */ /* 0x000fe20000400000 */
[--C-:B------:R-:W-:Y:S02]  /*1c990*/  FFMA2 R38, R38.F32x2.HI_LO, UR36.F32, R0.reuse.F32 ;  /* 0x0000002426267c49 */ /* 0x100fe40009200000 */
[----:B------:R-:W3:Y:S01]  /*1c9a0*/  MUFU.EX2 R134, R134 ;  /* 0x0000008600867308 */ /* 0x000ee20000000800 */
[----:B-1----:R-:W-:Y:S01]  /*1c9b0*/  @!P6 FMUL R132, R132, R132 ;  /* 0x000000848484e220 */ /* 0x002fe20000400000 */
[----:B------:R-:W-:Y:S01]  /*1c9c0*/  FSETP.GEU.AND P6, PT, R139, -126, PT ;  /* 0xc2fc00008b00780b */ /* 0x000fe20003fce000 */
[--C-:B------:R-:W-:Y:S02]  /*1c9d0*/  FFMA2 R40, R40.F32x2.HI_LO, UR36.F32, R0.reuse.F32 ;  /* 0x0000002428287c49 */ /* 0x100fe40009200000 */
[----:B------:R-:W-:Y:S01]  /*1c9e0*/  @!P0 FMUL R138, R138, 0.5 ;  /* 0x3f0000008a8a8820 */ /* 0x000fe20000400000 */
[----:B------:R-:W-:-:S02]  /*1c9f0*/  FFMA2 R42, R42.F32x2.HI_LO, UR36.F32, R0.F32 ;  /* 0x000000242a2a7c49 */ /* 0x000fc40009200000 */
[----:B------:R-:W1:Y:S01]  /*1ca00*/  MUFU.EX2 R135, R135 ;  /* 0x0000008700877308 */ /* 0x000e620000000800 */
[----:B--2---:R-:W-:Y:S01]  /*1ca10*/  @!P5 FMUL R133, R133, R133 ;  /* 0x000000858585d220 */ /* 0x004fe20000400000 */
[----:B------:R-:W-:Y:S01]  /*1ca20*/  FSETP.GEU.AND P5, PT, R140, -126, PT ;  /* 0xc2fc00008c00780b */ /* 0x000fe20003fae000 */
[--C-:B------:R-:W-:Y:S02]  /*1ca30*/  FFMA2 R44, R44.F32x2.HI_LO, UR36.F32, R0.reuse.F32 ;  /* 0x000000242c2c7c49 */ /* 0x100fe40009200000 */
[--C-:B------:R-:W-:Y:S02]  /*1ca40*/  FFMA2 R46, R46.F32x2.HI_LO, UR36.F32, R0.reuse.F32 ;  /* 0x000000242e2e7c49 */ /* 0x100fe40009200000 */
[----:B------:R-:W-:Y:S01]  /*1ca50*/  @!P6 FMUL R139, R139, 0.5 ;  /* 0x3f0000008b8be820 */ /* 0x000fe20000400000 */
[----:B------:R-:W2:Y:S01]  /*1ca60*/  MUFU.EX2 R136, R136 ;  /* 0x0000008800887308 */ /* 0x000ea20000000800 */
[----:B---3--:R-:W-:Y:S01]  /*1ca70*/  @!P4 FMUL R134, R134, R134 ;  /* 0x000000868686c220 */ /* 0x008fe20000400000 */
[----:B------:R-:W-:Y:S01]  /*1ca80*/  FSETP.GEU.AND P4, PT, R141, -126, PT ;  /* 0xc2fc00008d00780b */ /* 0x000fe20003f8e000 */
[----:B------:R-:W-:-:S02]  /*1ca90*/  FFMA2 R48, R48.F32x2.HI_LO, UR36.F32, R0.F32 ;  /* 0x0000002430307c49 */ /* 0x000fc40009200000 */
[--C-:B------:R-:W-:Y:S02]  /*1caa0*/  FFMA2 R50, R50.F32x2.HI_LO, UR36.F32, R0.reuse.F32 ;  /* 0x0000002432327c49 */ /* 0x100fe40009200000 */
[----:B------:R-:W-:Y:S01]  /*1cab0*/  @!P5 FMUL R140, R140, 0.5 ;  /* 0x3f0000008c8cd820 */ /* 0x000fe20000400000 */
[----:B------:R-:W3:Y:S01]  /*1cac0*/  MUFU.EX2 R137, R137 ;  /* 0x0000008900897308 */ /* 0x000ee20000000800 */
[----:B-1----:R-:W-:Y:S01]  /*1cad0*/  @!P3 FMUL R135, R135, R135 ;  /* 0x000000878787b220 */ /* 0x002fe20000400000 */
[----:B------:R-:W-:Y:S01]  /*1cae0*/  FSETP.GEU.AND P3, PT, R142, -126, PT ;  /* 0xc2fc00008e00780b */ /* 0x000fe20003f6e000 */
[--C-:B------:R-:W-:Y:S02]  /*1caf0*/  FFMA2 R52, R52.F32x2.HI_LO, UR36.F32, R0.reuse.F32 ;  /* 0x0000002434347c49 */ /* 0x100fe40009200000 */
[--C-:B------:R-:W-:Y:S02]  /*1cb00*/  FFMA2 R54, R54.F32x2.HI_LO, UR36.F32, R0.reuse.F32 ;  /* 0x0000002436367c49 */ /* 0x100fe40009200000 */
[----:B------:R-:W-:Y:S01]  /*1cb10*/  @!P4 FMUL R141, R141, 0.5 ;  /* 0x3f0000008d8dc820 */ /* 0x000fe20000400000 */
[----:B------:R-:W1:Y:S01]  /*1cb20*/  MUFU.EX2 R138, R138 ;  /* 0x0000008a008a7308 */ /* 0x000e620000000800 */
[----:B--2---:R-:W-:Y:S01]  /*1cb30*/  @!P2 FMUL R136, R136, R136 ;  /* 0x000000888888a220 */ /* 0x004fe20000400000 */
[----:B------:R-:W-:Y:S01]  /*1cb40*/  FSETP.GEU.AND P2, PT, R143, -126, PT ;  /* 0xc2fc00008f00780b */ /* 0x000fe20003f4e000 */
[----:B------:R-:W-:-:S02]  /*1cb50*/  FFMA2 R60, R60.F32x2.HI_LO, UR36.F32, R0.F32 ;  /* 0x000000243c3c7c49 */ /* 0x000fc40009200000 */
[--C-:B------:R-:W-:Y:S02]  /*1cb60*/  FFMA2 R62, R62.F32x2.HI_LO, UR36.F32, R0.reuse.F32 ;  /* 0x000000243e3e7c49 */ /* 0x100fe40009200000 */
[----:B------:R-:W-:Y:S01]  /*1cb70*/  @!P3 FMUL R142, R142, 0.5 ;  /* 0x3f0000008e8eb820 */ /* 0x000fe20000400000 */
[----:B------:R-:W2:Y:S01]  /*1cb80*/  MUFU.EX2 R139, R139 ;  /* 0x0000008b008b7308 */ /* 0x000ea20000000800 */
[----:B---3--:R-:W-:Y:S01]  /*1cb90*/  @!P1 FMUL R137, R137, R137 ;  /* 0x0000008989899220 */ /* 0x008fe20000400000 */
[----:B------:R-:W-:Y:S01]  /*1cba0*/  FSETP.GEU.AND P1, PT, R144, -126, PT ;  /* 0xc2fc00009000780b */ /* 0x000fe20003f2e000 */
[--C-:B------:R-:W-:Y:S02]  /*1cbb0*/  FFMA2 R64, R64.F32x2.HI_LO, UR36.F32, R0.reuse.F32 ;  /* 0x0000002440407c49 */ /* 0x100fe40009200000 */
[--C-:B------:R-:W-:Y:S02]  /*1cbc0*/  FFMA2 R66, R66.F32x2.HI_LO, UR36.F32, R0.reuse.F32 ;  /* 0x0000002442427c49 */ /* 0x100fe40009200000 */
[----:B------:R-:W-:Y:S01]  /*1cbd0*/  @!P2 FMUL R143, R143, 0.5 ;  /* 0x3f0000008f8fa820 */ /* 0x000fe20000400000 */
[----:B------:R-:W3:Y:S01]  /*1cbe0*/  MUFU.EX2 R140, R140 ;  /* 0x0000008c008c7308 */ /* 0x000ee20000000800 */
[----:B-1----:R-:W-:Y:S01]  /*1cbf0*/  @!P0 FMUL R138, R138, R138 ;  /* 0x0000008a8a8a8220 */ /* 0x002fe20000400000 */
[----:B------:R-:W-:Y:S01]  /*1cc00*/  FSETP.GEU.AND P0, PT, R145, -126, PT ;  /* 0xc2fc00009100780b */ /* 0x000fe20003f0e000 */
[----:B------:R-:W-:-:S02]  /*1cc10*/  FFMA2 R68, R68.F32x2.HI_LO, UR36.F32, R0.F32 ;  /* 0x0000002444447c49 */ /* 0x000fc40009200000 */
[--C-:B------:R-:W-:Y:S02]  /*1cc20*/  FFMA2 R70, R70.F32x2.HI_LO, UR36.F32, R0.reuse.F32 ;  /* 0x0000002446467c49 */ /* 0x100fe40009200000 */
[----:B------:R-:W-:Y:S01]  /*1cc30*/  @!P1 FMUL R144, R144, 0.5 ;  /* 0x3f00000090909820 */ /* 0x000fe20000400000 */
        /* <DEDUP_REMOVED lines=22> */
[----:B------:R-:W-:Y:S02]  /*1cda0*/  FFMA2 R86, R86.F32x2.HI_LO, UR36.F32, R0.F32 ;  /* 0x0000002456567c49 */ /* 0x000fe40009200000 */
[----:B------:R-:W-:Y:S01]  /*1cdb0*/  @!P4 FMUL R148, R148, 0.5 ;  /* 0x3f0000009494c820 */ /* 0x000fe20000400000 */
[----:B------:R-:W2:Y:S01]  /*1cdc0*/  MUFU.EX2 R145, R145 ;  /* 0x0000009100917308 */ /* 0x000ea20000000800 */
[----:B---3--:R-:W-:Y:S01]  /*1cdd0*/  @!P2 FMUL R143, R143, R143 ;  /* 0x0000008f8f8fa220 */ /* 0x008fe20000400000 */
[----:B------:R-:W-:-:S05]  /*1cde0*/  FSETP.GEU.AND P2, PT, R154, -126, PT ;  /* 0xc2fc00009a00780b */ /* 0x000fca0003f4e000 */
[----:B------:R-:W-:Y:S01]  /*1cdf0*/  @!P3 FMUL R149, R149, 0.5 ;  /* 0x3f0000009595b820 */ /* 0x000fe20000400000 */
[----:B------:R-:W3:Y:S01]  /*1ce00*/  MUFU.EX2 R146, R146 ;  /* 0x0000009200927308 */ /* 0x000ee20000000800 */
[----:B-1----:R-:W-:Y:S01]  /*1ce10*/  @!P1 FMUL R144, R144, R144 ;  /* 0x0000009090909220 */ /* 0x002fe20000400000 */
[----:B------:R-:W-:-:S05]  /*1ce20*/  FSETP.GEU.AND P1, PT, R155, -126, PT ;  /* 0xc2fc00009b00780b */ /* 0x000fca0003f2e000 */
[----:B------:R-:W-:Y:S01]  /*1ce30*/  @!P2 FMUL R154, R154, 0.5 ;  /* 0x3f0000009a9aa820 */ /* 0x000fe20000400000 */
[----:B------:R-:W1:Y:S01]  /*1ce40*/  MUFU.EX2 R147, R147 ;  /* 0x0000009300937308 */ /* 0x000e620000000800 */
[----:B--2---:R-:W-:Y:S01]  /*1ce50*/  @!P0 FMUL R145, R145, R145 ;  /* 0x0000009191918220 */ /* 0x004fe20000400000 */
[----:B------:R-:W-:-:S05]  /*1ce60*/  FSETP.GEU.AND P0, PT, R8, -126, PT ;  /* 0xc2fc00000800780b */ /* 0x000fca0003f0e000 */
        /* <DEDUP_REMOVED lines=21> */
[----:B------:R1:W4:Y:S01]  /*1cfc0*/  MUFU.EX2 R95, R9 ;  /* 0x00000009005f7308 */ /* 0x0003220000000800 */
[----:B--2---:R-:W-:Y:S01]  /*1cfd0*/  @!P1 FMUL R93, R93, R93 ;  /* 0x0000005d5d5d9220 */ /* 0x004fe20000400000 */
[----:B------:R-:W-:-:S05]  /*1cfe0*/  FSETP.GEU.AND P1, PT, R10, -126, PT ;  /* 0xc2fc00000a00780b */ /* 0x000fca0003f2e000 */
[----:B------:R-:W-:Y:S01]  /*1cff0*/  @!P2 FMUL R5, R5, 0.5 ;  /* 0x3f0000000505a820 */ /* 0x000fe20000400000 */
[----:B------:R-:W2:Y:S01]  /*1d000*/  MUFU.EX2 R96, R6 ;  /* 0x0000000600607308 */ /* 0x000ea20000000800 */
[----:B---3--:R-:W-:Y:S01]  /*1d010*/  @!P0 FMUL R94, R94, R94 ;  /* 0x0000005e5e5e8220 */ /* 0x008fe20000400000 */
[----:B------:R-:W-:-:S05]  /*1d020*/  FSETP.GEU.AND P0, PT, R11, -126, PT ;  /* 0xc2fc00000b00780b */ /* 0x000fca0003f0e000 */
[----:B------:R-:W-:Y:S01]  /*1d030*/  @!P1 FMUL R10, R10, 0.5 ;  /* 0x3f0000000a0a9820 */ /* 0x000fe20000400000 */
[----:B------:R3:W5:Y:S01]  /*1d040*/  MUFU.EX2 R97, R7 ;  /* 0x0000000700617308 */ /* 0x0007620000000800 */
[----:B-1----:R-:W-:Y:S02]  /*1d050*/  FFMA2 R8, R100.F32x2.HI_LO, UR36.F32, R0.F32 ;  /* 0x0000002464087c49 */ /* 0x002fe40009200000 */
[----:B----4-:R-:W-:-:S03]  /*1d060*/  @!P6 FMUL R95, R95, R95 ;  /* 0x0000005f5f5fe220 */ /* 0x010fc60000400000 */
[----:B------:R-:W-:Y:S01]  /*1d070*/  FSETP.GEU.AND P6, PT, R8, -126, PT ;  /* 0xc2fc00000800780b */ /* 0x000fe20003fce000 */
[----:B------:R-:W-:Y:S01]  /*1d080*/  @!P0 FMUL R11, R11, 0.5 ;  /* 0x3f0000000b0b8820 */ /* 0x000fe20000400000 */
[----:B------:R-:W1:Y:S01]  /*1d090*/  MUFU.EX2 R98, R4 ;  /* 0x0000000400627308 */ /* 0x000e620000000800 */
[----:B--2---:R-:W-:Y:S01]  /*1d0a0*/  @!P5 FMUL R96, R96, R96 ;  /* 0x000000606060d220 */ /* 0x004fe20000400000 */
[----:B------:R-:W-:-:S06]  /*1d0b0*/  FSETP.GEU.AND P5, PT, R9, -126, PT ;  /* 0xc2fc00000900780b */ /* 0x000fcc0003fae000 */
[----:B------:R2:W4:Y:S01]  /*1d0c0*/  MUFU.EX2 R99, R5 ;  /* 0x0000000500637308 */ /* 0x0005220000000800 */
[----:B---3--:R-:W-:Y:S02]  /*1d0d0*/  FFMA2 R6, R102.F32x2.HI_LO, UR36.F32, R0.F32 ;  /* 0x0000002466067c49 */ /* 0x008fe40009200000 */
[----:B-----5:R-:W-:Y:S01]  /*1d0e0*/  @!P4 FMUL R97, R97, R97 ;  /* 0x000000616161c220 */ /* 0x020fe20000400000 */
[----:B------:R-:W-:Y:S02]  /*1d0f0*/  @!P6 FMUL R8, R8, 0.5 ;  /* 0x3f0000000808e820 */ /* 0x000fe40000400000 */
[----:B------:R-:W-:Y:S01]  /*1d100*/  FSETP.GEU.AND P4, PT, R6, -126, PT ;  /* 0xc2fc00000600780b */ /* 0x000fe20003f8e000 */
[----:B------:R-:W-:Y:S01]  /*1d110*/  @!P5 FMUL R9, R9, 0.5 ;  /* 0x3f0000000909d820 */ /* 0x000fe20000400000 */
[----:B------:R-:W3:Y:S01]  /*1d120*/  MUFU.EX2 R100, R10 ;  /* 0x0000000a00647308 */ /* 0x000ee20000000800 */
[----:B-1----:R-:W-:Y:S01]  /*1d130*/  @!P3 FMUL R98, R98, R98 ;  /* 0x000000626262b220 */ /* 0x002fe20000400000 */
[----:B------:R-:W-:-:S06]  /*1d140*/  FSETP.GEU.AND P3, PT, R7, -126, PT ;  /* 0xc2fc00000700780b */ /* 0x000fcc0003f6e000 */
[----:B------:R1:W5:Y:S01]  /*1d150*/  MUFU.EX2 R101, R11 ;  /* 0x0000000b00657308 */ /* 0x0003620000000800 */
[----:B--2---:R-:W-:Y:S02]  /*1d160*/  FFMA2 R4, R104.F32x2.HI_LO, UR36.F32, R0.F32 ;  /* 0x0000002468047c49 */ /* 0x004fe40009200000 */
[----:B----4-:R-:W-:Y:S01]  /*1d170*/  @!P2 FMUL R99, R99, R99 ;  /* 0x000000636363a220 */ /* 0x010fe20000400000 */
[----:B------:R-:W-:Y:S02]  /*1d180*/  @!P4 FMUL R6, R6, 0.5 ;  /* 0x3f0000000606c820 */ /* 0x000fe40000400000 */
[----:B------:R-:W-:Y:S01]  /*1d190*/  FSETP.GEU.AND P2, PT, R4, -126, PT ;  /* 0xc2fc00000400780b */ /* 0x000fe20003f4e000 */
[----:B------:R-:W-:Y:S01]  /*1d1a0*/  @!P3 FMUL R7, R7, 0.5 ;  /* 0x3f0000000707b820 */ /* 0x000fe20000400000 */
[----:B------:R-:W2:Y:S01]  /*1d1b0*/  MUFU.EX2 R102, R8 ;  /* 0x0000000800667308 */ /* 0x000ea20000000800 */
[----:B---3--:R-:W-:Y:S01]  /*1d1c0*/  @!P1 FMUL R100, R100, R100 ;  /* 0x0000006464649220 */ /* 0x008fe20000400000 */
[----:B------:R-:W-:-:S06]  /*1d1d0*/  FSETP.GEU.AND P1, PT, R5, -126, PT ;  /* 0xc2fc00000500780b */ /* 0x000fcc0003f2e000 */
[----:B------:R3:W4:Y:S01]  /*1d1e0*/  MUFU.EX2 R103, R9 ;  /* 0x0000000900677308 */ /* 0x0007220000000800 */
[----:B-1----:R-:W-:Y:S02]  /*1d1f0*/  FFMA2 R10, R106.F32x2.HI_LO, UR36.F32, R0.F32 ;  /* 0x000000246a0a7c49 */ /* 0x002fe40009200000 */
[----:B-----5:R-:W-:Y:S01]  /*1d200*/  @!P0 FMUL R101, R101, R101 ;  /* 0x0000006565658220 */ /* 0x020fe20000400000 */
[----:B------:R-:W-:Y:S02]  /*1d210*/  @!P2 FMUL R4, R4, 0.5 ;  /* 0x3f0000000404a820 */ /* 0x000fe40000400000 */
[----:B------:R-:W-:Y:S01]  /*1d220*/  FSETP.GEU.AND P0, PT, R10, -126, PT ;  /* 0xc2fc00000a00780b */ /* 0x000fe20003f0e000 */
[----:B------:R-:W-:Y:S01]  /*1d230*/  @!P1 FMUL R5, R5, 0.5 ;  /* 0x3f00000005059820 */ /* 0x000fe20000400000 */
[----:B------:R-:W1:Y:S01]  /*1d240*/  MUFU.EX2 R104, R6 ;  /* 0x0000000600687308 */ /* 0x000e620000000800 */
[----:B--2---:R-:W-:Y:S01]  /*1d250*/  @!P6 FMUL R102, R102, R102 ;  /* 0x000000666666e220 */ /* 0x004fe20000400000 */
[----:B------:R-:W-:-:S06]  /*1d260*/  FSETP.GEU.AND P6, PT, R11, -126, PT ;  /* 0xc2fc00000b00780b */ /* 0x000fcc0003fce000 */
[----:B------:R2:W5:Y:S01]  /*1d270*/  MUFU.EX2 R105, R7 ;  /* 0x0000000700697308 */ /* 0x0005620000000800 */
[----:B---3--:R-:W-:Y:S02]  /*1d280*/  FFMA2 R8, R108.F32x2.HI_LO, UR36.F32, R0.F32 ;  /* 0x000000246c087c49 */ /* 0x008fe40009200000 */
[----:B------:R-:W-:Y:S01]  /*1d290*/  @!P0 FMUL R10, R10, 0.5 ;  /* 0x3f0000000a0a8820 */ /* 0x000fe20000400000 */
[----:B----4-:R-:W-:Y:S02]  /*1d2a0*/  @!P5 FMUL R103, R103, R103 ;  /* 0x000000676767d220 */ /* 0x010fe40000400000 */
[----:B------:R-:W-:Y:S01]  /*1d2b0*/  FSETP.GEU.AND P5, PT, R8, -126, PT ;  /* 0xc2fc00000800780b */ /* 0x000fe20003fae000 */
[----:B------:R-:W-:Y:S01]  /*1d2c0*/  @!P6 FMUL R11, R11, 0.5 ;  /* 0x3f0000000b0be820 */ /* 0x000fe20000400000 */
[----:B------:R-:W3:Y:S01]  /*1d2d0*/  MUFU.EX2 R106, R4 ;  /* 0x00000004006a7308 */ /* 0x000ee20000000800 */
[----:B-1----:R-:W-:Y:S01]  /*1d2e0*/  @!P4 FMUL R104, R104, R104 ;  /* 0x000000686868c220 */ /* 0x002fe20000400000 */
[----:B------:R-:W-:-:S06]  /*1d2f0*/  FSETP.GEU.AND P4, PT, R9, -126, PT ;  /* 0xc2fc00000900780b */ /* 0x000fcc0003f8e000 */
[----:B------:R1:W4:Y:S01]  /*1d300*/  MUFU.EX2 R107, R5 ;  /* 0x00000005006b7308 */ /* 0x0003220000000800 */
[----:B--2---:R-:W-:Y:S02]  /*1d310*/  FFMA2 R6, R110.F32x2.HI_LO, UR36.F32, R0.F32 ;  /* 0x000000246e067c49 */ /* 0x004fe40009200000 */
[----:B-----5:R-:W-:Y:S01]  /*1d320*/  @!P3 FMUL R105, R105, R105 ;  /* 0x000000696969b220 */ /* 0x020fe20000400000 */
[----:B------:R-:W-:Y:S02]  /*1d330*/  @!P5 FMUL R8, R8, 0.5 ;  /* 0x3f0000000808d820 */ /* 0x000fe40000400000 */
[----:B------:R-:W-:Y:S01]  /*1d340*/  FSETP.GEU.AND P3, PT, R6, -126, PT ;  /* 0xc2fc00000600780b */ /* 0x000fe20003f6e000 */
[----:B------:R-:W-:Y:S01]  /*1d350*/  @!P4 FMUL R9, R9, 0.5 ;  /* 0x3f0000000909c820 */ /* 0x000fe20000400000 */
[----:B------:R-:W2:Y:S01]  /*1d360*/  MUFU.EX2 R108, R10 ;  /* 0x0000000a006c7308 */ /* 0x000ea20000000800 */
[----:B---3--:R-:W-:Y:S01]  /*1d370*/  @!P2 FMUL R106, R106, R106 ;  /* 0x0000006a6a6aa220 */ /* 0x008fe20000400000 */
[----:B------:R-:W-:-:S06]  /*1d380*/  FSETP.GEU.AND P2, PT, R7, -126, PT ;  /* 0xc2fc00000700780b */ /* 0x000fcc0003f4e000 */
[----:B------:R3:W5:Y:S01]  /*1d390*/  MUFU.EX2 R109, R11 ;  /* 0x0000000b006d7308 */ /* 0x0007620000000800 */
[----:B-1----:R-:W-:Y:S02]  /*1d3a0*/  FFMA2 R4, R112.F32x2.HI_LO, UR36.F32, R0.F32 ;  /* 0x0000002470047c49 */ /* 0x002fe40009200000 */
[----:B----4-:R-:W-:Y:S01]  /*1d3b0*/  @!P1 FMUL R107, R107, R107 ;  /* 0x0000006b6b6b9220 */ /* 0x010fe20000400000 */
[----:B------:R-:W-:Y:S02]  /*1d3c0*/  @!P3 FMUL R6, R6, 0.5 ;  /* 0x3f0000000606b820 */ /* 0x000fe40000400000 */
[----:B------:R-:W-:Y:S01]  /*1d3d0*/  FSETP.GEU.AND P1, PT, R4, -126, PT ;  /* 0xc2fc00000400780b */ /* 0x000fe20003f2e000 */
[----:B------:R-:W-:Y:S01]  /*1d3e0*/  @!P2 FMUL R7, R7, 0.5 ;  /* 0x3f0000000707a820 */ /* 0x000fe20000400000 */
[----:B------:R-:W1:Y:S01]  /*1d3f0*/  MUFU.EX2 R110, R8 ;  /* 0x00000008006e7308 */ /* 0x000e620000000800 */
[----:B--2---:R-:W-:Y:S01]  /*1d400*/  @!P0 FMUL R108, R108, R108 ;  /* 0x0000006c6c6c8220 */ /* 0x004fe20000400000 */
[----:B------:R-:W-:-:S06]  /*1d410*/  FSETP.GEU.AND P0, PT, R5, -126, PT ;  /* 0xc2fc00000500780b */ /* 0x000fcc0003f0e000 */
[----:B------:R2:W4:Y:S01]  /*1d420*/  MUFU.EX2 R111, R9 ;  /* 0x00000009006f7308 */ /* 0x0005220000000800 */
[----:B---3--:R-:W-:Y:S02]  /*1d430*/  FFMA2 R10, R114.F32x2.HI_LO, UR36.F32, R0.F32 ;  /* 0x00000024720a7c49 */ /* 0x008fe40009200000 */
[----:B------:R-:W-:Y:S01]  /*1d440*/  @!P1 FMUL R4, R4, 0.5 ;  /* 0x3f00000004049820 */ /* 0x000fe20000400000 */
[----:B-----5:R-:W-:Y:S02]  /*1d450*/  @!P6 FMUL R109, R109, R109 ;  /* 0x0000006d6d6de220 */ /* 0x020fe40000400000 */
        /* <DEDUP_REMOVED lines=23> */
[----:B------:R-:W2:Y:S01]  /*1d5d0*/  MUFU.EX2 R118, R8 ;  /* 0x0000000800767308 */ /* 0x000ea20000000800 */
[----:B---3--:R-:W-:Y:S02]  /*1d5e0*/  FFMA2 R4, R120.F32x2.HI_LO, UR36.F32, R0.F32 ;  /* 0x0000002478047c49 */ /* 0x008fe40009200000 */
[----:B----4-:R-:W-:Y:S01]  /*1d5f0*/  @!P0 FMUL R115, R115, R115 ;  /* 0x0000007373738220 */ /* 0x010fe20000400000 */
[----:B------:R-:W-:Y:S02]  /*1d600*/  @!P2 FMUL R6, R6, 0.5 ;  /* 0x3f0000000606a820 */ /* 0x000fe40000400000 */
[----:B------:R-:W-:Y:S01]  /*1d610*/  FSETP.GEU.AND P0, PT, R4, -126, PT ;  /* 0xc2fc00000400780b */ /* 0x000fe20003f0e000 */
[----:B------:R-:W-:Y:S01]  /*1d620*/  @!P1 FMUL R7, R7, 0.5 ;  /* 0x3f00000007079820 */ /* 0x000fe20000400000 */
[----:B------:R-:W3:Y:S01]  /*1d630*/  MUFU.EX2 R116, R10 ;  /* 0x0000000a00747308 */ /* 0x000ee20000000800 */
[----:B-1----:R-:W-:Y:S01]  /*1d640*/  @!P5 FMUL R117, R117, R117 ;  /* 0x000000757575d220 */ /* 0x002fe20000400000 */
[----:B------:R-:W-:-:S06]  /*1d650*/  FSETP.GEU.AND P5, PT, R150, -126, PT ;  /* 0xc2fc00009600780b */ /* 0x000fcc0003fae000 */
[----:B------:R-:W1:Y:S01]  /*1d660*/  MUFU.EX2 R119, R9 ;  /* 0x0000000900777308 */ /* 0x000e620000000800 */
[----:B--2---:R-:W-:Y:S01]  /*1d670*/  @!P4 FMUL R118, R118, R118 ;  /* 0x000000767676c220 */ /* 0x004fe20000400000 */
[----:B------:R-:W-:Y:S01]  /*1d680*/  FSETP.GEU.AND P4, PT, R151, -126, PT ;  /* 0xc2fc00009700780b */ /* 0x000fe20003f8e000 */
[----:B------:R-:W-:-:S04]  /*1d690*/  @!P0 FMUL R4, R4, 0.5 ;  /* 0x3f00000004048820 */ /* 0x000fc80000400000 */
        /* <DEDUP_REMOVED lines=39> */
[----:B------:R-:W-:-:S04]  /*1d910*/  FSETP.GEU.AND P2, PT, R32, -126, PT ;  /* 0xc2fc00002000780b */ /* 0x000fc80003f4e000 */
[----:B------:R-:W-:Y:S01]  /*1d920*/  F2FP.F16.F32.PACK_AB R24, R153, R152 ;  /* 0x000000989918723e */ /* 0x000fe200000000ff */
[----:B------:R-:W-:Y:S01]  /*1d930*/  @!P3 FMUL R31, R31, 0.5 ;  /* 0x3f0000001f1fb820 */ /* 0x000fe20000400000 */
[----:B------:R-:W3:Y:S01]  /*1d940*/  MUFU.EX2 R158, R28 ;  /* 0x0000001c009e7308 */ /* 0x000ee20000000800 */
[----:B-1----:R-:W-:Y:S01]  /*1d950*/  @!P1 FMUL R154, R154, R154 ;  /* 0x0000009a9a9a9220 */ /* 0x002fe20000400000 */
[----:B------:R-:W-:-:S05]  /*1d960*/  FSETP.GEU.AND P1, PT, R33, -126, PT ;  /* 0xc2fc00002100780b */ /* 0x000fca0003f2e000 */
[----:B------:R-:W-:Y:S01]  /*1d970*/  @!P2 FMUL R32, R32, 0.5 ;  /* 0x3f0000002020a820 */ /* 0x000fe20000400000 */
[----:B------:R-:W1:Y:S01]  /*1d980*/  MUFU.EX2 R159, R29 ;  /* 0x0000001d009f7308 */ /* 0x000e620000000800 */
[----:B--2---:R-:W-:Y:S01]  /*1d990*/  @!P0 FMUL R155, R155, R155 ;  /* 0x0000009b9b9b8220 */ /* 0x004fe20000400000 */
[----:B------:R-:W-:-:S04]  /*1d9a0*/  FSETP.GEU.AND P0, PT, R34, -126, PT ;  /* 0xc2fc00002200780b */ /* 0x000fc80003f0e000 */
[----:B------:R-:W-:Y:S01]  /*1d9b0*/  F2FP.F16.F32.PACK_AB R25, R155, R154 ;  /* 0x0000009a9b19723e */ /* 0x000fe200000000ff */
[----:B------:R-:W-:Y:S01]  /*1d9c0*/  @!P1 FMUL R33, R33, 0.5 ;  /* 0x3f00000021219820 */ /* 0x000fe20000400000 */
[----:B------:R-:W2:Y:S01]  /*1d9d0*/  MUFU.EX2 R160, R30 ;  /* 0x0000001e00a07308 */ /* 0x000ea20000000800 */
[----:B---3--:R-:W-:Y:S01]  /*1d9e0*/  @!P6 FMUL R158, R158, R158 ;  /* 0x0000009e9e9ee220 */ /* 0x008fe20000400000 */
[----:B------:R-:W-:-:S05]  /*1d9f0*/  FSETP.GEU.AND P6, PT, R35, -126, PT ;  /* 0xc2fc00002300780b */ /* 0x000fca0003fce000 */
[----:B------:R-:W-:Y:S01]  /*1da00*/  @!P0 FMUL R34, R34, 0.5 ;  /* 0x3f00000022228820 */ /* 0x000fe20000400000 */
[----:B------:R-:W3:Y:S01]  /*1da10*/  MUFU.EX2 R161, R31 ;  /* 0x0000001f00a17308 */ /* 0x000ee20000000800 */
[----:B-1----:R-:W-:Y:S01]  /*1da20*/  @!P5 FMUL R159, R159, R159 ;  /* 0x0000009f9f9fd220 */ /* 0x002fe20000400000 */
[----:B------:R-:W-:-:S04]  /*1da30*/  FSETP.GEU.AND P5, PT, R36, -126, PT ;  /* 0xc2fc00002400780b */ /* 0x000fc80003fae000 */
[----:B------:R-:W-:Y:S01]  /*1da40*/  F2FP.F16.F32.PACK_AB R26, R159, R158 ;  /* 0x0000009e9f1a723e */ /* 0x000fe200000000ff */
        /* <DEDUP_REMOVED lines=120> */
[----:B------:R-:W-:Y:S02]  /*1e1d0*/  FSETP.GEU.AND P6, PT, R67, -126, PT ;  /* 0xc2fc00004300780b */ /* 0x000fe40003fce000 */
[----:B------:R-:W-:-:S03]  /*1e1e0*/  F2FP.F16.F32.PACK_AB R60, R129, R128 ;  /* 0x00000080813c723e */ /* 0x000fc600000000ff */
[----:B------:R-:W-:Y:S01]  /*1e1f0*/  @!P0 FMUL R66, R66, 0.5 ;  /* 0x3f00000042428820 */ /* 0x000fe20000400000 */
[----:B------:R-:W1:Y:S01]  /*1e200*/  MUFU.EX2 R189, R63 ;  /* 0x0000003f00bd7308 */ /* 0x000e620000000800 */
[----:B--2---:R-:W-:Y:S01]  /*1e210*/  @!P5 FMUL R187, R187, R187 ;  /* 0x000000bbbbbbd220 */ /* 0x004fe20000400000 */
[----:B------:R-:W-:Y:S02]  /*1e220*/  FSETP.GEU.AND P5, PT, R68, -126, PT ;  /* 0xc2fc00004400780b */ /* 0x000fe40003fae000 */
[----:B------:R-:W-:Y:S02]  /*1e230*/  F2FP.F16.F32.PACK_AB R61, R131, R130 ;  /* 0x00000082833d723e */ /* 0x000fe400000000ff */
[----:B------:R-:W-:Y:S01]  /*1e240*/  F2FP.F16.F32.PACK_AB R40, R187, R186 ;  /* 0x000000babb28723e */ /* 0x000fe200000000ff */
[----:B------:R-:W-:Y:S01]  /*1e250*/  @!P6 FMUL R67, R67, 0.5 ;  /* 0x3f0000004343e820 */ /* 0x000fe20000400000 */
[----:B------:R-:W2:Y:S01]  /*1e260*/  MUFU.EX2 R42, R64 ;  /* 0x00000040002a7308 */ /* 0x000ea20000000800 */
[----:B---3--:R-:W-:Y:S01]  /*1e270*/  @!P4 FMUL R188, R188, R188 ;  /* 0x000000bcbcbcc220 */ /* 0x008fe20000400000 */
[----:B------:R-:W-:-:S02]  /*1e280*/  FSETP.GEU.AND P4, PT, R69, -126, PT ;  /* 0xc2fc00004500780b */ /* 0x000fc40003f8e000 */
[----:B------:R-:W-:-:S03]  /*1e290*/  F2FP.F16.F32.PACK_AB R62, R133, R132 ;  /* 0x00000084853e723e */ /* 0x000fc600000000ff */
[----:B------:R-:W-:Y:S01]  /*1e2a0*/  @!P5 FMUL R68, R68, 0.5 ;  /* 0x3f0000004444d820 */ /* 0x000fe20000400000 */
[----:B------:R-:W3:Y:S01]  /*1e2b0*/  MUFU.EX2 R50, R65 ;  /* 0x0000004100327308 */ /* 0x000ee20000000800 */
[----:B-1----:R-:W-:Y:S01]  /*1e2c0*/  @!P3 FMUL R189, R189, R189 ;  /* 0x000000bdbdbdb220 */ /* 0x002fe20000400000 */
[----:B------:R-:W-:Y:S02]  /*1e2d0*/  FSETP.GEU.AND P3, PT, R70, -126, PT ;  /* 0xc2fc00004600780b */ /* 0x000fe40003f6e000 */
[----:B------:R-:W-:Y:S02]  /*1e2e0*/  F2FP.F16.F32.PACK_AB R63, R135, R134 ;  /* 0x00000086873f723e */ /* 0x000fe400000000ff */
[----:B------:R-:W-:Y:S01]  /*1e2f0*/  F2FP.F16.F32.PACK_AB R41, R189, R188 ;  /* 0x000000bcbd29723e */ /* 0x000fe200000000ff */
[----:B------:R-:W-:Y:S01]  /*1e300*/  @!P4 FMUL R69, R69, 0.5 ;  /* 0x3f0000004545c820 */ /* 0x000fe20000400000 */
[----:B------:R-:W1:Y:S01]  /*1e310*/  MUFU.EX2 R43, R66 ;  /* 0x00000042002b7308 */ /* 0x000e620000000800 */
[----:B--2---:R-:W-:Y:S01]  /*1e320*/  @!P2 FMUL R42, R42, R42 ;  /* 0x0000002a2a2aa220 */ /* 0x004fe20000400000 */
[----:B------:R-:W-:-:S02]  /*1e330*/  FSETP.GEU.AND P2, PT, R71, -126, PT ;  /* 0xc2fc00004700780b */ /* 0x000fc40003f4e000 */
[----:B------:R-:W-:Y:S02]  /*1e340*/  F2FP.F16.F32.PACK_AB R64, R137, R136 ;  /* 0x000000888940723e */ /* 0x000fe400000000ff */
[----:B------:R2:W-:Y:S01]  /*1e350*/  STL [R1+0x18], R42 ;  /* 0x0000182a01007387 */ /* 0x0005e20000100800 */
[----:B------:R-:W-:Y:S01]  /*1e360*/  @!P3 FMUL R70, R70, 0.5 ;  /* 0x3f0000004646b820 */ /* 0x000fe20000400000 */
[----:B------:R-:W4:Y:S01]  /*1e370*/  MUFU.EX2 R49, R67 ;  /* 0x0000004300317308 */ /* 0x000f220000000800 */
[----:B---3--:R-:W-:Y:S01]  /*1e380*/  @!P1 FMUL R50, R50, R50 ;  /* 0x0000003232329220 */ /* 0x008fe20000400000 */
[----:B------:R-:W-:Y:S02]  /*1e390*/  FSETP.GEU.AND P1, PT, R72, -126, PT ;  /* 0xc2fc00004800780b */ /* 0x000fe40003f2e000 */
[----:B------:R-:W-:Y:S02]  /*1e3a0*/  F2FP.F16.F32.PACK_AB R65, R139, R138 ;  /* 0x0000008a8b41723e */ /* 0x000fe400000000ff */
[----:B------:R-:W-:Y:S01]  /*1e3b0*/  STL [R1+0x1c], R50 ;  /* 0x00001c3201007387 */ /* 0x000fe20000100800 */
[----:B------:R-:W-:Y:S01]  /*1e3c0*/  @!P2 FMUL R71, R71, 0.5 ;  /* 0x3f0000004747a820 */ /* 0x000fe20000400000 */
[----:B------:R-:W3:Y:S01]  /*1e3d0*/  MUFU.EX2 R44, R68 ;  /* 0x00000044002c7308 */ /* 0x000ee20000000800 */
[----:B-1----:R-:W-:Y:S01]  /*1e3e0*/  @!P0 FMUL R43, R43, R43 ;  /* 0x0000002b2b2b8220 */ /* 0x002fe20000400000 */
[----:B------:R-:W-:-:S02]  /*1e3f0*/  FSETP.GEU.AND P0, PT, R73, -126, PT ;  /* 0xc2fc00004900780b */ /* 0x000fc40003f0e000 */
[----:B------:R-:W-:Y:S02]  /*1e400*/  F2FP.F16.F32.PACK_AB R66, R141, R140 ;  /* 0x0000008c8d42723e */ /* 0x000fe400000000ff */
[----:B------:R1:W-:Y:S01]  /*1e410*/  STL [R1+0x20], R43 ;  /* 0x0000202b01007387 */ /* 0x0003e20000100800 */
[----:B------:R-:W-:Y:S01]  /*1e420*/  @!P1 FMUL R72, R72, 0.5 ;  /* 0x3f00000048489820 */ /* 0x000fe20000400000 */
[----:B------:R-:W5:Y:S01]  /*1e430*/  MUFU.EX2 R48, R69 ;  /* 0x0000004500307308 */ /* 0x000f620000000800 */
[----:B----4-:R-:W-:Y:S01]  /*1e440*/  @!P6 FMUL R49, R49, R49 ;  /* 0x000000313131e220 */ /* 0x010fe20000400000 */
[----:B------:R-:W-:Y:S02]  /*1e450*/  FSETP.GEU.AND P6, PT, R74, -126, PT ;  /* 0xc2fc00004a00780b */ /* 0x000fe40003fce000 */
[----:B------:R-:W-:Y:S02]  /*1e460*/  F2FP.F16.F32.PACK_AB R67, R143, R142 ;  /* 0x0000008e8f43723e */ /* 0x000fe400000000ff */
[----:B------:R-:W-:Y:S01]  /*1e470*/  STL [R1+0x24], R49 ;  /* 0x0000243101007387 */ /* 0x000fe20000100800 */
[----:B------:R-:W-:Y:S01]  /*1e480*/  @!P0 FMUL R73, R73, 0.5 ;  /* 0x3f00000049498820 */ /* 0x000fe20000400000 */
[----:B------:R-:W4:Y:S01]  /*1e490*/  MUFU.EX2 R45, R70 ;  /* 0x00000046002d7308 */ /* 0x000f220000000800 */
[----:B---3--:R-:W-:Y:S01]  /*1e4a0*/  @!P5 FMUL R44, R44, R44 ;  /* 0x0000002c2c2cd220 */ /* 0x008fe20000400000 */
[----:B------:R-:W-:-:S02]  /*1e4b0*/  FSETP.GEU.AND P5, PT, R75, -126, PT ;  /* 0xc2fc00004b00780b */ /* 0x000fc40003fae000 */
[----:B--2---:R-:W-:Y:S02]  /*1e4c0*/  F2FP.F16.F32.PACK_AB R42, R50, R42 ;  /* 0x0000002a322a723e */ /* 0x004fe400000000ff */
[----:B------:R2:W-:Y:S01]  /*1e4d0*/  STL [R1+0x28], R44 ;  /* 0x0000282c01007387 */ /* 0x0005e20000100800 */
[----:B------:R-:W-:Y:S01]  /*1e4e0*/  @!P6 FMUL R74, R74, 0.5 ;  /* 0x3f0000004a4ae820 */ /* 0x000fe20000400000 */
[----:B------:R-:W3:Y:S01]  /*1e4f0*/  MUFU.EX2 R47, R71 ;  /* 0x00000047002f7308 */ /* 0x000ee20000000800 */
[----:B-----5:R-:W-:Y:S01]  /*1e500*/  @!P4 FMUL R48, R48, R48 ;  /* 0x000000303030c220 */ /* 0x020fe20000400000 */
[----:B------:R-:W-:Y:S02]  /*1e510*/  FSETP.GEU.AND P4, PT, R76, -126, PT ;  /* 0xc2fc00004c00780b */ /* 0x000fe40003f8e000 */
[----:B------:R-:W-:Y:S02]  /*1e520*/  F2FP.F16.F32.PACK_AB R68, R145, R144 ;  /* 0x000000909144723e */ /* 0x000fe400000000ff */
[----:B------:R-:W-:Y:S01]  /*1e530*/  STL [R1+0x2c], R48 ;  /* 0x00002c3001007387 */ /* 0x000fe20000100800 */
[----:B------:R-:W-:Y:S01]  /*1e540*/  @!P5 FMUL R75, R75, 0.5 ;  /* 0x3f0000004b4bd820 */ /* 0x000fe20000400000 */
[----:B------:R-:W5:Y:S01]  /*1e550*/  MUFU.EX2 R5, R72 ;  /* 0x0000004800057308 */ /* 0x000f620000000800 */
[----:B----4-:R-:W-:Y:S01]  /*1e560*/  @!P3 FMUL R45, R45, R45 ;  /* 0x0000002d2d2db220 */ /* 0x010fe20000400000 */
[----:B------:R-:W-:-:S02]  /*1e570*/  FSETP.GEU.AND P3, PT, R77, -126, PT ;  /* 0xc2fc00004d00780b */ /* 0x000fc40003f6e000 */
[----:B-1----:R-:W-:Y:S02]  /*1e580*/  F2FP.F16.F32.PACK_AB R43, R49, R43 ;  /* 0x0000002b312b723e */ /* 0x002fe400000000ff */
        /* <DEDUP_REMOVED lines=9> */
[----:B-----5:R-:W-:Y:S01]  /*1e620*/  @!P1 FMUL R5, R5, R5 ;  /* 0x0000000505059220 */ /* 0x020fe20000400000 */
[----:B------:R-:W-:-:S02]  /*1e630*/  FSETP.GEU.AND P1, PT, R79, -126, PT ;  /* 0xc2fc00004f00780b */ /* 0x000fc40003f2e000 */
[----:B--2---:R-:W-:Y:S02]  /*1e640*/  F2FP.F16.F32.PACK_AB R44, R48, R44 ;  /* 0x0000002c302c723e */ /* 0x004fe400000000ff */
[----:B------:R-:W-:Y:S01]  /*1e650*/  STL [R1+0x38], R5 ;  /* 0x0000380501007387 */ /* 0x000fe20000100800 */
[----:B------:R-:W-:Y:S01]  /*1e660*/  @!P2 FMUL R78, R78, 0.5 ;  /* 0x3f0000004e4ea820 */ /* 0x000fe20000400000 */
[----:B------:R-:W2:Y:S01]  /*1e670*/  MUFU.EX2 R4, R75 ;  /* 0x0000004b00047308 */ /* 0x000ea20000000800 */
[----:B----4-:R-:W-:Y:S01]  /*1e680*/  @!P0 FMUL R46, R46, R46 ;  /* 0x0000002e2e2e8220 */ /* 0x010fe20000400000 */
[----:B------:R-:W-:Y:S02]  /*1e690*/  FSETP.GEU.AND P0, PT, R80, -126, PT ;  /* 0xc2fc00005000780b */ /* 0x000fe40003f0e000 */
[----:B------:R-:W-:Y:S02]  /*1e6a0*/  F2FP.F16.F32.PACK_AB R70, R149, R148 ;  /* 0x000000949546723e */ /* 0x000fe400000000ff */
[----:B------:R4:W-:Y:S01]  /*1e6b0*/  STL [R1+0x3c], R46 ;  /* 0x00003c2e01007387 */ /* 0x0009e20000100800 */
[----:B------:R-:W-:Y:S01]  /*1e6c0*/  @!P1 FMUL R79, R79, 0.5 ;  /* 0x3f0000004f4f9820 */ /* 0x000fe20000400000 */
[----:B------:R-:W5:Y:S01]  /*1e6d0*/  MUFU.EX2 R9, R76 ;  /* 0x0000004c00097308 */ /* 0x000f620000000800 */
[----:B---3--:R-:W-:Y:S01]  /*1e6e0*/  @!P6 FMUL R7, R7, R7 ;  /* 0x000000070707e220 */ /* 0x008fe20000400000 */
[----:B------:R-:W-:-:S02]  /*1e6f0*/  FSETP.GEU.AND P6, PT, R81, -126, PT ;  /* 0xc2fc00005100780b */ /* 0x000fc40003fce000 */
[----:B-1----:R-:W-:Y:S02]  /*1e700*/  F2FP.F16.F32.PACK_AB R45, R47, R45 ;  /* 0x0000002d2f2d723e */ /* 0x002fe400000000ff */
[----:B------:R1:W-:Y:S01]  /*1e710*/  STL [R1+0x40], R7 ;  /* 0x0000400701007387 */ /* 0x0003e20000100800 */
[----:B------:R-:W-:Y:S01]  /*1e720*/  @!P0 FMUL R80, R80, 0.5 ;  /* 0x3f00000050508820 */ /* 0x000fe20000400000 */
[----:B------:R-:W3:Y:S01]  /*1e730*/  MUFU.EX2 R6, R77 ;  /* 0x0000004d00067308 */ /* 0x000ee20000000800 */
[----:B--2---:R-:W-:Y:S01]  /*1e740*/  @!P5 FMUL R4, R4, R4 ;  /* 0x000000040404d220 */ /* 0x004fe20000400000 */
[----:B------:R-:W-:Y:S02]  /*1e750*/  FSETP.GEU.AND P5, PT, R82, -126, PT ;  /* 0xc2fc00005200780b */ /* 0x000fe40003fae000 */
[----:B------:R-:W-:Y:S02]  /*1e760*/  F2FP.F16.F32.PACK_AB R71, R93, R92 ;  /* 0x0000005c5d47723e */ /* 0x000fe400000000ff */
[----:B------:R1:W-:Y:S01]  /*1e770*/  STL [R1+0x44], R4 ;  /* 0x0000440401007387 */ /* 0x0003e20000100800 */
[----:B------:R-:W-:Y:S01]  /*1e780*/  @!P6 FMUL R81, R81, 0.5 ;  /* 0x3f0000005151e820 */ /* 0x000fe20000400000 */
[----:B------:R-:W2:Y:S01]  /*1e790*/  MUFU.EX2 R11, R78 ;  /* 0x0000004e000b7308 */ /* 0x000ea20000000800 */
[----:B-----5:R-:W-:Y:S01]  /*1e7a0*/  @!P4 FMUL R9, R9, R9 ;  /* 0x000000090909c220 */ /* 0x020fe20000400000 */
[----:B------:R-:W-:-:S02]  /*1e7b0*/  FSETP.GEU.AND P4, PT, R83, -126, PT ;  /* 0xc2fc00005300780b */ /* 0x000fc40003f8e000 */
[----:B------:R-:W-:Y:S02]  /*1e7c0*/  F2FP.F16.F32.PACK_AB R72, R95, R94 ;  /* 0x0000005e5f48723e */ /* 0x000fe400000000ff */
[----:B------:R1:W-:Y:S01]  /*1e7d0*/  STL [R1+0x48], R9 ;  /* 0x0000480901007387 */ /* 0x0003e20000100800 */
[----:B------:R-:W-:Y:S01]  /*1e7e0*/  @!P5 FMUL R82, R82, 0.5 ;  /* 0x3f0000005252d820 */ /* 0x000fe20000400000 */
[----:B------:R-:W5:Y:S01]  /*1e7f0*/  MUFU.EX2 R8, R79 ;  /* 0x0000004f00087308 */ /* 0x000f620000000800 */
[----:B---3--:R-:W-:Y:S01]  /*1e800*/  @!P3 FMUL R6, R6, R6 ;  /* 0x000000060606b220 */ /* 0x008fe20000400000 */
[----:B------:R-:W-:Y:S02]  /*1e810*/  FSETP.GEU.AND P3, PT, R84, -126, PT ;  /* 0xc2fc00005400780b */ /* 0x000fe40003f6e000 */
[----:B------:R-:W-:Y:S02]  /*1e820*/  F2FP.F16.F32.PACK_AB R73, R97, R96 ;  /* 0x000000606149723e */ /* 0x000fe400000000ff */
[----:B------:R1:W-:Y:S01]  /*1e830*/  STL [R1+0x4c], R6 ;  /* 0x00004c0601007387 */ /* 0x0003e20000100800 */
[----:B------:R-:W-:Y:S01]  /*1e840*/  @!P4 FMUL R83, R83, 0.5 ;  /* 0x3f0000005353c820 */ /* 0x000fe20000400000 */
[----:B------:R-:W3:Y:S01]  /*1e850*/  MUFU.EX2 R157, R80 ;  /* 0x00000050009d7308 */ /* 0x000ee20000000800 */
[----:B--2---:R-:W-:Y:S01]  /*1e860*/  @!P2 FMUL R11, R11, R11 ;  /* 0x0000000b0b0ba220 */ /* 0x004fe20000400000 */
[----:B------:R-:W-:-:S02]  /*1e870*/  FSETP.GEU.AND P2, PT, R85, -126, PT ;  /* 0xc2fc00005500780b */ /* 0x000fc40003f4e000 */
[----:B------:R-:W-:Y:S02]  /*1e880*/  F2FP.F16.F32.PACK_AB R74, R99, R98 ;  /* 0x00000062634a723e */ /* 0x000fe400000000ff */
[----:B------:R1:W-:Y:S01]  /*1e890*/  STL [R1+0x50], R11 ;  /* 0x0000500b01007387 */ /* 0x0003e20000100800 */
[----:B------:R-:W-:Y:S01]  /*1e8a0*/  @!P3 FMUL R84, R84, 0.5 ;  /* 0x3f0000005454b820 */ /* 0x000fe20000400000 */
[----:B------:R-:W2:Y:S01]  /*1e8b0*/  MUFU.EX2 R10, R81 ;  /* 0x00000051000a7308 */ /* 0x000ea20000000800 */
[----:B-----5:R-:W-:Y:S01]  /*1e8c0*/  @!P1 FMUL R8, R8, R8 ;  /* 0x0000000808089220 */ /* 0x020fe20000400000 */
[----:B------:R-:W-:Y:S02]  /*1e8d0*/  FSETP.GEU.AND P1, PT, R86, -126, PT ;  /* 0xc2fc00005600780b */ /* 0x000fe40003f2e000 */
[----:B------:R-:W-:Y:S02]  /*1e8e0*/  F2FP.F16.F32.PACK_AB R75, R101, R100 ;  /* 0x00000064654b723e */ /* 0x000fe400000000ff */
[----:B------:R1:W-:Y:S01]  /*1e8f0*/  STL [R1+0x54], R8 ;  /* 0x0000540801007387 */ /* 0x0003e20000100800 */
[----:B------:R-:W-:Y:S01]  /*1e900*/  @!P2 FMUL R85, R85, 0.5 ;  /* 0x3f0000005555a820 */ /* 0x000fe20000400000 */
[----:B------:R-:W5:Y:S01]  /*1e910*/  MUFU.EX2 R20, R82 ;  /* 0x0000005200147308 */ /* 0x000f620000000800 */
[----:B---3--:R-:W-:Y:S01]  /*1e920*/  @!P0 FMUL R157, R157, R157 ;  /* 0x0000009d9d9d8220 */ /* 0x008fe20000400000 */
[----:B------:R-:W-:-:S02]  /*1e930*/  FSETP.GEU.AND P0, PT, R87, -126, PT ;  /* 0xc2fc00005700780b */ /* 0x000fc40003f0e000 */
[----:B------:R-:W-:Y:S02]  /*1e940*/  F2FP.F16.F32.PACK_AB R76, R103, R102 ;  /* 0x00000066674c723e */ /* 0x000fe400000000ff */
[----:B------:R1:W-:Y:S01]  /*1e950*/  STL [R1+0x58], R157 ;  /* 0x0000589d01007387 */ /* 0x0003e20000100800 */
[----:B------:R-:W-:Y:S01]  /*1e960*/  @!P1 FMUL R86, R86, 0.5 ;  /* 0x3f00000056569820 */ /* 0x000fe20000400000 */
[----:B------:R-:W3:Y:S01]  /*1e970*/  MUFU.EX2 R21, R83 ;  /* 0x0000005300157308 */ /* 0x000ee20000000800 */
[----:B--2---:R-:W-:Y:S01]  /*1e980*/  @!P6 FMUL R10, R10, R10 ;  /* 0x0000000a0a0ae220 */ /* 0x004fe20000400000 */
[----:B------:R-:W-:Y:S02]  /*1e990*/  LOP3.LUT P6, RZ, R3, 0x3, R2, 0x48, !PT ;  /* 0x0000000303ff7812 */ /* 0x000fe400078c4802 */
[----:B------:R-:W-:Y:S02]  /*1e9a0*/  F2FP.F16.F32.PACK_AB R77, R105, R104 ;  /* 0x00000068694d723e */ /* 0x000fe400000000ff */
[----:B------:R1:W-:Y:S01]  /*1e9b0*/  STL [R1+0x5c], R10 ;  /* 0x00005c0a01007387 */ /* 0x0003e20000100800 */
[----:B------:R-:W-:Y:S01]  /*1e9c0*/  @!P0 FMUL R87, R87, 0.5 ;  /* 0x3f00000057578820 */ /* 0x000fe20000400000 */
[----:B------:R-:W2:Y:S01]  /*1e9d0*/  MUFU.EX2 R14, R84 ;  /* 0x00000054000e7308 */ /* 0x000ea20000000800 */
[----:B-----5:R-:W-:Y:S01]  /*1e9e0*/  @!P5 FMUL R20, R20, R20 ;  /* 0x000000141414d220 */ /* 0x020fe20000400000 */
[----:B------:R-:W-:-:S02]  /*1e9f0*/  F2FP.F16.F32.PACK_AB R78, R107, R106 ;  /* 0x0000006a6b4e723e */ /* 0x000fc400000000ff */
[----:B------:R-:W-:Y:S02]  /*1ea00*/  F2FP.F16.F32.PACK_AB R79, R109, R108 ;  /* 0x0000006c6d4f723e */ /* 0x000fe400000000ff */
[----:B------:R1:W-:Y:S01]  /*1ea10*/  STL [R1+0x60], R20 ;  /* 0x0000601401007387 */ /* 0x0003e20000100800 */
[----:B------:R-:W-:Y:S01]  /*1ea20*/  F2FP.F16.F32.PACK_AB R80, R111, R110 ;  /* 0x0000006e6f50723e */ /* 0x000fe200000000ff */
[----:B------:R-:W5:Y:S01]  /*1ea30*/  MUFU.EX2 R15, R85 ;  /* 0x00000055000f7308 */ /* 0x000f620000000800 */
[----:B---3--:R-:W-:Y:S01]  /*1ea40*/  @!P4 FMUL R21, R21, R21 ;  /* 0x000000151515c220 */ /* 0x008fe20000400000 */
[----:B------:R-:W-:Y:S02]  /*1ea50*/  F2FP.F16.F32.PACK_AB R81, R113, R112 ;  /* 0x000000707151723e */ /* 0x000fe400000000ff */
[----:B------:R-:W-:Y:S02]  /*1ea60*/  F2FP.F16.F32.PACK_AB R82, R115, R114 ;  /* 0x000000727352723e */ /* 0x000fe400000000ff */
[----:B------:R1:W-:Y:S01]  /*1ea70*/  STL [R1+0x64], R21 ;  /* 0x0000641501007387 */ /* 0x0003e20000100800 */
[----:B------:R-:W-:Y:S01]  /*1ea80*/  F2FP.F16.F32.PACK_AB R83, R117, R116 ;  /* 0x000000747553723e */ /* 0x000fe200000000ff */
[----:B------:R-:W3:Y:S01]  /*1ea90*/  MUFU.EX2 R12, R86 ;  /* 0x00000056000c7308 */ /* 0x000ee20000000800 */
[----:B--2---:R-:W-:Y:S01]  /*1eaa0*/  @!P3 FMUL R14, R14, R14 ;  /* 0x0000000e0e0eb220 */ /* 0x004fe20000400000 */
[----:B------:R-:W-:-:S02]  /*1eab0*/  F2FP.F16.F32.PACK_AB R84, R119, R118 ;  /* 0x000000767754723e */ /* 0x000fc400000000ff */
[----:B----4-:R-:W-:Y:S02]  /*1eac0*/  F2FP.F16.F32.PACK_AB R46, R46, R5 ;  /* 0x000000052e2e723e */ /* 0x010fe400000000ff */
[----:B------:R1:W-:Y:S01]  /*1ead0*/  STL [R1+0x70], R14 ;  /* 0x0000700e01007387 */ /* 0x0003e20000100800 */
[----:B------:R-:W-:Y:S01]  /*1eae0*/  F2FP.F16.F32.PACK_AB R47, R4, R7 ;  /* 0x00000007042f723e */ /* 0x000fe200000000ff */
[----:B------:R-:W2:Y:S01]  /*1eaf0*/  MUFU.EX2 R13, R87 ;  /* 0x00000057000d7308 */ /* 0x000ea20000000800 */
[----:B-----5:R-:W-:Y:S01]  /*1eb00*/  @!P2 FMUL R15, R15, R15 ;  /* 0x0000000f0f0fa220 */ /* 0x020fe20000400000 */
[----:B------:R-:W-:Y:S02]  /*1eb10*/  F2FP.F16.F32.PACK_AB R85, R121, R120 ;  /* 0x000000787955723e */ /* 0x000fe400000000ff */
[----:B------:R-:W-:Y:S02]  /*1eb20*/  F2FP.F16.F32.PACK_AB R48, R6, R9 ;  /* 0x000000090630723e */ /* 0x000fe400000000ff */
[----:B------:R1:W-:Y:S01]  /*1eb30*/  STL [R1+0x74], R15 ;  /* 0x0000740f01007387 */ /* 0x0003e20000100800 */
[----:B------:R-:W-:Y:S01]  /*1eb40*/  F2FP.F16.F32.PACK_AB R49, R8, R11 ;  /* 0x0000000b0831723e */ /* 0x000fe200000000ff */
[----:B---3--:R-:W-:Y:S01]  /*1eb50*/  @!P1 FMUL R12, R12, R12 ;  /* 0x0000000c0c0c9220 */ /* 0x008fe20000400000 */
[----:B------:R-:W-:-:S02]  /*1eb60*/  F2FP.F16.F32.PACK_AB R86, R123, R122 ;  /* 0x0000007a7b56723e */ /* 0x000fc400000000ff */
[----:B------:R-:W-:Y:S02]  /*1eb70*/  F2FP.F16.F32.PACK_AB R50, R10, R157 ;  /* 0x0000009d0a32723e */ /* 0x000fe400000000ff */
[----:B------:R1:W-:Y:S01]  /*1eb80*/  STL [R1+0x68], R12 ;  /* 0x0000680c01007387 */ /* 0x0003e20000100800 */
[----:B------:R-:W-:Y:S01]  /*1eb90*/  F2FP.F16.F32.PACK_AB R51, R21, R20 ;  /* 0x000000141533723e */ /* 0x000fe200000000ff */
[----:B--2---:R-:W-:Y:S01]  /*1eba0*/  @!P0 FMUL R13, R13, R13 ;  /* 0x0000000d0d0d8220 */ /* 0x004fe20000400000 */
[----:B------:R-:W-:Y:S02]  /*1ebb0*/  F2FP.F16.F32.PACK_AB R87, R151, R150 ;  /* 0x000000969757723e */ /* 0x000fe400000000ff */
[----:B------:R-:W-:Y:S02]  /*1ebc0*/  F2FP.F16.F32.PACK_AB R52, R15, R14 ;  /* 0x0000000e0f34723e */ /* 0x000fe400000000ff */
[----:B------:R1:W-:Y:S01]  /*1ebd0*/  STL [R1+0x6c], R13 ;  /* 0x00006c0d01007387 */ /* 0x0003e20000100800 */
[----:B------:R-:W-:Y:S01]  /*1ebe0*/  F2FP.F16.F32.PACK_AB R53, R13, R12 ;  /* 0x0000000c0d35723e */ /* 0x000fe200000000ff */
[----:B------:R-:W-:Y:S06]  /*1ebf0*/  @!P6 BRA `(.L_x_317) ;  /* 0x000000000040e947 */ /* 0x000fec0003800000 */
[----:B------:R-:W-:Y:S01]  /*1ec00*/  MOV R2, 0x8 ;  /* 0x0000000800027802 */ /* 0x000fe20000000f00 */
[----:B------:R-:W2:Y:S01]  /*1ec10*/  LDCU.64 UR6, c[0x4][0xb0] ;  /* 0x01001600ff0677ac */ /* 0x000ea20008000a00 */
[----:B-1----:R-:W-:Y:S02]  /*1ec20*/  HFMA2 R12, -RZ, RZ, 0, 5.9604644775390625e-08 ;  /* 0x00000001ff0c7431 */ /* 0x002fe400000001ff */
[----:B------:R-:W-:Y:S01]  /*1ec30*/  IMAD.MOV.U32 R8, RZ, RZ, 0x1be ;  /* 0x000001beff087424 */ /* 0x000fe200078e00ff */
[----:B------:R-:W1:Y:S01]  /*1ec40*/  LDCU.64 UR4, c[0x4][0xb8] ;  /* 0x01001700ff0477ac */ /* 0x000e620008000a00 */
[----:B------:R-:W3:Y:S01]  /*1ec50*/  LDC.64 R2, c[0x4][R2] ;  /* 0x0100000002027b82 */ /* 0x000ee20000000a00 */
[----:B------:R-:W-:Y:S01]  /*1ec60*/  IMAD.MOV.U32 R13, RZ, RZ, RZ ;  /* 0x000000ffff0d7224 */ /* 0x000fe200078e00ff */
[----:B------:R-:W4:Y:S01]  /*1ec70*/  LDCU.64 UR8, c[0x4][0x20] ;  /* 0x01000400ff0877ac */ /* 0x000f220008000a00 */
[----:B--2---:R-:W-:Y:S01]  /*1ec80*/  IMAD.U32 R4, RZ, RZ, UR6 ;  /* 0x00000006ff047e24 */ /* 0x004fe2000f8e00ff */
[----:B------:R-:W-:Y:S01]  /*1ec90*/  MOV R5, UR7 ;  /* 0x0000000700057c02 */ /* 0x000fe20008000f00 */
[----:B-1----:R-:W-:Y:S01]  /*1eca0*/  IMAD.U32 R6, RZ, RZ, UR4 ;  /* 0x00000004ff067e24 */ /* 0x002fe2000f8e00ff */
[----:B------:R-:W-:Y:S01]  /*1ecb0*/  MOV R7, UR5 ;  /* 0x0000000500077c02 */ /* 0x000fe20008000f00 */
[----:B----4-:R-:W-:Y:S01]  /*1ecc0*/  IMAD.U32 R10, RZ, RZ, UR8 ;  /* 0x00000008ff0a7e24 */ /* 0x010fe2000f8e00ff */
[----:B------:R-:W-:-:S02]  /*1ecd0*/  MOV R11, UR9 ;  /* 0x00000009000b7c02 */ /* 0x000fc40008000f00 */
[----:B------:R-:W-:-:S07]  /*1ece0*/  LEPC R20, `(.L_x_317) ;  /* 0x000000001014794e */ /* 0x000fce0000000000 */
[----:B---3--:R-:W-:Y:S05]  /*1ecf0*/  CALL.ABS.NOINC R2 ;  /* 0x0000000002007343 */ /* 0x008fea0003c00000 */
.L_x_317:
[C---:B------:R-:W-:Y:S01]  /*1ed00*/  FSETP.NEU.AND P0, PT, R17.reuse, -INF , PT ;  /* 0xff8000001100780b */ /* 0x040fe20003f0d000 */
[----:B------:R-:W2:Y:S01]  /*1ed10*/  S2R R2, SR_TID.X ;  /* 0x0000000000027919 */ /* 0x000ea20000002100 */
[----:B------:R-:W-:Y:S05]  /*1ed20*/  WARPSYNC.ALL ;  /* 0x0000000000007948 */ /* 0x000fea0003800000 */
[----:B------:R-:W-:Y:S01]  /*1ed30*/  FSEL R0, R17, RZ, P0 ;  /* 0x000000ff11007208 */ /* 0x000fe20000000000 */
[----:B------:R-:W-:Y:S01]  /*1ed40*/  UIADD3 UR4, UPT, UPT, UR37, 0x20, URZ ;  /* 0x0000002025047890 */ /* 0x000fe2000fffe0ff */
[----:B------:R3:W-:Y:S03]  /*1ed50*/  STTM.x32 tmem[UR37], R56 ;  /* 0x00000038000079ed */ /* 0x0007e600082c0025 */
[----:B------:R-:W-:Y:S01]  /*1ed60*/  FMUL R0, R0, -UR36 ;  /* 0x8000002400007c20 */ /* 0x000fe20008400000 */
[----:B------:R-:W-:-:S03]  /*1ed70*/  USHF.R.U32.HI UR4, URZ, 0x15, UR4 ;  /* 0x00000015ff047899 */ /* 0x000fc60008011604 */
[--C-:B------:R-:W-:Y:S02]  /*1ed80*/  FFMA2 R88, R88.F32x2.HI_LO, UR36.F32, R0.reuse.F32 ;  /* 0x0000002458587c49 */ /* 0x100fe40009200000 */
[----:B------:R-:W-:Y:S01]  /*1ed90*/  FFMA2 R90, R90.F32x2.HI_LO, UR36.F32, R0.F32 ;  /* 0x000000245a5a7c49 */ /* 0x000fe20009200000 */
[----:B------:R-:W-:Y:S02]  /*1eda0*/  MOV R3, UR4 ;  /* 0x0000000400037c02 */ /* 0x000fe40008000f00 */
[----:B------:R-:W-:Y:S02]  /*1edb0*/  FSETP.GEU.AND P4, PT, R88, -126, PT ;  /* 0xc2fc00005800780b */ /* 0x000fe40003f8e000 */
[----:B------:R-:W-:Y:S02]  /*1edc0*/  FSETP.GEU.AND P3, PT, R89, -126, PT ;  /* 0xc2fc00005900780b */ /* 0x000fe40003f6e000 */
[----:B------:R-:W-:Y:S02]  /*1edd0*/  FSETP.GEU.AND P2, PT, R90, -126, PT ;  /* 0xc2fc00005a00780b */ /* 0x000fe40003f4e000 */
[----:B------:R-:W-:-:S07]  /*1ede0*/  FSETP.GEU.AND P1, PT, R91, -126, PT ;  /* 0xc2fc00005b00780b */ /* 0x000fce0003f2e000 */
[----:B------:R-:W-:Y:S02]  /*1edf0*/  @!P4 FMUL R88, R88, 0.5 ;  /* 0x3f0000005858c820 */ /* 0x000fe40000400000 */
[----:B------:R-:W-:Y:S02]  /*1ee00*/  @!P3 FMUL R89, R89, 0.5 ;  /* 0x3f0000005959b820 */ /* 0x000fe40000400000 */
[----:B------:R-:W-:Y:S02]  /*1ee10*/  @!P2 FMUL R90, R90, 0.5 ;  /* 0x3f0000005a5aa820 */ /* 0x000fe40000400000 */
[----:B------:R-:W-:Y:S01]  /*1ee20*/  @!P1 FMUL R91, R91, 0.5 ;  /* 0x3f0000005b5b9820 */ /* 0x000fe20000400000 */
[----:B---3--:R-:W3:Y:S01]  /*1ee30*/  MUFU.EX2 R58, R88 ;  /* 0x00000058003a7308 */ /* 0x008ee20000000800 */
[----:B--2---:R-:W-:-:S04]  /*1ee40*/  SHF.R.U32.HI R60, RZ, 0x5, R2 ;  /* 0x00000005ff3c7819 */ /* 0x004fc80000011602 */
[----:B------:R-:W-:-:S03]  /*1ee50*/  LOP3.LUT P0, RZ, R3, 0x3, R60, 0x48, !PT ;  /* 0x0000000303ff7812 */ /* 0x000fc6000780483c */
[----:B------:R-:W2:Y:S08]  /*1ee60*/  MUFU.EX2 R59, R89 ;  /* 0x00000059003b7308 */ /* 0x000eb00000000800 */
[----:B------:R-:W4:Y:S01]  /*1ee70*/  MUFU.EX2 R56, R90 ;  /* 0x0000005a00387308 */ /* 0x000f220000000800 */
[----:B---3--:R-:W-:-:S07]  /*1ee80*/  @!P4 FMUL R58, R58, R58 ;  /* 0x0000003a3a3ac220 */ /* 0x008fce0000400000 */
[----:B------:R-:W3:Y:S01]  /*1ee90*/  MUFU.EX2 R57, R91 ;  /* 0x0000005b00397308 */ /* 0x000ee20000000800 */
[----:B--2---:R-:W-:-:S05]  /*1eea0*/  @!P3 FMUL R59, R59, R59 ;  /* 0x0000003b3b3bb220 */ /* 0x004fca0000400000 */
[----:B------:R-:W-:Y:S01]  /*1eeb0*/  F2FP.F16.F32.PACK_AB R54, R59, R58 ;  /* 0x0000003a3b36723e */ /* 0x000fe200000000ff */
[----:B----4-:R-:W-:Y:S01]  /*1eec0*/  @!P2 FMUL R56, R56, R56 ;  /* 0x000000383838a220 */ /* 0x010fe20000400000 */
[----:B---3--:R-:W-:-:S05]  /*1eed0*/  @!P1 FMUL R57, R57, R57 ;  /* 0x0000003939399220 */ /* 0x008fca0000400000 */
[----:B------:R-:W-:Y:S01]  /*1eee0*/  F2FP.F16.F32.PACK_AB R55, R57, R56 ;  /* 0x000000383937723e */ /* 0x000fe200000000ff */
[----:B------:R-:W-:Y:S06]  /*1eef0*/  @!P0 BRA `(.L_x_318) ;  /* 0x0000000000408947 */ /* 0x000fec0003800000 */
[----:B-1----:R-:W-:Y:S01]  /*1ef00*/  MOV R14, 0x8 ;  /* 0x00000008000e7802 */ /* 0x002fe20000000f00 */
        /* <DEDUP_REMOVED lines=15> */
.L_x_318:
[----:B------:R-:W-:-:S04]  /*1f000*/  UISETP.NE.AND UP0, UPT, UR39, URZ, UPT ;  /* 0x000000ff2700728c */ /* 0x000fc8000bf05270 */
[----:B------:R-:W-:-:S06]  /*1f010*/  USEL UR4, UR47, UR48, UP0 ;  /* 0x000000302f047287 */ /* 0x000fcc0008000000 */
[----:B------:R-:W-:Y:S01]  /*1f020*/  MOV R0, UR4 ;  /* 0x0000000400007c02 */ /* 0x000fe20008000f00 */
[----:B------:R-:W-:Y:S05]  /*1f030*/  WARPSYNC.ALL ;  /* 0x0000000000007948 */ /* 0x000fea0003800000 */
[----:B------:R-:W-:Y:S01]  /*1f040*/  ISETP.GT.U32.AND P1, PT, R0, 0x1, PT ;  /* 0x000000010000780c */ /* 0x000fe20003f24070 */
[----:B------:R2:W-:Y:S01]  /*1f050*/  STTM.x32 tmem[UR37+0x20], R24 ;  /* 0x00002018000079ed */ /* 0x0005e200082c0025 */
[----:B------:R-:W3:Y:S11]  /*1f060*/  FENCE.VIEW.ASYNC.T ;  /* 0x00000000000073c6 */ /* 0x000ef60000000200 */
[----:B------:R-:W-:Y:S05]  /*1f070*/  @P1 BRA `(.L_x_319) ;  /* 0x0000000000081947 */ /* 0x000fea0003800000 */
[----:B------:R-:W-:Y:S05]  /*1f080*/  BPT.TRAP 0x1 ;  /* 0x000000040000795c */ /* 0x000fea0000300000 */
[----:B------:R-:W-:Y:S05]  /*1f090*/  BPT.TRAP 0x1 ;  /* 0x000000040000795c */ /* 0x000fea0000300000 */
.L_x_319:
[----:B------:R-:W4:Y:S01]  /*1f0a0*/  S2UR UR6, SR_CgaCtaId ;  /* 0x00000000000679c3 */ /* 0x000f220000008800 */
[----:B------:R-:W-:Y:S01]  /*1f0b0*/  UISETP.NE.AND UP0, UPT, UR39, URZ, UPT ;  /* 0x000000ff2700728c */ /* 0x000fe2000bf05270 */
[----:B------:R-:W-:Y:S02]  /*1f0c0*/  UMOV UR5, 0x400 ;  /* 0x0000040000057882 */ /* 0x000fe40000000000 */
[----:B----4-:R-:W-:-:S04]  /*1f0d0*/  ULEA UR5, UR6, UR5, 0x18 ;  /* 0x0000000506057291 */ /* 0x010fc8000f8ec0ff */
[----:B------:R-:W-:-:S04]  /*1f0e0*/  UIADD3 UR4, UPT, UPT, UR5, 0x50068, URZ ;  /* 0x0005006805047890 */ /* 0x000fc8000fffe0ff */
[----:B------:R-:W-:-:S04]  /*1f0f0*/  @UP0 UIADD3 UR4, UPT, UPT, UR5, 0x50058, URZ ;  /* 0x0005005805040890 */ /* 0x000fc8000fffe0ff */
[----:B------:R-:W-:-:S09]  /*1f100*/  UPRMT UR4, UR6, 0x654, UR4 ;  /* 0x0000065406047896 */ /* 0x000fd20008000004 */
[----:B---3--:R-:W-:Y:S01]  /*1f110*/  SYNCS.ARRIVE.TRANS64.RED.A1T0 RZ, [UR4], RZ ;  /* 0x000000ffffff79a7 */ /* 0x008fe20008100404 */
[----:B------:R-:W-:Y:S02]  /*1f120*/  USEL UR4, UR41, UR42, UP0 ;  /* 0x0000002a29047287 */ /* 0x000fe40008000000 */
[----:B------:R-:W-:Y:S02]  /*1f130*/  UISETP.NE.AND UP0, UPT, UR46, URZ, UPT ;  /* 0x000000ff2e00728c */ /* 0x000fe4000bf05270 */
[----:B------:R-:W-:-:S07]  /*1f140*/  ULOP3.LUT UR37, UR4, 0x1, URZ, 0x3c, !UPT ;  /* 0x0000000104257892 */ /* 0x000fce000f8e3cff */
[----:B------:R-:W-:Y:S05]  /*1f150*/  BRA.U UP0, `(.L_x_320) ;  /* 0x0000000100047547 */ /* 0x000fea000b800000 */
[----:B------:R-:W-:Y:S05]  /*1f160*/  BPT.TRAP 0x1 ;  /* 0x000000040000795c */ /* 0x000fea0000300000 */
.L_x_320:
[----:B------:R-:W-:Y:S01]  /*1f170*/  UISETP.NE.AND UP0, UPT, UR39, URZ, UPT ;  /* 0x000000ff2700728c */ /* 0x000fe2000bf05270 */
[----:B------:R-:W-:Y:S01]  /*1f180*/  MOV R0, UR38 ;  /* 0x0000002600007c02 */ /* 0x000fe20008000f00 */
[----:B------:R-:W-:Y:S01]  /*1f190*/  UIADD3 UR4, UPT, UPT, UR5, 0x50078, URZ ;  /* 0x0005007805047890 */ /* 0x000fe2000fffe0ff */
[----:B------:R-:W-:Y:S01]  /*1f1a0*/  FADD2 R22, R22.F32x2.HI_LO, RZ.F32 ;  /* 0x000000ff1616724b */ /* 0x000fe20000200000 */
[----:B------:R-:W-:Y:S01]  /*1f1b0*/  FSETP.NEU.AND P0, PT, R17, -INF , PT ;  /* 0xff8000001100780b */ /* 0x000fe20003f0d000 */
[----:B------:R-:W-:Y:S01]  /*1f1c0*/  FADD2 R124, R124.F32x2.HI_LO, RZ.F32 ;  /* 0x000000ff7c7c724b */ /* 0x000fe20000200000 */
[----:B------:R-:W-:Y:S01]  /*1f1d0*/  SHF.L.U32 R0, R0, 0x1f, RZ ;  /* 0x0000001f00007819 */ /* 0x000fe200000006ff */
[----:B------:R-:W-:Y:S01]  /*1f1e0*/  FADD2 R22, R22.F32x2.HI_LO, R130.F32x2.HI_LO ;  /* 0x000000821616724b */ /* 0x000fe20000000000 */
[----:B------:R-:W-:Y:S01]  /*1f1f0*/  FSEL R3, R17, RZ, P0 ;  /* 0x000000ff11037208 */ /* 0x000fe20000000000 */
[----:B------:R-:W-:Y:S02]  /*1f200*/  FADD2 R126, R126.F32x2.HI_LO, RZ.F32 ;  /* 0x000000ff7e7e724b */ /* 0x000fe40000200000 */
[----:B------:R-:W-:Y:S01]  /*1f210*/  @!UP0 UIADD3 UR4, UPT, UPT, UR5, 0x50088, URZ ;  /* 0x0005008805048890 */ /* 0x000fe2000fffe0ff */
[----:B------:R-:W-:Y:S01]  /*1f220*/  FADD2 R124, R124.F32x2.HI_LO, R132.F32x2.HI_LO ;  /* 0x000000847c7c724b */ /* 0x000fe20000000000 */
[----:B------:R-:W-:Y:S01]  /*1f230*/  FSETP.NEU.AND P0, PT, R156, R3, PT ;  /* 0x000000039c00720b */ /* 0x000fe20003f0d000 */
[----:B------:R-:W-:-:S02]  /*1f240*/  FADD2 R126, R126.F32x2.HI_LO, R134.F32x2.HI_LO ;  /* 0x000000867e7e724b */ /* 0x000fc40000000000 */
[----:B------:R-:W-:Y:S02]  /*1f250*/  FADD2 R22, R22.F32x2.HI_LO, R138.F32x2.HI_LO ;  /* 0x0000008a1616724b */ /* 0x000fe40000000000 */
[----:B------:R-:W-:Y:S02]  /*1f260*/  FADD2 R124, R124.F32x2.HI_LO, R140.F32x2.HI_LO ;  /* 0x0000008c7c7c724b */ /* 0x000fe40000000000 */
[----:B------:R-:W3:Y:S01]  /*1f270*/  SYNCS.PHASECHK.TRANS64.TRYWAIT P2, [UR4], R0 ;  /* 0x00000000ff0075a7 */ /* 0x000ee20008041104 */
[----:B------:R-:W-:Y:S02]  /*1f280*/  FADD2 R126, R126.F32x2.HI_LO, R142.F32x2.HI_LO ;  /* 0x0000008e7e7e724b */ /* 0x000fe40000000000 */
[----:B------:R-:W-:Y:S02]  /*1f290*/  FADD2 R22, R22.F32x2.HI_LO, R146.F32x2.HI_LO ;  /* 0x000000921616724b */ /* 0x000fe40000000000 */
[----:B------:R-:W-:Y:S02]  /*1f2a0*/  FADD2 R124, R124.F32x2.HI_LO, R148.F32x2.HI_LO ;  /* 0x000000947c7c724b */ /* 0x000fe40000000000 */
[----:B------:R-:W-:-:S02]  /*1f2b0*/  FADD2 R126, R126.F32x2.HI_LO, R92.F32x2.HI_LO ;  /* 0x0000005c7e7e724b */ /* 0x000fc40000000000 */
[----:B------:R-:W-:Y:S02]  /*1f2c0*/  FADD2 R22, R22.F32x2.HI_LO, R96.F32x2.HI_LO ;  /* 0x000000601616724b */ /* 0x000fe40000000000 */
[----:B------:R-:W-:Y:S02]  /*1f2d0*/  FADD2 R124, R124.F32x2.HI_LO, R98.F32x2.HI_LO ;  /* 0x000000627c7c724b */ /* 0x000fe40000000000 */
[----:B------:R-:W-:Y:S02]  /*1f2e0*/  FADD2 R126, R126.F32x2.HI_LO, R100.F32x2.HI_LO ;  /* 0x000000647e7e724b */ /* 0x000fe40000000000 */
[----:B------:R-:W-:Y:S01]  /*1f2f0*/  FADD2 R22, R22.F32x2.HI_LO, R104.F32x2.HI_LO ;  /* 0x000000681616724b */ /* 0x000fe20000000000 */
[----:B---3--:R-:W-:Y:S06]  /*1f300*/  @!P2 BRA `(.L_x_321) ;  /* 0x0000006c0040a947 */ /* 0x008fec0003800000 */
.L_x_454:
[----:B------:R-:W-:Y:S01]  /*1f310*/  BSSY.RECONVERGENT B0, `(.L_x_322) ;  /* 0x000000a000007945 */ /* 0x000fe20003800200 */
[----:B---3--:R-:W-:-:S03]  /*1f320*/  MOV R5, 0x3f000000 ;  /* 0x3f00000000057802 */ /* 0x008fc60000000f00 */
[----:B------:R-:W-:Y:S05]  /*1f330*/  @!P0 BRA `(.L_x_323) ;  /* 0x00000000001c8947 */ /* 0x000fea0003800000 */
[----:B------:R-:W-:-:S04]  /*1f340*/  FADD R0, -R3, R156 ;  /* 0x0000009c03007221 */ /* 0x000fc80000000100 */
[----:B------:R-:W-:-:S05]  /*1f350*/  FMUL R0, R0, UR36 ;  /* 0x0000002400007c20 */ /* 0x000fca0008400000 */
[----:B------:R-:W-:-:S13]  /*1f360*/  FSETP.GEU.AND P0, PT, R0, -126, PT ;  /* 0xc2fc00000000780b */ /* 0x000fda0003f0e000 */
[----:B------:R-:W-:-:S04]  /*1f370*/  @!P0 FMUL R0, R0, 0.5 ;  /* 0x3f00000000008820 */ /* 0x000fc80000400000 */
[----:B------:R-:W3:Y:S02]  /*1f380*/  MUFU.EX2 R5, R0 ;  /* 0x0000000000057308 */ /* 0x000ee40000000800 */
[----:B---3--:R-:W-:-:S04]  /*1f390*/  @!P0 FMUL R5, R5, R5 ;  /* 0x0000000505058220 */ /* 0x008fc80000400000 */
[----:B------:R-:W-:Y:S02]  /*1f3a0*/  FMUL R5, R5, 0.5 ;  /* 0x3f00000005057820 */ /* 0x000fe40000400000 */
.L_x_323:
[----:B------:R-:W-:Y:S05]  /*1f3b0*/  BSYNC.RECONVERGENT B0 ;  /* 0x0000000000007941 */ /* 0x000fea0003800200 */
.L_x_322:
[----:B--2---:R-:W2:Y:S04]  /*1f3c0*/  LDL.LU.64 R34, [R1+0x18] ;  /* 0x0000180001227983 */ /* 0x004ea80000300a00 */
[----:B------:R-:W3:Y:S04]  /*1f3d0*/  LDL.LU.64 R32, [R1+0x20] ;  /* 0x0000200001207983 */ /* 0x000ee80000300a00 */
[----:B------:R-:W4:Y:S04]  /*1f3e0*/  LDL.LU.64 R30, [R1+0x30] ;  /* 0x00003000011e7983 */ /* 0x000f280000300a00 */
[----:B------:R-:W5:Y:S04]  /*1f3f0*/  LDL.LU.64 R28, [R1+0x38] ;  /* 0x00003800011c7983 */ /* 0x000f680000300a00 */
[----:B------:R-:W5:Y:S04]  /*1f400*/  LDL.LU.64 R26, [R1+0x40] ;  /* 0x00004000011a7983 */ /* 0x000f680000300a00 */
[----:B-1----:R-:W5:Y:S04]  /*1f410*/  LDL.LU.64 R14, [R1+0x28] ;  /* 0x00002800010e7983 */ /* 0x002f680000300a00 */
[----:B------:R-:W5:Y:S04]  /*1f420*/  LDL.LU.64 R24, [R1+0x50] ;  /* 0x0000500001187983 */ /* 0x000f680000300a00 */
[----:B------:R-:W5:Y:S04]  /*1f430*/  LDL.LU.64 R20, [R1+0x58] ;  /* 0x0000580001147983 */ /* 0x000f680000300a00 */
[----:B------:R-:W5:Y:S04]  /*1f440*/  LDL.LU.64 R12, [R1+0x60] ;  /* 0x00006000010c7983 */ /* 0x000f680000300a00 */
[----:B------:R-:W5:Y:S04]  /*1f450*/  LDL.LU.64 R8, [R1+0x48] ;  /* 0x0000480001087983 */ /* 0x000f680000300a00 */
[----:B------:R-:W5:Y:S04]  /*1f460*/  LDL.LU.64 R10, [R1+0x68] ;  /* 0x00006800010a7983 */ /* 0x000f680000300a00 */
[----:B------:R-:W5:Y:S01]  /*1f470*/  LDL.LU.64 R6, [R1+0x70] ;  /* 0x0000700001067983 */ /* 0x000f620000300a00 */
[----:B------:R-:W-:-:S04]  /*1f480*/  FMUL R16, R5, R16 ;  /* 0x0000001005107220 */ /* 0x000fc80000400000 */
[----:B------:R-:W-:-:S04]  /*1f490*/  FADD2 R18, R16.F32, R18.F32x2.HI_LO ;  /* 0x000000121012724b */ /* 0x000fc80000040000 */
[----:B------:R-:W-:-:S04]  /*1f4a0*/  FADD2 R18, R18.F32x2.HI_LO, R128.F32x2.HI_LO ;  /* 0x000000801212724b */ /* 0x000fc80000000000 */
[----:B------:R-:W-:-:S04]  /*1f4b0*/  FADD2 R18, R18.F32x2.HI_LO, R136.F32x2.HI_LO ;  /* 0x000000881212724b */ /* 0x000fc80000000000 */
[----:B------:R-:W-:-:S04]  /*1f4c0*/  FADD2 R18, R18.F32x2.HI_LO, R144.F32x2.HI_LO ;  /* 0x000000901212724b */ /* 0x000fc80000000000 */
[----:B------:R-:W-:Y:S02]  /*1f4d0*/  FADD2 R18, R18.F32x2.HI_LO, R94.F32x2.HI_LO ;  /* 0x0000005e1212724b */ /* 0x000fe40000000000 */
[----:B------:R-:W-:Y:S02]  /*1f4e0*/  FADD2 R124, R124.F32x2.HI_LO, R106.F32x2.HI_LO ;  /* 0x0000006a7c7c724b */ /* 0x000fe40000000000 */
[----:B------:R-:W-:Y:S02]  /*1f4f0*/  FADD2 R126, R126.F32x2.HI_LO, R108.F32x2.HI_LO ;  /* 0x0000006c7e7e724b */ /* 0x000fe40000000000 */
[----:B------:R-:W-:Y:S02]  /*1f500*/  FADD2 R18, R18.F32x2.HI_LO, R102.F32x2.HI_LO ;  /* 0x000000661212724b */ /* 0x000fe40000000000 */
[----:B------:R-:W-:Y:S02]  /*1f510*/  FADD2 R22, R22.F32x2.HI_LO, R112.F32x2.HI_LO ;  /* 0x000000701616724b */ /* 0x000fe40000000000 */
[----:B------:R-:W-:-:S02]  /*1f520*/  FADD2 R124, R124.F32x2.HI_LO, R114.F32x2.HI_LO ;  /* 0x000000727c7c724b */ /* 0x000fc40000000000 */
        /* <DEDUP_REMOVED lines=23> */
[----:B------:R-:W-:Y:S01]  /*1f6a0*/  FADD2 R18, R18.F32x2.HI_LO, R186.F32x2.HI_LO ;  /* 0x000000ba1212724b */ /* 0x000fe20000000000 */
[----:B------:R-:W-:Y:S01]  /*1f6b0*/  UISETP.NE.AND UP0, UPT, UR40, URZ, UPT ;  /* 0x000000ff2800728c */ /* 0x000fe2000bf05270 */
[----:B--2---:R-:W-:-:S02]  /*1f6c0*/  FADD2 R124, R124.F32x2.HI_LO, R34.F32x2.HI_LO ;  /* 0x000000227c7c724b */ /* 0x004fc40000000000 */
[----:B---3--:R-:W-:Y:S02]  /*1f6d0*/  FADD2 R126, R126.F32x2.HI_LO, R32.F32x2.HI_LO ;  /* 0x000000207e7e724b */ /* 0x008fe40000000000 */
[----:B----4-:R-:W-:Y:S02]  /*1f6e0*/  FADD2 R22, R22.F32x2.HI_LO, R30.F32x2.HI_LO ;  /* 0x0000001e1616724b */ /* 0x010fe40000000000 */
[----:B-----5:R-:W-:Y:S02]  /*1f6f0*/  FADD2 R124, R124.F32x2.HI_LO, R28.F32x2.HI_LO ;  /* 0x0000001c7c7c724b */ /* 0x020fe40000000000 */
        /* <DEDUP_REMOVED lines=11> */
[----:B------:R-:W-:-:S04]  /*1f7b0*/  FADD2 R18, R18.F32x2.HI_LO, R22.F32x2.HI_LO ;  /* 0x000000161212724b */ /* 0x000fc80000000000 */
[----:B------:R-:W-:-:S04]  /*1f7c0*/  FADD2 R18, R18.F32x2.HI_LO, R124.F32x2.HI_LO ;  /* 0x0000007c1212724b */ /* 0x000fc80000000000 */
[----:B------:R-:W-:Y:S01]  /*1f7d0*/  FADD R16, R18, R19 ;  /* 0x0000001312107221 */ /* 0x000fe20000000000 */
[----:B------:R-:W-:Y:S06]  /*1f7e0*/  BRA.U UP0, `(.L_x_324) ;  /* 0x0000000100907547 */ /* 0x000fec000b800000 */
[----:B------:R-:W-:Y:S05]  /*1f7f0*/  @P1 BRA `(.L_x_325) ;  /* 0x0000000000041947 */ /* 0x000fea0003800000 */
[----:B------:R-:W-:Y:S05]  /*1f800*/  BPT.TRAP 0x1 ;  /* 0x000000040000795c */ /* 0x000fea0000300000 */
.L_x_325:
[----:B------:R-:W-:Y:S01]  /*1f810*/  UISETP.NE.AND UP0, UPT, UR39, URZ, UPT ;  /* 0x000000ff2700728c */ /* 0x000fe2000bf05270 */
[----:B------:R-:W-:Y:S01]  /*1f820*/  IMAD.U32 R0, RZ, RZ, UR37 ;  /* 0x00000025ff007e24 */ /* 0x000fe2000f8e00ff */
[----:B------:R-:W-:Y:S01]  /*1f830*/  UIADD3 UR4, UPT, UPT, UR5, 0x50060, URZ ;  /* 0x0005006005047890 */ /* 0x000fe2000fffe0ff */
[----:B------:R-:W-:Y:S01]  /*1f840*/  IMAD.U32 R2, R2, 0x10000, RZ ;  /* 0x0001000002027824 */ /* 0x000fe200078e00ff */
[----:B------:R-:W-:Y:S02]  /*1f850*/  LOP3.LUT R60, R60, 0x3, RZ, 0xc0, !PT ;  /* 0x000000033c3c7812 */ /* 0x000fe400078ec0ff */
[----:B------:R-:W-:Y:S02]  /*1f860*/  SHF.L.U32 R0, R0, 0x1f, RZ ;  /* 0x0000001f00007819 */ /* 0x000fe400000006ff */
[----:B------:R-:W-:-:S03]  /*1f870*/  LOP3.LUT R2, R2, 0x600000, RZ, 0xc0, !PT ;  /* 0x0060000002027812 */ /* 0x000fc600078ec0ff */
[----:B------:R-:W-:Y:S01]  /*1f880*/  @UP0 UIADD3 UR4, UPT, UPT, UR5, 0x50050, URZ ;  /* 0x0005005005040890 */ /* 0x000fe2000fffe0ff */
[----:B------:R-:W-:Y:S01]  /*1f890*/  SHF.R.U32.HI R3, RZ, 0x15, R2 ;  /* 0x00000015ff037819 */ /* 0x000fe20000011602 */
[----:B------:R-:W-:-:S03]  /*1f8a0*/  USEL UR5, URZ, 0x80, UP0 ;  /* 0x00000080ff057887 */ /* 0x000fc60008000000 */
[----:B------:R-:W-:-:S03]  /*1f8b0*/  ISETP.NE.AND P0, PT, R60, R3, PT ;  /* 0x000000033c00720c */ /* 0x000fc60003f05270 */
[----:B------:R-:W-:Y:S01]  /*1f8c0*/  LOP3.LUT R2, R2, UR5, RZ, 0xfc, !PT ;  /* 0x0000000502027c12 */ /* 0x000fe2000f8efcff */
[----:B------:R-:W1:Y:S02]  /*1f8d0*/  SYNCS.PHASECHK.TRANS64.TRYWAIT P1, [UR4], R0 ;  /* 0x00000000ff0075a7 */ /* 0x000e640008021104 */
[----:B-1----:R-:W-:Y:S07]  /*1f8e0*/  @!P1 BRA `(.L_x_326) ;  /* 0x0000006400e09947 */ /* 0x002fee0003800000 */
.L_x_456:
        /* <DEDUP_REMOVED lines=17> */
.L_x_327:
[----:B------:R-:W-:Y:S05]  /*1fa00*/  WARPSYNC.ALL ;  /* 0x0000000000007948 */ /* 0x000fea0003800000 */
[----:B------:R-:W-:-:S13]  /*1fa10*/  R2UR UR4, R2 ;  /* 0x00000000020472ca */ /* 0x000fda00000e0000 */
[----:B------:R2:W-:Y:S02]  /*1fa20*/  STTM.x2 tmem[UR4], R16 ;  /* 0x00000010000079ed */ /* 0x0005e400080c0004 */
.L_x_324:
[----:B------:R-:W-:Y:S01]  /*1fa30*/  UISETP.NE.AND UP0, UPT, UR39, URZ, UPT ;  /* 0x000000ff2700728c */ /* 0x000fe2000bf05270 */
[----:B------:R-:W-:Y:S01]  /*1fa40*/  MOV R156, R17 ;  /* 0x00000011009c7202 */ /* 0x000fe20000000f00 */
[----:B------:R-:W-:Y:S02]  /*1fa50*/  UIADD3 UR4, UPT, UPT, UR40, 0x1, URZ ;  /* 0x0000000128047890 */ /* 0x000fe4000fffe0ff */
[----:B------:R-:W-:Y:S02]  /*1fa60*/  USEL UR42, UR42, UR37, UP0 ;  /* 0x000000252a2a7287 */ /* 0x000fe40008000000 */
[----:B------:R-:W-:Y:S02]  /*1fa70*/  USEL UR41, UR37, UR41, UP0 ;  /* 0x0000002925297287 */ /* 0x000fe40008000000 */
[----:B------:R-:W-:Y:S02]  /*1fa80*/  UISETP.GT.AND UP0, UPT, UR4, 0x1, UPT ;  /* 0x000000010400788c */ /* 0x000fe4000bf04270 */
[----:B------:R-:W-:-:S02]  /*1fa90*/  UIADD3 UR5, UPT, UPT, UR40, -0x1, URZ ;  /* 0xffffffff28057890 */ /* 0x000fc4000fffe0ff */
[----:B------:R-:W-:-:S05]  /*1faa0*/  ULOP3.LUT UR43, UR43, 0x1, URZ, 0x3c, !UPT ;  /* 0x000000012b2b7892 */ /* 0x000fca000f8e3cff */
[----:B------:R-:W-:Y:S01]  /*1fab0*/  UMOV UR40, UR5 ;  /* 0x0000000500287c82 */ /* 0x000fe20008000000 */
[----:B------:R-:W-:Y:S06]  /*1fac0*/  BRA.U UP0, `(.L_x_328) ;  /* 0xffffffb9009c7547 */ /* 0x000fec000b83ffff */
.L_x_307:
[----:B------:R-:W-:-:S09]  /*1fad0*/  UISETP.NE.AND UP0, UPT, UR46, URZ, UPT ;  /* 0x000000ff2e00728c */ /* 0x000fd2000bf05270 */
[----:B------:R-:W-:Y:S05]  /*1fae0*/  BRA.U UP0, `(.L_x_329) ;  /* 0x0000000100047547 */ /* 0x000fea000b800000 */
[----:B------:R-:W-:Y:S05]  /*1faf0*/  BPT.TRAP 0x1 ;  /* 0x000000040000795c */ /* 0x000fea0000300000 */
.L_x_329:
[----:B------:R-:W3:Y:S01]  /*1fb00*/  S2UR UR7, SR_CgaCtaId ;  /* 0x00000000000779c3 */ /* 0x000ee20000008800 */
[----:B------:R-:W-:Y:S01]  /*1fb10*/  UISETP.NE.AND UP1, UPT, UR39, URZ, UPT ;  /* 0x000000ff2700728c */ /* 0x000fe2000bf25270 */
[----:B------:R-:W-:Y:S02]  /*1fb20*/  UMOV UR5, 0x400 ;  /* 0x0000040000057882 */ /* 0x000fe40000000000 */
[----:B---3--:R-:W-:-:S04]  /*1fb30*/  ULEA UR5, UR7, UR5, 0x18 ;  /* 0x0000000507057291 */ /* 0x008fc8000f8ec0ff */
[----:B------:R-:W-:-:S04]  /*1fb40*/  UIADD3 UR4, UPT, UPT, UR5, 0x50080, URZ ;  /* 0x0005008005047890 */ /* 0x000fc8000fffe0ff */
[----:B------:R-:W-:-:S09]  /*1fb50*/  @UP1 UIADD3 UR4, UPT, UPT, UR5, 0x50070, URZ ;  /* 0x0005007005041890 */ /* 0x000fd2000fffe0ff */
[----:B------:R-:W-:Y:S01]  /*1fb60*/  SYNCS.ARRIVE.TRANS64.A1T0 RZ, [UR4], RZ ;  /* 0x000000ffffff79a7 */ /* 0x000fe20008100004 */
[----:B------:R-:W-:Y:S01]  /*1fb70*/  USEL UR4, UR45, UR44, UP1 ;  /* 0x0000002c2d047287 */ /* 0x000fe20008800000 */
[----:B------:R-:W-:Y:S11]  /*1fb80*/  BRA.U UP0, `(.L_x_330) ;  /* 0x0000000100047547 */ /* 0x000ff6000b800000 */
[----:B------:R-:W-:Y:S05]  /*1fb90*/  BPT.TRAP 0x1 ;  /* 0x000000040000795c */ /* 0x000fea0000300000 */
.L_x_330:
[----:B------:R-:W-:Y:S02]  /*1fba0*/  UISETP.NE.AND UP0, UPT, UR39, URZ, UPT ;  /* 0x000000ff2700728c */ /* 0x000fe4000bf05270 */
[----:B------:R-:W-:Y:S02]  /*1fbb0*/  ULOP3.LUT UR6, UR4, 0x1, URZ, 0x3c, !UPT ;  /* 0x0000000104067892 */ /* 0x000fe4000f8e3cff */
[----:B------:R-:W-:-:S04]  /*1fbc0*/  UIADD3 UR4, UPT, UPT, UR5, 0x50088, URZ ;  /* 0x0005008805047890 */ /* 0x000fc8000fffe0ff */
[----:B-1----:R-:W-:-:S03]  /*1fbd0*/  MOV R3, UR6 ;  /* 0x0000000600037c02 */ /* 0x002fc60008000f00 */
[----:B------:R-:W-:Y:S01]  /*1fbe0*/  @UP0 UIADD3 UR4, UPT, UPT, UR5, 0x50078, URZ ;  /* 0x0005007805040890 */ /* 0x000fe2000fffe0ff */
[----:B------:R-:W-:-:S08]  /*1fbf0*/  SHF.L.U32 R3, R3, 0x1f, RZ ;  /* 0x0000001f03037819 */ /* 0x000fd000000006ff */
[----:B------:R-:W1:Y:S02]  /*1fc00*/  SYNCS.PHASECHK.TRANS64.TRYWAIT P0, [UR4], R3 ;  /* 0x00000003ff0075a7 */ /* 0x000e640008001104 */
[----:B-1----:R-:W-:Y:S05]  /*1fc10*/  @!P0 BRA `(.L_x_331) ;  /* 0x00000064002c8947 */ /* 0x002fea0003800000 */
.L_x_458:
[----:B------:R-:W-:-:S04]  /*1fc20*/  UISETP.NE.AND UP0, UPT, UR39, URZ, UPT ;  /* 0x000000ff2700728c */ /* 0x000fc8000bf05270 */
[----:B------:R-:W-:-:S04]  /*1fc30*/  USEL UR4, UR47, UR48, UP0 ;  /* 0x000000302f047287 */ /* 0x000fc80008000000 */
[----:B------:R-:W-:-:S09]  /*1fc40*/  UISETP.GT.U32.AND UP0, UPT, UR4, 0x1, UPT ;  /* 0x000000010400788c */ /* 0x000fd2000bf04070 */
[----:B------:R-:W-:Y:S05]  /*1fc50*/  BRA.U UP0, `(.L_x_332) ;  /* 0x0000000100087547 */ /* 0x000fea000b800000 */
[----:B------:R-:W-:Y:S05]  /*1fc60*/  BPT.TRAP 0x1 ;  /* 0x000000040000795c */ /* 0x000fea0000300000 */
[----:B------:R-:W-:Y:S05]  /*1fc70*/  BPT.TRAP 0x1 ;  /* 0x000000040000795c */ /* 0x000fea0000300000 */
.L_x_332:
[----:B------:R-:W-:Y:S02]  /*1fc80*/  UISETP.NE.AND UP0, UPT, UR39, URZ, UPT ;  /* 0x000000ff2700728c */ /* 0x000fe4000bf05270 */
[----:B------:R-:W-:-:S09]  /*1fc90*/  UIADD3 UR4, UPT, UPT, UR5, 0x50068, URZ ;  /* 0x0005006805047890 */ /* 0x000fd2000fffe0ff */
[----:B------:R-:W-:-:S04]  /*1fca0*/  @UP0 UIADD3 UR4, UPT, UPT, UR5, 0x50058, URZ ;  /* 0x0005005805040890 */ /* 0x000fc8000fffe0ff */
[----:B------:R-:W-:-:S09]  /*1fcb0*/  UPRMT UR4, UR7, 0x654, UR4 ;  /* 0x0000065407047896 */ /* 0x000fd20008000004 */
[----:B------:R-:W-:Y:S01]  /*1fcc0*/  SYNCS.ARRIVE.TRANS64.RED.A1T0 RZ, [UR4], RZ ;  /* 0x000000ffffff79a7 */ /* 0x000fe20008100404 */
[----:B------:R-:W-:Y:S05]  /*1fcd0*/  EXIT ;  /* 0x000000000000794d */ /* 0x000fea0003800000 */
.L_x_26:
[----:B------:R-:W-:-:S05]  /*1fce0*/  IMAD.MOV.U32 R3, RZ, RZ, -0x4 ;  /* 0xfffffffcff037424 */ /* 0x000fca00078e00ff */
[----:B------:R-:W-:-:S05]  /*1fcf0*/  VIADDMNMX.U32 R0, R2, R3, 0x2, PT ;  /* 0x0000000202007446 */ /* 0x000fca0003800003 */
[----:B------:R-:W-:-:S04]  /*1fd00*/  IMAD.SHL.U32 R0, R0, 0x4, RZ ;  /* 0x0000000400007824 */ /* 0x000fc800078e00ff */
[----:B------:R-:W1:Y:S02]  /*1fd10*/  LDC R2, c[0x2][R0] ;  /* 0x0080000000027b82 */ /* 0x000e640000000800 */
[----:B-1----:R-:W-:-:S04]  /*1fd20*/  SHF.R.S32.HI R3, RZ, 0x1f, R2 ;  /* 0x0000001fff037819 */ /* 0x002fc80000011402 */
.L_x_495:
[----:B------:R-:W-:Y:S05]  /*1fd30*/  BRX R2 -0x1fd40                                                                                                                                                                                                                                                                                                                                                                                                                                                                                                                                                                 (*"BRANCH_TARGETS .L_x_496,.L_x_497,.L_x_498"*) ;  /* 0xfffffe0002b07949 */ /* 0x000fea000383ffff */
.L_x_498:
[----:B------:R-:W-:-:S08]  /*1fd40*/  NOP ;  /* 0x0000000000007918 */ /* 0x000fd00000000000 */
[----:B------:R-:W-:-:S00]  /*1fd50*/  USETMAXREG.DEALLOC.CTAPOOL 0x18 ;  /* 0x00000018000079c8 */ /* 0x000fc000080e0500 */
[----:B------:R-:W-:Y:S05]  /*1fd60*/  EXIT ;  /* 0x000000000000794d */ /* 0x000fea0003800000 */
.L_x_496:
[----:B------:R-:W-:-:S08]  /*1fd70*/  NOP ;  /* 0x0000000000007918 */ /* 0x000fd00000000000 */
[----:B------:R-:W1:-:S00]  /*1fd80*/  USETMAXREG.DEALLOC.CTAPOOL 0x20 ;  /* 0x00000020000079c8 */ /* 0x000e4000080e0500 */
[----:B------:R-:W2:Y:S01]  /*1fd90*/  S2UR UR11, SR_CTAID.X ;  /* 0x00000000000b79c3 */ /* 0x000ea20000002500 */
[----:B------:R-:W3:Y:S07]  /*1fda0*/  LDCU.64 UR22, c[0x0][0x380] ;  /* 0x00007000ff1677ac */ /* 0x000eee0008000a00 */
[----:B------:R-:W4:Y:S01]  /*1fdb0*/  S2UR UR53, SR_CTAID.Z ;  /* 0x00000000003579c3 */ /* 0x000f220000002700 */
[----:B---3--:R-:W-:Y:S02]  /*1fdc0*/  UISETP.NE.AND UP1, UPT, UR23, URZ, UPT ;  /* 0x000000ff1700728c */ /* 0x008fe4000bf25270 */
[----:B--2---:R-:W-:-:S04]  /*1fdd0*/  USHF.L.U32 UR11, UR11, 0x8, URZ ;  /* 0x000000080b0b7899 */ /* 0x004fc800080006ff */
[----:B------:R-:W-:-:S06]  /*1fde0*/  UISETP.GE.U32.OR UP1, UPT, UR11, UR22, !UP1 ;  /* 0x000000160b00728c */ /* 0x000fcc000cf26470 */
[----:B------:R-:W-:-:S13]  /*1fdf0*/  PLOP3.LUT P1, PT, PT, PT, UP1, 0x80, 0x8 ;  /* 0x000000000008781c */ /* 0x000fda0003f2f018 */
[----:B-1--4-:R-:W-:Y:S05]  /*1fe00*/  @P1 EXIT ;  /* 0x000000000000194d */ /* 0x012fea0003800000 */
[----:B------:R-:W1:Y:S01]  /*1fe10*/  LDCU UR7, c[0x0][0x38c] ;  /* 0x00007180ff0777ac */ /* 0x000e620008000800 */
[----:B------:R-:W2:Y:S01]  /*1fe20*/  S2UR UR8, SR_CTAID.Y ;  /* 0x00000000000879c3 */ /* 0x000ea20000002600 */
[----:B------:R-:W-:Y:S01]  /*1fe30*/  BSSY.RECONVERGENT B0, `(.L_x_333) ;  /* 0x000001b000007945 */ /* 0x000fe20003800200 */
[----:B------:R-:W-:Y:S01]  /*1fe40*/  ELECT P2, URZ, PT ;  /* 0x0000000000ff782f */ /* 0x000fe20003840000 */
[----:B-1----:R-:W1:Y:S01]  /*1fe50*/  I2F.U32.RP R2, UR7 ;  /* 0x0000000700027d06 */ /* 0x002e620008209000 */
[----:B------:R-:W-:-:S07]  /*1fe60*/  UISETP.NE.U32.AND UP1, UPT, UR7, URZ, UPT ;  /* 0x000000ff0700728c */ /* 0x000fce000bf25070 */
[----:B-1----:R-:W1:Y:S02]  /*1fe70*/  MUFU.RCP R0, R2 ;  /* 0x0000000200007308 */ /* 0x002e640000001000 */
[----:B-1----:R-:W-:-:S06]  /*1fe80*/  VIADD R0, R0, 0xffffffe ;  /* 0x0ffffffe00007836 */ /* 0x002fcc0000000000 */
[----:B------:R-:W1:Y:S02]  /*1fe90*/  F2I.FTZ.U32.TRUNC.NTZ R0, R0 ;  /* 0x0000000000007305 */ /* 0x000e64000021f000 */
[----:B-1----:R-:W-:-:S13]  /*1fea0*/  R2UR UR5, R0 ;  /* 0x00000000000572ca */ /* 0x002fda00000e0000 */
[----:B------:R-:W-:-:S04]  /*1feb0*/  UIADD3 UR4, UPT, UPT, URZ, -UR5, URZ ;  /* 0x80000005ff047290 */ /* 0x000fc8000fffe0ff */
[----:B------:R-:W-:-:S03]  /*1fec0*/  UIMAD UR6, UR4, UR7, URZ ;  /* 0x00000007040672a4 */ /* 0x000fc6000f8e02ff */
[----:B------:R-:W-:Y:S02]  /*1fed0*/  UMOV UR4, URZ ;  /* 0x000000ff00047c82 */ /* 0x000fe40008000000 */
[----:B------:R-:W-:-:S07]  /*1fee0*/  UIMAD.WIDE.U32 UR4, UR5, UR6, UR4 ;  /* 0x00000006050472a5 */ /* 0x000fce000f8e0004 */
[----:B------:R-:W-:Y:S02]  /*1fef0*/  UMOV UR4, UR5 ;  /* 0x0000000500047c82 */ /* 0x000fe40008000000 */
[----:B--2---:R-:W-:-:S07]  /*1ff00*/  UIMAD.WIDE.U32 UR4, UR4, UR8, URZ ;  /* 0x00000008040472a5 */ /* 0x004fce000f8e00ff */
[----:B------:R-:W-:Y:S02]  /*1ff10*/  UMOV UR52, UR5 ;  /* 0x0000000500347c82 */ /* 0x000fe40008000000 */
[----:B------:R-:W-:-:S04]  /*1ff20*/  UIADD3 UR4, UPT, UPT, -UR52, URZ, URZ ;  /* 0x000000ff34047290 */ /* 0x000fc8000fffe1ff */
[----:B------:R-:W-:-:S04]  /*1ff30*/  UIMAD UR4, UR7, UR4, UR8 ;  /* 0x00000004070472a4 */ /* 0x000fc8000f8e0208 */
[----:B------:R-:W-:-:S11]  /*1ff40*/  UISETP.GE.U32.AND UP5, UPT, UR4, UR7, UPT ;  /* 0x000000070400728c */ /* 0x000fd6000bfa6070 */
[----:B------:R-:W-:Y:S02]  /*1ff50*/  @UP5 UIADD3 UR4, UPT, UPT, UR4, -UR7, URZ ;  /* 0x8000000704045290 */ /* 0x000fe4000fffe0ff */
[----:B------:R-:W-:Y:S02]  /*1ff60*/  @UP5 UIADD3 UR52, UPT, UPT, UR52, 0x1, URZ ;  /* 0x0000000134345890 */ /* 0x000fe4000fffe0ff */
[----:B------:R-:W-:-:S11]  /*1ff70*/  UISETP.GE.U32.AND UP4, UPT, UR4, UR7, UPT ;  /* 0x000000070400728c */ /* 0x000fd6000bf86070 */
[----:B------:R-:W-:Y:S02]  /*1ff80*/  @UP4 UIADD3 UR52, UPT, UPT, UR52, 0x1, URZ ;  /* 0x0000000134344890 */ /* 0x000fe4000fffe0ff */
[----:B------:R-:W-:-:S04]  /*1ff90*/  @!UP1 ULOP3.LUT UR52, URZ, UR7, URZ, 0x33, !UPT ;  /* 0x00000007ff349292 */ /* 0x000fc8000f8e33ff */
[----:B------:R-:W-:-:S04]  /*1ffa0*/  UIADD3 UR12, UPT, UPT, -UR52, URZ, URZ ;  /* 0x000000ff340c7290 */ /* 0x000fc8000fffe1ff */
[----:B------:R-:W-:Y:S01]  /*1ffb0*/  UIMAD UR12, UR7, UR12, UR8 ;  /* 0x0000000c070c72a4 */ /* 0x000fe2000f8e0208 */
[----:B------:R-:W-:Y:S11]  /*1ffc0*/  @!P3 BRA `(.L_x_334) ;  /* 0x000000000004b947 */ /* 0x000ff60003800000 */
[----:B------:R-:W-:Y:S05]  /*1ffd0*/  BPT.TRAP 0x1 ;  /* 0x000000040000795c */ /* 0x000fea0000300000 */
.L_x_334:
[----:B------:R-:W-:Y:S05]  /*1ffe0*/  BSYNC.RECONVERGENT B0 ;  /* 0x0000000000007941 */ /* 0x000fea0003800200 */
.L_x_333:
[----:B------:R-:W1:Y:S01]  /*1fff0*/  S2UR UR8, SR_CgaCtaId ;  /* 0x00000000000879c3 */ /* 0x000e620000008800 */
[----:B------:R-:W-:Y:S01]  /*20000*/  UMOV UR4, 0x400 ;  /* 0x0000040000047882 */ /* 0x000fe20000000000 */
[----:B------:R-:W-:Y:S01]  /*20010*/  IMAD.MOV.U32 R3, RZ, RZ, 0x1 ;  /* 0x00000001ff037424 */ /* 0x000fe200078e00ff */
[----:B------:R-:W-:-:S04]  /*20020*/  @!P0 MOV R2, 0x10000 ;  /* 0x0001000000028802 */ /* 0x000fc80000000f00 */
[----:B------:R-:W-:Y:S01]  /*20030*/  SHF.L.U32 R3, R3, 0x1f, RZ ;  /* 0x0000001f03037819 */ /* 0x000fe200000006ff */
[----:B-1----:R-:W-:-:S09]  /*20040*/  ULEA UR8, UR8, UR4, 0x18 ;  /* 0x0000000408087291 */ /* 0x002fd2000f8ec0ff */
[----:B------:R-:W1:Y:S02]  /*20050*/  SYNCS.PHASECHK.TRANS64.TRYWAIT P1, [UR8+0x50010], R3 ;  /* 0x05001003ff0075a7 */ /* 0x000e640008021108 */
[----:B-1----:R-:W-:Y:S05]  /*20060*/  @!P1 BRA `(.L_x_335) ;  /* 0x0000006000309947 */ /* 0x002fea0003800000 */
.L_x_460:
[----:B------:R-:W-:Y:S01]  /*20070*/  PLOP3.LUT P5, PT, P5, P6, PT, 0xf8, 0x8f ;  /* 0x00000000008f781c */ /* 0x000fe20002fadf70 */
[----:B------:R2:W-:Y:S01]  /*20080*/  @!P0 SYNCS.ARRIVE.TRANS64 RZ, [UR8+0x50000], R2 ;  /* 0x05000002ffff89a7 */ /* 0x0005e20008000008 */
[----:B------:R-:W-:Y:S11]  /*20090*/  BSSY.RECONVERGENT B0, `(.L_x_336) ;  /* 0x0000003000007945 */ /* 0x000ff60003800200 */
[----:B------:R-:W-:Y:S05]  /*200a0*/  @!P5 BRA `(.L_x_337) ;  /* 0x000000000004d947 */ /* 0x000fea0003800000 */
[----:B------:R-:W-:Y:S05]  /*200b0*/  BPT.TRAP 0x1 ;  /* 0x000000040000795c */ /* 0x000fea0000300000 */
.L_x_337:
[----:B------:R-:W-:Y:S05]  /*200c0*/  BSYNC.RECONVERGENT B0 ;  /* 0x0000000000007941 */ /* 0x000fea0003800200 */
.L_x_336:
[----:B------:R-:W-:Y:S01]  /*200d0*/  LOP3.LUT P1, RZ, R16, 0x1f, RZ, 0xc0, !PT ;  /* 0x0000001f10ff7812 */ /* 0x000fe2000782c0ff */
[----:B------:R-:W-:Y:S03]  /*200e0*/  BSSY.RECONVERGENT B0, `(.L_x_338) ;  /* 0x0000004000007945 */ /* 0x000fe60003800200 */
[----:B------:R-:W-:-:S13]  /*200f0*/  PLOP3.LUT P1, PT, P1, P0, PT, 0x8f, 0xf8 ;  /* 0x0000000000f8781c */ /* 0x000fda0000f21177 */
[----:B------:R-:W-:Y:S05]  /*20100*/  @P1 BRA `(.L_x_339) ;  /* 0x0000000000041947 */ /* 0x000fea0003800000 */
[----:B------:R-:W-:Y:S05]  /*20110*/  BPT.TRAP 0x1 ;  /* 0x000000040000795c */ /* 0x000fea0000300000 */
.L_x_339:
[----:B------:R-:W-:Y:S05]  /*20120*/  BSYNC.RECONVERGENT B0 ;  /* 0x0000000000007941 */ /* 0x000fea0003800200 */
.L_x_338:
[----:B------:R-:W3:Y:S01]  /*20130*/  LDCU.64 UR4, c[0x0][0x348] ;  /* 0x00006900ff0477ac */ /* 0x000ee20008000a00 */
[----:B------:R-:W-:Y:S02]  /*20140*/  UIADD3 UR9, UPT, UPT, UR8, 0x50000, URZ ;  /* 0x0005000008097890 */ /* 0x000fe4000fffe0ff */
[----:B------:R-:W-:Y:S02]  /*20150*/  UIADD3 UR32, UPT, UPT, UR8, 0x4000, URZ ;  /* 0x0000400008207890 */ /* 0x000fe4000fffe0ff */
[----:B------:R-:W-:Y:S02]  /*20160*/  UIADD3 UR24, UPT, UPT, UR8, 0x8000, URZ ;  /* 0x0000800008187890 */ /* 0x000fe4000fffe0ff */
[----:B------:R-:W-:Y:S01]  /*20170*/  UIADD3 UR16, UPT, UPT, UR8, 0xc000, URZ ;  /* 0x0000c00008107890 */ /* 0x000fe2000fffe0ff */
[----:B------:R-:W-:Y:S01]  /*20180*/  UMOV UR6, 0x0 ;  /* 0x0000000000067882 */ /* 0x000fe20000000000 */
[----:B------:R-:W-:Y:S01]  /*20190*/  UMOV UR7, 0x10000000 ;  /* 0x1000000000077882 */ /* 0x000fe20000000000 */
[----:B------:R-:W-:Y:S01]  /*201a0*/  UMOV UR10, URZ ;  /* 0x000000ff000a7c82 */ /* 0x000fe20008000000 */
[----:B------:R-:W-:Y:S01]  /*201b0*/  UMOV UR13, UR52 ;  /* 0x00000034000d7c82 */ /* 0x000fe20008000000 */
[----:B------:R-:W-:Y:S01]  /*201c0*/  UMOV UR14, UR53 ;  /* 0x00000035000e7c82 */ /* 0x000fe20008000000 */
[----:B------:R-:W-:Y:S01]  /*201d0*/  UMOV UR34, 0x40 ;  /* 0x0000004000227882 */ /* 0x000fe20000000000 */
[----:B---3--:R-:W-:Y:S01]  /*201e0*/  UIADD3 UR4, UP1, UPT, UR4, 0x80, URZ ;  /* 0x0000008004047890 */ /* 0x008fe2000ff3e0ff */
[----:B------:R-:W-:Y:S01]  /*201f0*/  UMOV UR35, UR11 ;  /* 0x0000000b00237c82 */ /* 0x000fe20008000000 */
[----:B------:R-:W-:-:S02]  /*20200*/  UMOV UR36, UR12 ;  /* 0x0000000c00247c82 */ /* 0x000fc40008000000 */
[----:B------:R-:W-:Y:S01]  /*20210*/  UIADD3.X UR5, UPT, UPT, URZ, UR5, URZ, UP1, !UPT ;  /* 0x00000005ff057290 */ /* 0x000fe20008ffe4ff */
[----:B------:R-:W-:Y:S01]  /*20220*/  UMOV UR37, UR52 ;  /* 0x0000003400257c82 */ /* 0x000fe20008000000 */
[----:B------:R-:W-:Y:S01]  /*20230*/  UMOV UR38, UR53 ;  /* 0x0000003500267c82 */ /* 0x000fe20008000000 */
[----:B------:R-:W-:Y:S01]  /*20240*/  UMOV UR33, UR9 ;  /* 0x0000000900217c82 */ /* 0x000fe20008000000 */
[----:B------:R-:W-:Y:S01]  /*20250*/  UMOV UR26, 0x80 ;  /* 0x00000080001a7882 */ /* 0x000fe20000000000 */
[----:B------:R-:W-:Y:S01]  /*20260*/  UMOV UR27, UR11 ;  /* 0x0000000b001b7c82 */ /* 0x000fe20008000000 */
[----:B------:R-:W-:Y:S01]  /*20270*/  UMOV UR28, UR12 ;  /* 0x0000000c001c7c82 */ /* 0x000fe20008000000 */
[----:B------:R-:W-:Y:S01]  /*20280*/  UMOV UR29, UR52 ;  /* 0x00000034001d7c82 */ /* 0x000fe20008000000 */
[----:B------:R-:W-:Y:S01]  /*20290*/  UMOV UR30, UR53 ;  /* 0x00000035001e7c82 */ /* 0x000fe20008000000 */
[----:B------:R3:W-:Y:S01]  /*202a0*/  UTMALDG.5D [UR8], [UR4], desc[UR6] ;  /* 0x00000608040075b4 */ /* 0x0007e20008021000 */
[----:B------:R-:W-:Y:S01]  /*202b0*/  UMOV UR25, UR9 ;  /* 0x0000000900197c82 */ /* 0x000fe20008000000 */
[----:B------:R-:W-:Y:S01]  /*202c0*/  UMOV UR18, 0xc0 ;  /* 0x000000c000127882 */ /* 0x000fe20000000000 */
[----:B------:R-:W-:Y:S01]  /*202d0*/  UMOV UR19, UR11 ;  /* 0x0000000b00137c82 */ /* 0x000fe20008000000 */
[----:B------:R-:W-:Y:S01]  /*202e0*/  UMOV UR20, UR12 ;  /* 0x0000000c00147c82 */ /* 0x000fe20008000000 */
[----:B------:R-:W-:Y:S01]  /*202f0*/  UMOV UR21, UR52 ;  /* 0x0000003400157c82 */ /* 0x000fe20008000000 */
[----:B------:R-:W-:Y:S01]  /*20300*/  UMOV UR22, UR53 ;  /* 0x0000003500167c82 */ /* 0x000fe20008000000 */
[----:B------:R-:W-:Y:S01]  /*20310*/  UMOV UR17, UR9 ;  /* 0x0000000900117c82 */ /* 0x000fe20008000000 */
[----:B------:R3:W-:Y:S01]  /*20320*/  UTMALDG.5D [UR32], [UR4], desc[UR6] ;  /* 0x00000620040075b4 */ /* 0x0007e20008021000 */
[----:B------:R3:W-:Y:S01]  /*20330*/  UTMALDG.5D [UR24], [UR4], desc[UR6] ;  /* 0x00000618040075b4 */ /* 0x0007e20008021000 */
[----:B------:R3:W-:Y:S02]  /*20340*/  UTMALDG.5D [UR16], [UR4], desc[UR6] ;  /* 0x00000610040075b4 */ /* 0x0007e40008021000 */
[----:B---3--:R-:W-:Y:S05]  /*20350*/  BRA.U !UP0, `(.L_x_340) ;  /* 0x0000000108047547 */ /* 0x008fea000b800000 */
[----:B------:R-:W-:Y:S05]  /*20360*/  BPT.TRAP 0x1 ;  /* 0x000000040000795c */ /* 0x000fea0000300000 */
.L_x_340:
[----:B------:R-:W3:Y:S01]  /*20370*/  SYNCS.PHASECHK.TRANS64.TRYWAIT P1, [UR8+0x50038], R3 ;  /* 0x05003803ff0075a7 */ /* 0x000ee20008021108 */
[----:B--2---:R-:W-:Y:S01]  /*20380*/  @!P0 MOV R2, 0x10000 ;  /* 0x0001000000028802 */ /* 0x004fe20000000f00 */
[----:B---3--:R-:W-:Y:S06]  /*20390*/  @!P1 BRA `(.L_x_341) ;  /* 0x0000005c007c9947 */ /* 0x008fec0003800000 */
.L_x_462:
[----:B------:R2:W-:Y:S01]  /*203a0*/  @!P0 SYNCS.ARRIVE.TRANS64 RZ, [UR8+0x50020], R2 ;  /* 0x05002002ffff89a7 */ /* 0x0005e20008000008 */
[----:B------:R-:W-:-:S09]  /*203b0*/  UPLOP3.LUT UP2, UPT, UP2, UP3, UPT, 0xf8, 0x8f ;  /* 0x00000000008f789c */ /* 0x000fd20001747f70 */
[----:B------:R-:W-:Y:S05]  /*203c0*/  BRA.U !UP2, `(.L_x_342) ;  /* 0x000000010a047547 */ /* 0x000fea000b800000 */
[----:B------:R-:W-:Y:S05]  /*203d0*/  BPT.TRAP 0x1 ;  /* 0x000000040000795c */ /* 0x000fea0000300000 */
.L_x_342:
[----:B------:R-:W-:Y:S01]  /*203e0*/  LOP3.LUT P1, R16, R16, 0x1f, RZ, 0xc0, !PT ;  /* 0x0000001f10107812 */ /* 0x000fe2000782c0ff */
[----:B------:R-:W-:Y:S03]  /*203f0*/  BSSY.RECONVERGENT B0, `(.L_x_343) ;  /* 0x0000004000007945 */ /* 0x000fe60003800200 */
[----:B------:R-:W-:-:S13]  /*20400*/  PLOP3.LUT P1, PT, P1, P0, PT, 0x8f, 0xf8 ;  /* 0x0000000000f8781c */ /* 0x000fda0000f21177 */
[----:B------:R-:W-:Y:S05]  /*20410*/  @P1 BRA `(.L_x_344) ;  /* 0x0000000000041947 */ /* 0x000fea0003800000 */
[----:B------:R-:W-:Y:S05]  /*20420*/  BPT.TRAP 0x1 ;  /* 0x000000040000795c */ /* 0x000fea0000300000 */
.L_x_344:
[----:B------:R-:W-:Y:S05]  /*20430*/  BSYNC.RECONVERGENT B0 ;  /* 0x0000000000007941 */ /* 0x000fea0003800200 */
.L_x_343:
[----:B------:R-:W3:Y:S01]  /*20440*/  LDCU.64 UR4, c[0x0][0x348] ;  /* 0x00006900ff0477ac */ /* 0x000ee20008000a00 */
[----:B------:R-:W-:Y:S01]  /*20450*/  BSSY.RECONVERGENT B0, `(.L_x_345) ;  /* 0x0000021000007945 */ /* 0x000fe20003800200 */
[----:B------:R-:W-:Y:S02]  /*20460*/  UIADD3 UR16, UPT, UPT, UR8, 0x20000, URZ ;  /* 0x0002000008107890 */ /* 0x000fe4000fffe0ff */
[----:B------:R-:W-:Y:S02]  /*20470*/  UIADD3 UR17, UPT, UPT, UR8, 0x50020, URZ ;  /* 0x0005002008117890 */ /* 0x000fe4000fffe0ff */
[----:B------:R-:W-:Y:S02]  /*20480*/  UIADD3 UR32, UPT, UPT, UR8, 0x24000, URZ ;  /* 0x0002400008207890 */ /* 0x000fe4000fffe0ff */
[----:B------:R-:W-:Y:S02]  /*20490*/  UIADD3 UR24, UPT, UPT, UR8, 0x28000, URZ ;  /* 0x0002800008187890 */ /* 0x000fe4000fffe0ff */
[----:B------:R-:W-:Y:S01]  /*204a0*/  UIADD3 UR48, UPT, UPT, UR8, 0x2c000, URZ ;  /* 0x0002c00008307890 */ /* 0x000fe2000fffe0ff */
[----:B------:R-:W-:Y:S01]  /*204b0*/  UMOV UR19, URZ ;  /* 0x000000ff00137c82 */ /* 0x000fe20008000000 */
[----:B------:R-:W-:Y:S01]  /*204c0*/  UMOV UR6, 0x0 ;  /* 0x0000000000067882 */ /* 0x000fe20000000000 */
[----:B------:R-:W-:Y:S01]  /*204d0*/  UMOV UR7, 0x10000000 ;  /* 0x1000000000077882 */ /* 0x000fe20000000000 */
[----:B------:R-:W-:Y:S01]  /*204e0*/  UMOV UR18, URZ ;  /* 0x000000ff00127c82 */ /* 0x000fe20008000000 */
[----:B---3--:R-:W-:Y:S01]  /*204f0*/  UIADD3 UR4, UP1, UPT, UR4, 0x180, URZ ;  /* 0x0000018004047890 */ /* 0x008fe2000ff3e0ff */
[----:B------:R-:W-:Y:S01]  /*20500*/  UMOV UR20, UR52 ;  /* 0x0000003400147c82 */ /* 0x000fe20008000000 */
[----:B------:R-:W-:-:S02]  /*20510*/  UMOV UR21, UR53 ;  /* 0x0000003500157c82 */ /* 0x000fc40008000000 */
[----:B------:R-:W-:Y:S01]  /*20520*/  UIADD3.X UR5, UPT, UPT, URZ, UR5, URZ, UP1, !UPT ;  /* 0x00000005ff057290 */ /* 0x000fe20008ffe4ff */
[----:B------:R-:W-:Y:S01]  /*20530*/  UMOV UR34, 0x40 ;  /* 0x0000004000227882 */ /* 0x000fe20000000000 */
[----:B------:R-:W-:Y:S01]  /*20540*/  UMOV UR36, UR52 ;  /* 0x0000003400247c82 */ /* 0x000fe20008000000 */
[----:B------:R-:W-:Y:S01]  /*20550*/  UMOV UR37, UR53 ;  /* 0x0000003500257c82 */ /* 0x000fe20008000000 */
[----:B------:R-:W-:Y:S01]  /*20560*/  UMOV UR33, UR17 ;  /* 0x0000001100217c82 */ /* 0x000fe20008000000 */
[----:B------:R-:W-:Y:S01]  /*20570*/  UMOV UR35, UR19 ;  /* 0x0000001300237c82 */ /* 0x000fe20008000000 */
[----:B------:R-:W-:Y:S01]  /*20580*/  UMOV UR26, 0x80 ;  /* 0x00000080001a7882 */ /* 0x000fe20000000000 */
[----:B------:R-:W-:Y:S01]  /*20590*/  UMOV UR28, UR52 ;  /* 0x00000034001c7c82 */ /* 0x000fe20008000000 */
[----:B------:R-:W-:Y:S01]  /*205a0*/  UMOV UR29, UR53 ;  /* 0x00000035001d7c82 */ /* 0x000fe20008000000 */
[----:B------:R3:W-:Y:S01]  /*205b0*/  UTMALDG.4D [UR16], [UR4], desc[UR6] ;  /* 0x00000610040075b4 */ /* 0x0007e20008019000 */
[----:B------:R-:W-:Y:S01]  /*205c0*/  UMOV UR25, UR17 ;  /* 0x0000001100197c82 */ /* 0x000fe20008000000 */
[----:B------:R-:W-:Y:S01]  /*205d0*/  UMOV UR27, UR19 ;  /* 0x00000013001b7c82 */ /* 0x000fe20008000000 */
[----:B------:R-:W-:Y:S01]  /*205e0*/  UMOV UR50, 0xc0 ;  /* 0x000000c000327882 */ /* 0x000fe20000000000 */
[----:B------:R-:W-:Y:S01]  /*205f0*/  UMOV UR49, UR17 ;  /* 0x0000001100317c82 */ /* 0x000fe20008000000 */
[----:B------:R-:W-:Y:S01]  /*20600*/  UMOV UR51, UR19 ;  /* 0x0000001300337c82 */ /* 0x000fe20008000000 */
[----:B------:R3:W-:Y:S01]  /*20610*/  UTMALDG.4D [UR32], [UR4], desc[UR6] ;  /* 0x00000620040075b4 */ /* 0x0007e20008019000 */
[----:B------:R3:W-:Y:S01]  /*20620*/  UTMALDG.4D [UR24], [UR4], desc[UR6] ;  /* 0x00000618040075b4 */ /* 0x0007e20008019000 */
[----:B------:R3:W-:Y:S02]  /*20630*/  UTMALDG.4D [UR48], [UR4], desc[UR6] ;  /* 0x00000630040075b4 */ /* 0x0007e40008019000 */
[----:B---3--:R-:W-:Y:S05]  /*20640*/  @!P3 BRA `(.L_x_346) ;  /* 0x000000000004b947 */ /* 0x008fea0003800000 */
[----:B------:R-:W-:Y:S05]  /*20650*/  BPT.TRAP 0x1 ;  /* 0x000000040000795c */ /* 0x000fea0000300000 */
.L_x_346:
[----:B------:R-:W-:Y:S05]  /*20660*/  BSYNC.RECONVERGENT B0 ;  /* 0x0000000000007941 */ /* 0x000fea0003800200 */
.L_x_345:
[----:B------:R-:W3:Y:S01]  /*20670*/  SYNCS.PHASECHK.TRANS64.TRYWAIT P1, [UR8+0x50018], R3 ;  /* 0x05001803ff0075a7 */ /* 0x000ee20008021108 */
[----:B--2---:R-:W-:Y:S01]  /*20680*/  @!P0 MOV R2, 0x10000 ;  /* 0x0001000000028802 */ /* 0x004fe20000000f00 */
[----:B---3--:R-:W-:Y:S06]  /*20690*/  @!P1 BRA `(.L_x_347) ;  /* 0x0000005800d49947 */ /* 0x008fec0003800000 */
.L_x_464:
[----:B------:R2:W-:Y:S01]  /*206a0*/  @!P0 SYNCS.ARRIVE.TRANS64 RZ, [UR8+0x50008], R2 ;  /* 0x05000802ffff89a7 */ /* 0x0005e20008000008 */
[----:B------:R-:W-:Y:S04]  /*206b0*/  BSSY.RECONVERGENT B0, `(.L_x_348) ;  /* 0x0000003000007945 */ /* 0x000fe80003800200 */
[----:B------:R-:W-:Y:S05]  /*206c0*/  @!P5 BRA `(.L_x_349) ;  /* 0x000000000004d947 */ /* 0x000fea0003800000 */
[----:B------:R-:W-:Y:S05]  /*206d0*/  BPT.TRAP 0x1 ;  /* 0x000000040000795c */ /* 0x000fea0000300000 */
.L_x_349:
[----:B------:R-:W-:Y:S05]  /*206e0*/  BSYNC.RECONVERGENT B0 ;  /* 0x0000000000007941 */ /* 0x000fea0003800200 */
.L_x_348:
[----:B------:R-:W-:Y:S01]  /*206f0*/  ISETP.EQ.OR P3, PT, R16, RZ, P0 ;  /* 0x000000ff1000720c */ /* 0x000fe20000762670 */
[----:B------:R-:W-:-:S12]  /*20700*/  BSSY.RECONVERGENT B0, `(.L_x_350) ;  /* 0x0000003000007945 */ /* 0x000fd80003800200 */
[----:B------:R-:W-:Y:S05]  /*20710*/  @P3 BRA `(.L_x_351) ;  /* 0x0000000000043947 */ /* 0x000fea0003800000 */
[----:B------:R-:W-:Y:S05]  /*20720*/  BPT.TRAP 0x1 ;  /* 0x000000040000795c */ /* 0x000fea0000300000 */
.L_x_351:
[----:B------:R-:W-:Y:S05]  /*20730*/  BSYNC.RECONVERGENT B0 ;  /* 0x0000000000007941 */ /* 0x000fea0003800200 */
.L_x_350:
[----:B------:R-:W3:Y:S01]  /*20740*/  LDCU.64 UR4, c[0x0][0x348] ;  /* 0x00006900ff0477ac */ /* 0x000ee20008000a00 */
        /* <DEDUP_REMOVED lines=8> */
[----:B---3--:R-:W-:Y:S01]  /*207d0*/  UIADD3 UR4, UP1, UPT, UR4, 0x80, URZ ;  /* 0x0000008004047890 */ /* 0x008fe2000ff3e0ff */
[----:B------:R-:W-:Y:S01]  /*207e0*/  UMOV UR42, URZ ;  /* 0x000000ff002a7c82 */ /* 0x000fe20008000000 */
[----:B------:R-:W-:-:S02]  /*207f0*/  UMOV UR44, UR12 ;  /* 0x0000000c002c7c82 */ /* 0x000fc40008000000 */
[----:B------:R-:W-:Y:S01]  /*20800*/  UIADD3.X UR5, UPT, UPT, URZ, UR5, URZ, UP1, !UPT ;  /* 0x00000005ff057290 */ /* 0x000fe20008ffe4ff */
[----:B------:R-:W-:Y:S01]  /*20810*/  UMOV UR45, UR52 ;  /* 0x00000034002d7c82 */ /* 0x000fe20008000000 */
[----:B------:R-:W-:Y:S01]  /*20820*/  UMOV UR46, UR53 ;  /* 0x00000035002e7c82 */ /* 0x000fe20008000000 */
[----:B------:R-:W-:Y:S01]  /*20830*/  UMOV UR34, 0x40 ;  /* 0x0000004000227882 */ /* 0x000fe20000000000 */
[----:B------:R-:W-:Y:S01]  /*20840*/  UMOV UR36, UR12 ;  /* 0x0000000c00247c82 */ /* 0x000fe20008000000 */
[----:B------:R-:W-:Y:S01]  /*20850*/  UMOV UR37, UR52 ;  /* 0x0000003400257c82 */ /* 0x000fe20008000000 */
[----:B------:R-:W-:Y:S01]  /*20860*/  UMOV UR38, UR53 ;  /* 0x0000003500267c82 */ /* 0x000fe20008000000 */
[----:B------:R-:W-:Y:S01]  /*20870*/  UMOV UR33, UR41 ;  /* 0x0000002900217c82 */ /* 0x000fe20008000000 */
[----:B------:R-:W-:Y:S01]  /*20880*/  UMOV UR35, UR43 ;  /* 0x0000002b00237c82 */ /* 0x000fe20008000000 */
[----:B------:R-:W-:Y:S01]  /*20890*/  UMOV UR26, 0x80 ;  /* 0x00000080001a7882 */ /* 0x000fe20000000000 */
[----:B------:R-:W-:Y:S01]  /*208a0*/  UMOV UR28, UR12 ;  /* 0x0000000c001c7c82 */ /* 0x000fe20008000000 */
[----:B------:R-:W-:Y:S01]  /*208b0*/  UMOV UR29, UR52 ;  /* 0x00000034001d7c82 */ /* 0x000fe20008000000 */
[----:B------:R-:W-:Y:S01]  /*208c0*/  UMOV UR30, UR53 ;  /* 0x00000035001e7c82 */ /* 0x000fe20008000000 */
[----:B------:R3:W-:Y:S01]  /*208d0*/  UTMALDG.5D [UR40], [UR4], desc[UR6] ;  /* 0x00000628040075b4 */ /* 0x0007e20008021000 */
        /* <DEDUP_REMOVED lines=9> */
[----:B------:R3:W-:Y:S01]  /*20970*/  UTMALDG.5D [UR24], [UR4], desc[UR6] ;  /* 0x00000618040075b4 */ /* 0x0007e20008021000 */
[----:B------:R3:W-:Y:S02]  /*20980*/  UTMALDG.5D [UR16], [UR4], desc[UR6] ;  /* 0x00000610040075b4 */ /* 0x0007e40008021000 */
[----:B---3--:R-:W-:Y:S05]  /*20990*/  BRA.U !UP0, `(.L_x_352) ;  /* 0x0000000108047547 */ /* 0x008fea000b800000 */
[----:B------:R-:W-:Y:S05]  /*209a0*/  BPT.TRAP 0x1 ;  /* 0x000000040000795c */ /* 0x000fea0000300000 */
.L_x_352:
[----:B------:R-:W3:Y:S01]  /*209b0*/  SYNCS.PHASECHK.TRANS64.TRYWAIT P1, [UR8+0x50040], R3 ;  /* 0x05004003ff0075a7 */ /* 0x000ee20008021108 */
[----:B--2---:R-:W-:Y:S01]  /*209c0*/  @!P0 MOV R2, 0x10000 ;  /* 0x0001000000028802 */ /* 0x004fe20000000f00 */
[----:B---3--:R-:W-:Y:S06]  /*209d0*/  @!P1 BRA `(.L_x_353) ;  /* 0x00000058001c9947 */ /* 0x008fec0003800000 */
.L_x_466:
[----:B------:R2:W-:Y:S01]  /*209e0*/  @!P0 SYNCS.ARRIVE.TRANS64 RZ, [UR8+0x50028], R2 ;  /* 0x05002802ffff89a7 */ /* 0x0005e20008000008 */
[----:B------:R-:W-:Y:S05]  /*209f0*/  BRA.U !UP2, `(.L_x_354) ;  /* 0x000000010a047547 */ /* 0x000fea000b800000 */
[----:B------:R-:W-:Y:S05]  /*20a00*/  BPT.TRAP 0x1 ;  /* 0x000000040000795c */ /* 0x000fea0000300000 */
.L_x_354:
[----:B------:R-:W-:Y:S04]  /*20a10*/  BSSY.RECONVERGENT B0, `(.L_x_355) ;  /* 0x0000003000007945 */ /* 0x000fe80003800200 */
[----:B------:R-:W-:Y:S05]  /*20a20*/  @P3 BRA `(.L_x_356) ;  /* 0x0000000000043947 */ /* 0x000fea0003800000 */
[----:B------:R-:W-:Y:S05]  /*20a30*/  BPT.TRAP 0x1 ;  /* 0x000000040000795c */ /* 0x000fea0000300000 */
.L_x_356:
[----:B------:R-:W-:Y:S05]  /*20a40*/  BSYNC.RECONVERGENT B0 ;  /* 0x0000000000007941 */ /* 0x000fea0003800200 */
.L_x_355:
[----:B------:R-:W3:Y:S01]  /*20a50*/  LDCU.64 UR4, c[0x0][0x348] ;  /* 0x00006900ff0477ac */ /* 0x000ee20008000a00 */
        /* <DEDUP_REMOVED lines=16> */
[----:B------:R-:W-:Y:S01]  /*20b60*/  UMOV UR26, 0x80 ;  /* 0x00000080001a7882 */ /* 0x000fe20000000000 */
[----:B------:R-:W-:Y:S01]  /*20b70*/  UMOV UR28, UR52 ;  /* 0x00000034001c7c82 */ /* 0x000fe20008000000 */
[----:B------:R-:W-:Y:S01]  /*20b80*/  UMOV UR29, UR53 ;  /* 0x00000035001d7c82 */ /* 0x000fe20008000000 */
[----:B------:R-:W-:Y:S02]  /*20b90*/  UMOV UR25, UR33 ;  /* 0x0000002100197c82 */ /* 0x000fe40008000000 */
[----:B------:R3:W-:Y:S01]  /*20ba0*/  UTMALDG.4D [UR32], [UR4], desc[UR6] ;  /* 0x00000620040075b4 */ /* 0x0007e20008019000 */
[----:B------:R-:W-:Y:S01]  /*20bb0*/  UMOV UR27, UR35 ;  /* 0x00000023001b7c82 */ /* 0x000fe20008000000 */
[----:B------:R-:W-:Y:S01]  /*20bc0*/  UMOV UR18, 0xc0 ;  /* 0x000000c000127882 */ /* 0x000fe20000000000 */
[----:B------:R-:W-:Y:S01]  /*20bd0*/  UMOV UR20, UR52 ;  /* 0x0000003400147c82 */ /* 0x000fe20008000000 */
[----:B------:R-:W-:Y:S01]  /*20be0*/  UMOV UR21, UR53 ;  /* 0x0000003500157c82 */ /* 0x000fe20008000000 */
[----:B------:R-:W-:Y:S01]  /*20bf0*/  UMOV UR17, UR33 ;  /* 0x0000002100117c82 */ /* 0x000fe20008000000 */
[----:B------:R-:W-:Y:S01]  /*20c00*/  UMOV UR19, UR35 ;  /* 0x0000002300137c82 */ /* 0x000fe20008000000 */
[----:B------:R3:W-:Y:S01]  /*20c10*/  UTMALDG.4D [UR48], [UR4], desc[UR6] ;  /* 0x00000630040075b4 */ /* 0x0007e20008019000 */
[----:B------:R3:W-:Y:S01]  /*20c20*/  UTMALDG.4D [UR24], [UR4], desc[UR6] ;  /* 0x00000618040075b4 */ /* 0x0007e20008019000 */
[----:B------:R3:W-:Y:S01]  /*20c30*/  UTMALDG.4D [UR16], [UR4], desc[UR6] ;  /* 0x00000610040075b4 */ /* 0x0007e20008019000 */
[----:B------:R-:W-:Y:S01]  /*20c40*/  NOP ;  /* 0x0000000000007918 */ /* 0x000fe20000000000 */
[----:B------:R-:W-:-:S06]  /*20c50*/  UISETP.GE.AND UP1, UPT, UR23, 0x81, UPT ;  /* 0x000000811700788c */ /* 0x000fcc000bf26270 */
[----:B------:R-:W-:-:S13]  /*20c60*/  PLOP3.LUT P1, PT, PT, PT, UP1, 0x80, 0x8 ;  /* 0x000000000008781c */ /* 0x000fda0003f2f018 */
[----:B---3--:R-:W-:Y:S05]  /*20c70*/  @!P1 EXIT ;  /* 0x000000000000994d */ /* 0x008fea0003800000 */
[----:B------:R-:W-:Y:S01]  /*20c80*/  UIADD3 UR5, UPT, UPT, UR23, 0x7f, URZ ;  /* 0x0000007f17057890 */ /* 0x000fe2000fffe0ff */
[----:B------:R-:W3:Y:S03]  /*20c90*/  LDCU.64 UR14, c[0x0][0x348] ;  /* 0x00006900ff0e77ac */ /* 0x000ee60008000a00 */
[----:B------:R-:W-:Y:S01]  /*20ca0*/  USHF.R.S32.HI UR4, URZ, 0x1f, UR5 ;  /* 0x0000001fff047899 */ /* 0x000fe20008011405 */
[----:B------:R-:W-:Y:S01]  /*20cb0*/  UMOV UR9, 0x1 ;  /* 0x0000000100097882 */ /* 0x000fe20000000000 */
[----:B------:R-:W-:Y:S02]  /*20cc0*/  UMOV UR43, 0x80 ;  /* 0x00000080002b7882 */ /* 0x000fe40000000000 */
[----:B------:R-:W-:-:S04]  /*20cd0*/  ULEA.HI UR4, UR4, UR5, URZ, 0x7 ;  /* 0x0000000504047291 */ /* 0x000fc8000f8f38ff */
[----:B------:R-:W-:-:S04]  /*20ce0*/  USHF.R.S32.HI UR4, URZ, 0x7, UR4 ;  /* 0x00000007ff047899 */ /* 0x000fc80008011404 */
[----:B------:R-:W-:-:S04]  /*20cf0*/  UISETP.LT.AND UP1, UPT, UR4, 0x2, UPT ;  /* 0x000000020400788c */ /* 0x000fc8000bf21270 */
[----:B------:R-:W-:Y:S02]  /*20d00*/  USEL UR5, UR4, 0x2, UP1 ;  /* 0x0000000204057887 */ /* 0x000fe40008800000 */
[----:B------:R-:W-:Y:S02]  /*20d10*/  UISETP.GE.U32.AND UP1, UPT, UR23, 0x101, UPT ;  /* 0x000001011700788c */ /* 0x000fe4000bf26070 */
[----:B------:R-:W-:-:S03]  /*20d20*/  UIADD3 UR11, UPT, UPT, UR4, 0x1, -UR5 ;  /* 0x00000001040b7890 */ /* 0x000fc6000fffe805 */
[----:B------:R-:W-:-:S04]  /*20d30*/  UMOV UR5, 0x2 ;  /* 0x0000000200057882 */ /* 0x000fc80000000000 */
[----:B---3--:R-:W-:Y:S05]  /*20d40*/  BRA.U !UP1, `(.L_x_357) ;  /* 0x0000000d096c7547 */ /* 0x008fea000b800000 */
[----:B------:R-:W-:Y:S01]  /*20d50*/  ULOP3.LUT UR4, UR11, 0xfffffffe, URZ, 0xc0, !UPT ;  /* 0xfffffffe0b047892 */ /* 0x000fe2000f8ec0ff */
[----:B------:R-:W-:Y:S01]  /*20d60*/  UMOV UR9, 0x1 ;  /* 0x0000000100097882 */ /* 0x000fe20000000000 */
[----:B------:R-:W-:Y:S02]  /*20d70*/  UMOV UR5, 0x2 ;  /* 0x0000000200057882 */ /* 0x000fe40000000000 */
[----:B------:R-:W-:Y:S01]  /*20d80*/  UIADD3 UR10, UPT, UPT, -UR4, URZ, URZ ;  /* 0x000000ff040a7290 */ /* 0x000fe2000fffe1ff */
[----:B------:R-:W-:-:S11]  /*20d90*/  UMOV UR43, 0x100 ;  /* 0x00000100002b7882 */ /* 0x000fd60000000000 */
.L_x_378:
[----:B------:R-:W-:Y:S05]  /*20da0*/  BRA.U !UP0, `(.L_x_358) ;  /* 0x0000000108047547 */ /* 0x000fea000b800000 */
[----:B------:R-:W-:Y:S05]  /*20db0*/  BPT.TRAP 0x1 ;  /* 0x000000040000795c */ /* 0x000fea0000300000 */
.L_x_358:
[----:B------:R-:W3:Y:S01]  /*20dc0*/  S2UR UR8, SR_CgaCtaId ;  /* 0x00000000000879c3 */ /* 0x000ee20000008800 */
[----:B------:R-:W-:Y:S01]  /*20dd0*/  UMOV UR4, 0x400 ;  /* 0x0000040000047882 */ /* 0x000fe20000000000 */
[----:B-1----:R-:W-:Y:S01]  /*20de0*/  IMAD.U32 R3, RZ, RZ, UR9 ;  /* 0x00000009ff037e24 */ /* 0x002fe2000f8e00ff */
[----:B--2---:R-:W-:-:S04]  /*20df0*/  @!P0 MOV R2, 0x10000 ;  /* 0x0001000000028802 */ /* 0x004fc80000000f00 */
[----:B------:R-:W-:Y:S01]  /*20e00*/  SHF.L.U32 R3, R3, 0x1f, RZ ;  /* 0x0000001f03037819 */ /* 0x000fe200000006ff */
[----:B---3--:R-:W-:-:S04]  /*20e10*/  ULEA UR8, UR8, UR4, 0x18 ;  /* 0x0000000408087291 */ /* 0x008fc8000f8ec0ff */
[----:B------:R-:W-:-:S09]  /*20e20*/  ULEA UR49, UR5, UR8, 0x3 ;  /* 0x0000000805317291 */ /* 0x000fd2000f8e18ff */
[----:B------:R-:W1:Y:S02]  /*20e30*/  SYNCS.PHASECHK.TRANS64.TRYWAIT P1, [UR49+0x50038], R3 ;  /* 0x05003803ff0075a7 */ /* 0x000e640008021131 */
[----:B-1----:R-:W-:Y:S05]  /*20e40*/  @!P1 BRA `(.L_x_359) ;  /* 0x0000005400189947 */ /* 0x002fea0003800000 */
.L_x_468:
[----:B------:R2:W-:Y:S01]  /*20e50*/  @!P0 SYNCS.ARRIVE.TRANS64 RZ, [UR49+0x50020], R2 ;  /* 0x05002002ffff89a7 */ /* 0x0005e20008000031 */
[----:B------:R-:W-:Y:S05]  /*20e60*/  BRA.U !UP2, `(.L_x_360) ;  /* 0x000000010a047547 */ /* 0x000fea000b800000 */
[----:B------:R-:W-:Y:S05]  /*20e70*/  BPT.TRAP 0x1 ;  /* 0x000000040000795c */ /* 0x000fea0000300000 */
.L_x_360:
[----:B------:R-:W-:Y:S04]  /*20e80*/  BSSY.RECONVERGENT B0, `(.L_x_361) ;  /* 0x0000003000007945 */ /* 0x000fe80003800200 */
[----:B------:R-:W-:Y:S05]  /*20e90*/  @P3 BRA `(.L_x_362) ;  /* 0x0000000000043947 */ /* 0x000fea0003800000 */
[----:B------:R-:W-:Y:S05]  /*20ea0*/  BPT.TRAP 0x1 ;  /* 0x000000040000795c */ /* 0x000fea0000300000 */
.L_x_362:
[----:B------:R-:W-:Y:S05]  /*20eb0*/  BSYNC.RECONVERGENT B0 ;  /* 0x0000000000007941 */ /* 0x000fea0003800200 */
.L_x_361:
[----:B------:R-:W-:Y:S02]  /*20ec0*/  ULEA UR16, UR5, UR8, 0x10 ;  /* 0x0000000805107291 */ /* 0x000fe4000f8e80ff */
[----:B------:R-:W-:Y:S02]  /*20ed0*/  UIADD3 UR6, UP1, UPT, UR14, 0x180, URZ ;  /* 0x000001800e067890 */ /* 0x000fe4000ff3e0ff */
[----:B------:R-:W-:Y:S02]  /*20ee0*/  UIADD3 UR51, UPT, UPT, UR43, -0x80, URZ ;  /* 0xffffff802b337890 */ /* 0x000fe4000fffe0ff */
[----:B------:R-:W-:Y:S02]  /*20ef0*/  UIADD3 UR49, UPT, UPT, UR49, 0x50020, URZ ;  /* 0x0005002031317890 */ /* 0x000fe4000fffe0ff */
[----:B------:R-:W-:Y:S02]  /*20f00*/  UIADD3 UR48, UPT, UPT, UR16, 0x20000, URZ ;  /* 0x0002000010307890 */ /* 0x000fe4000fffe0ff */
[----:B------:R-:W-:-:S02]  /*20f10*/  UIADD3.X UR7, UPT, UPT, URZ, UR15, URZ, UP1, !UPT ;  /* 0x0000000fff077290 */ /* 0x000fc40008ffe4ff */
[----:B------:R-:W-:Y:S02]  /*20f20*/  UIADD3 UR32, UPT, UPT, UR16, 0x24000, URZ ;  /* 0x0002400010207890 */ /* 0x000fe4000fffe0ff */
[----:B------:R-:W-:Y:S02]  /*20f30*/  UIADD3 UR24, UPT, UPT, UR16, 0x28000, URZ ;  /* 0x0002800010187890 */ /* 0x000fe4000fffe0ff */
[----:B------:R-:W-:Y:S01]  /*20f40*/  UIADD3 UR16, UPT, UPT, UR16, 0x2c000, URZ ;  /* 0x0002c00010107890 */ /* 0x000fe2000fffe0ff */
[----:B------:R-:W-:Y:S01]  /*20f50*/  UMOV UR12, 0x0 ;  /* 0x00000000000c7882 */ /* 0x000fe20000000000 */
[----:B------:R-:W-:Y:S01]  /*20f60*/  UMOV UR13, 0x10000000 ;  /* 0x10000000000d7882 */ /* 0x000fe20000000000 */
[----:B------:R-:W-:Y:S01]  /*20f70*/  UMOV UR50, URZ ;  /* 0x000000ff00327c82 */ /* 0x000fe20008000000 */
        /* <DEDUP_REMOVED lines=14> */
[----:B------:R-:W-:Y:S01]  /*21060*/  UMOV UR17, UR49 ;  /* 0x0000003100117c82 */ /* 0x000fe20008000000 */
[----:B------:R-:W-:Y:S01]  /*21070*/  UMOV UR19, UR51 ;  /* 0x0000003300137c82 */ /* 0x000fe20008000000 */
[----:B------:R3:W-:Y:S01]  /*21080*/  UTMALDG.4D [UR32], [UR6], desc[UR12] ;  /* 0x00000c20060075b4 */ /* 0x0007e20008019000 */
[----:B------:R-:W-:-:S04]  /*21090*/  UIADD3 UR5, UPT, UPT, UR5, 0x1, URZ ;  /* 0x0000000105057890 */ /* 0x000fc8000fffe0ff */
[----:B------:R-:W-:Y:S01]  /*210a0*/  UISETP.NE.AND UP1, UPT, UR5, 0x3, UPT ;  /* 0x000000030500788c */ /* 0x000fe2000bf25270 */
[----:B------:R3:W-:Y:S03]  /*210b0*/  UTMALDG.4D [UR24], [UR6], desc[UR12] ;  /* 0x00000c18060075b4 */ /* 0x0007e60008019000 */
[----:B------:R-:W-:Y:S02]  /*210c0*/  USEL UR4, URZ, 0x1, UP1 ;  /* 0x00000001ff047887 */ /* 0x000fe40008800000 */
[----:B------:R-:W-:Y:S02]  /*210d0*/  USEL UR5, UR5, URZ, UP1 ;  /* 0x000000ff05057287 */ /* 0x000fe40008800000 */
[----:B------:R-:W-:Y:S01]  /*210e0*/  ULOP3.LUT UR9, UR9, UR4, URZ, 0x3c, !UPT ;  /* 0x0000000409097292 */ /* 0x000fe2000f8e3cff */
[----:B------:R3:W-:Y:S02]  /*210f0*/  UTMALDG.4D [UR16], [UR6], desc[UR12] ;  /* 0x00000c10060075b4 */ /* 0x0007e40008019000 */
[----:B---3--:R-:W-:Y:S09]  /*21100*/  BRA.U !UP0, `(.L_x_363) ;  /* 0x0000000108047547 */ /* 0x008ff2000b800000 */
[----:B------:R-:W-:Y:S05]  /*21110*/  BPT.TRAP 0x1 ;  /* 0x000000040000795c */ /* 0x000fea0000300000 */
.L_x_363:
[----:B------:R-:W-:Y:S01]  /*21120*/  ULEA UR49, UR5, UR8, 0x3 ;  /* 0x0000000805317291 */ /* 0x000fe2000f8e18ff */
[----:B-1----:R-:W-:Y:S01]  /*21130*/  IMAD.U32 R3, RZ, RZ, UR9 ;  /* 0x00000009ff037e24 */ /* 0x002fe2000f8e00ff */
[----:B--2---:R-:W-:-:S04]  /*21140*/  @!P0 MOV R2, 0x10000 ;  /* 0x0001000000028802 */ /* 0x004fc80000000f00 */
[----:B------:R-:W-:-:S04]  /*21150*/  SHF.L.U32 R3, R3, 0x1f, RZ ;  /* 0x0000001f03037819 */ /* 0x000fc800000006ff */
[----:B------:R-:W1:Y:S02]  /*21160*/  SYNCS.PHASECHK.TRANS64.TRYWAIT P1, [UR49+0x50038], R3 ;  /* 0x05003803ff0075a7 */ /* 0x000e640008021131 */
[----:B-1----:R-:W-:Y:S05]  /*21170*/  @!P1 BRA `(.L_x_364) ;  /* 0x0000005000649947 */ /* 0x002fea0003800000 */
.L_x_470:
[----:B------:R2:W-:Y:S01]  /*21180*/  @!P0 SYNCS.ARRIVE.TRANS64 RZ, [UR49+0x50020], R2 ;  /* 0x05002002ffff89a7 */ /* 0x0005e20008000031 */
[----:B------:R-:W-:Y:S05]  /*21190*/  BRA.U !UP2, `(.L_x_365) ;  /* 0x000000010a047547 */ /* 0x000fea000b800000 */
[----:B------:R-:W-:Y:S05]  /*211a0*/  BPT.TRAP 0x1 ;  /* 0x000000040000795c */ /* 0x000fea0000300000 */
.L_x_365:
[----:B------:R-:W-:Y:S04]  /*211b0*/  BSSY.RECONVERGENT B0, `(.L_x_366) ;  /* 0x0000003000007945 */ /* 0x000fe80003800200 */
[----:B------:R-:W-:Y:S05]  /*211c0*/  @P3 BRA `(.L_x_367) ;  /* 0x0000000000043947 */ /* 0x000fea0003800000 */
[----:B------:R-:W-:Y:S05]  /*211d0*/  BPT.TRAP 0x1 ;  /* 0x000000040000795c */ /* 0x000fea0000300000 */
.L_x_367:
[----:B------:R-:W-:Y:S05]  /*211e0*/  BSYNC.RECONVERGENT B0 ;  /* 0x0000000000007941 */ /* 0x000fea0003800200 */
.L_x_366:
        /* <DEDUP_REMOVED lines=38> */
.L_x_368:
[----:B------:R-:W-:Y:S01]  /*21450*/  ULEA UR41, UR5, UR8, 0x3 ;  /* 0x0000000805297291 */ /* 0x000fe2000f8e18ff */
[----:B-1----:R-:W-:Y:S01]  /*21460*/  IMAD.U32 R3, RZ, RZ, UR9 ;  /* 0x00000009ff037e24 */ /* 0x002fe2000f8e00ff */
[----:B--2---:R-:W-:-:S04]  /*21470*/  @!P0 MOV R2, 0x10000 ;  /* 0x0001000000028802 */ /* 0x004fc80000000f00 */
[----:B------:R-:W-:-:S04]  /*21480*/  SHF.L.U32 R3, R3, 0x1f, RZ ;  /* 0x0000001f03037819 */ /* 0x000fc800000006ff */
[----:B------:R-:W1:Y:S02]  /*21490*/  SYNCS.PHASECHK.TRANS64.TRYWAIT P1, [UR41+0x50038], R3 ;  /* 0x05003803ff0075a7 */ /* 0x000e640008021129 */
[----:B-1----:R-:W-:Y:S05]  /*214a0*/  @!P1 BRA `(.L_x_369) ;  /* 0x0000004c00b09947 */ /* 0x002fea0003800000 */
.L_x_472:
[----:B------:R2:W-:Y:S01]  /*214b0*/  @!P0 SYNCS.ARRIVE.TRANS64 RZ, [UR41+0x50020], R2 ;  /* 0x05002002ffff89a7 */ /* 0x0005e20008000029 */
[----:B------:R-:W-:Y:S05]  /*214c0*/  BRA.U !UP2, `(.L_x_370) ;  /* 0x000000010a047547 */ /* 0x000fea000b800000 */
[----:B------:R-:W-:Y:S05]  /*214d0*/  BPT.TRAP 0x1 ;  /* 0x000000040000795c */ /* 0x000fea0000300000 */
.L_x_370:
[----:B------:R-:W-:Y:S04]  /*214e0*/  BSSY.RECONVERGENT B0, `(.L_x_371) ;  /* 0x0000003000007945 */ /* 0x000fe80003800200 */
[----:B------:R-:W-:Y:S05]  /*214f0*/  @P3 BRA `(.L_x_372) ;  /* 0x0000000000043947 */ /* 0x000fea0003800000 */
[----:B------:R-:W-:Y:S05]  /*21500*/  BPT.TRAP 0x1 ;  /* 0x000000040000795c */ /* 0x000fea0000300000 */
.L_x_372:
[----:B------:R-:W-:Y:S05]  /*21510*/  BSYNC.RECONVERGENT B0 ;  /* 0x0000000000007941 */ /* 0x000fea0003800200 */
.L_x_371:
[----:B------:R-:W-:Y:S02]  /*21520*/  ULEA UR16, UR5, UR8, 0x10 ;  /* 0x0000000805107291 */ /* 0x000fe4000f8e80ff */
[----:B------:R-:W-:Y:S02]  /*21530*/  UIADD3 UR6, UP1, UPT, UR14, 0x180, URZ ;  /* 0x000001800e067890 */ /* 0x000fe4000ff3e0ff */
[----:B------:R-:W-:Y:S02]  /*21540*/  UIADD3 UR41, UPT, UPT, UR41, 0x50020, URZ ;  /* 0x0005002029297890 */ /* 0x000fe4000fffe0ff */
[----:B------:R-:W-:Y:S02]  /*21550*/  UIADD3 UR40, UPT, UPT, UR16, 0x20000, URZ ;  /* 0x0002000010287890 */ /* 0x000fe4000fffe0ff */
[----:B------:R-:W-:Y:S02]  /*21560*/  UIADD3.X UR7, UPT, UPT, URZ, UR15, URZ, UP1, !UPT ;  /* 0x0000000fff077290 */ /* 0x000fe40008ffe4ff */
[----:B------:R-:W-:-:S02]  /*21570*/  UIADD3 UR32, UPT, UPT, UR16, 0x24000, URZ ;  /* 0x0002400010207890 */ /* 0x000fc4000fffe0ff */
        /* <DEDUP_REMOVED lines=16> */
[----:B------:R3:W-:Y:S01]  /*21680*/  UTMALDG.4D [UR40], [UR6], desc[UR12] ;  /* 0x00000c28060075b4 */ /* 0x0007e20008019000 */
[----:B------:R-:W-:Y:S01]  /*21690*/  UMOV UR25, UR41 ;  /* 0x0000002900197c82 */ /* 0x000fe20008000000 */
[----:B------:R-:W-:Y:S01]  /*216a0*/  UMOV UR18, 0xc0 ;  /* 0x000000c000127882 */ /* 0x000fe20000000000 */
[----:B------:R-:W-:Y:S01]  /*216b0*/  UMOV UR19, UR43 ;  /* 0x0000002b00137c82 */ /* 0x000fe20008000000 */
[----:B------:R-:W-:Y:S01]  /*216c0*/  UMOV UR20, UR52 ;  /* 0x0000003400147c82 */ /* 0x000fe20008000000 */
[----:B------:R-:W-:Y:S01]  /*216d0*/  UMOV UR21, UR53 ;  /* 0x0000003500157c82 */ /* 0x000fe20008000000 */
[----:B------:R-:W-:Y:S01]  /*216e0*/  UMOV UR17, UR41 ;  /* 0x0000002900117c82 */ /* 0x000fe20008000000 */
[----:B------:R-:W-:Y:S01]  /*216f0*/  UIADD3 UR5, UPT, UPT, UR5, 0x1, URZ ;  /* 0x0000000105057890 */ /* 0x000fe2000fffe0ff */
[----:B------:R3:W-:Y:S03]  /*21700*/  UTMALDG.4D [UR32], [UR6], desc[UR12] ;  /* 0x00000c20060075b4 */ /* 0x0007e60008019000 */
[----:B------:R-:W-:-:S04]  /*21710*/  UISETP.NE.AND UP1, UPT, UR5, 0x3, UPT ;  /* 0x000000030500788c */ /* 0x000fc8000bf25270 */
[----:B------:R-:W-:Y:S01]  /*21720*/  USEL UR4, URZ, 0x1, UP1 ;  /* 0x00000001ff047887 */ /* 0x000fe20008800000 */
[----:B------:R3:W-:Y:S01]  /*21730*/  UTMALDG.4D [UR24], [UR6], desc[UR12] ;  /* 0x00000c18060075b4 */ /* 0x0007e20008019000 */
[----:B------:R-:W-:Y:S02]  /*21740*/  USEL UR5, UR5, URZ, UP1 ;  /* 0x000000ff05057287 */ /* 0x000fe40008800000 */
[----:B------:R-:W-:Y:S01]  /*21750*/  ULOP3.LUT UR9, UR9, UR4, URZ, 0x3c, !UPT ;  /* 0x0000000409097292 */ /* 0x000fe2000f8e3cff */
[----:B------:R3:W-:Y:S02]  /*21760*/  UTMALDG.4D [UR16], [UR6], desc[UR12] ;  /* 0x00000c10060075b4 */ /* 0x0007e40008019000 */
[----:B---3--:R-:W-:Y:S09]  /*21770*/  BRA.U !UP0, `(.L_x_373) ;  /* 0x0000000108047547 */ /* 0x008ff2000b800000 */
[----:B------:R-:W-:Y:S05]  /*21780*/  BPT.TRAP 0x1 ;  /* 0x000000040000795c */ /* 0x000fea0000300000 */
.L_x_373:
[----:B------:R-:W-:Y:S01]  /*21790*/  ULEA UR41, UR5, UR8, 0x3 ;  /* 0x0000000805297291 */ /* 0x000fe2000f8e18ff */
[----:B-1----:R-:W-:Y:S01]  /*217a0*/  IMAD.U32 R3, RZ, RZ, UR9 ;  /* 0x00000009ff037e24 */ /* 0x002fe2000f8e00ff */
[----:B--2---:R-:W-:-:S04]  /*217b0*/  @!P0 MOV R2, 0x10000 ;  /* 0x0001000000028802 */ /* 0x004fc80000000f00 */
[----:B------:R-:W-:-:S04]  /*217c0*/  SHF.L.U32 R3, R3, 0x1f, RZ ;  /* 0x0000001f03037819 */ /* 0x000fc800000006ff */
[----:B------:R-:W1:Y:S02]  /*217d0*/  SYNCS.PHASECHK.TRANS64.TRYWAIT P1, [UR41+0x50038], R3 ;  /* 0x05003803ff0075a7 */ /* 0x000e640008021129 */
[----:B-1----:R-:W-:Y:S05]  /*217e0*/  @!P1 BRA `(.L_x_374) ;  /* 0x0000004800f89947 */ /* 0x002fea0003800000 */
.L_x_474:
[----:B------:R2:W-:Y:S01]  /*217f0*/  @!P0 SYNCS.ARRIVE.TRANS64 RZ, [UR41+0x50020], R2 ;  /* 0x05002002ffff89a7 */ /* 0x0005e20008000029 */
[----:B------:R-:W-:Y:S05]  /*21800*/  BRA.U !UP2, `(.L_x_375) ;  /* 0x000000010a047547 */ /* 0x000fea000b800000 */
[----:B------:R-:W-:Y:S05]  /*21810*/  BPT.TRAP 0x1 ;  /* 0x000000040000795c */ /* 0x000fea0000300000 */
.L_x_375:
[----:B------:R-:W-:Y:S04]  /*21820*/  BSSY.RECONVERGENT B0, `(.L_x_376) ;  /* 0x0000003000007945 */ /* 0x000fe80003800200 */
[----:B------:R-:W-:Y:S05]  /*21830*/  @P3 BRA `(.L_x_377) ;  /* 0x0000000000043947 */ /* 0x000fea0003800000 */
[----:B------:R-:W-:Y:S05]  /*21840*/  BPT.TRAP 0x1 ;  /* 0x000000040000795c */ /* 0x000fea0000300000 */
.L_x_377:
[----:B------:R-:W-:Y:S05]  /*21850*/  BSYNC.RECONVERGENT B0 ;  /* 0x0000000000007941 */ /* 0x000fea0003800200 */
.L_x_376:
        /* <DEDUP_REMOVED lines=30> */
[----:B------:R4:W-:Y:S01]  /*21a40*/  UTMALDG.4D [UR32], [UR6], desc[UR12] ;  /* 0x00000c20060075b4 */ /* 0x0009e20008019000 */
[----:B------:R-:W-:-:S02]  /*21a50*/  UIADD3 UR10, UPT, UPT, UR10, 0x2, URZ ;  /* 0x000000020a0a7890 */ /* 0x000fc4000fffe0ff */
[----:B------:R-:W-:-:S04]  /*21a60*/  UISETP.NE.AND UP1, UPT, UR5, 0x3, UPT ;  /* 0x000000030500788c */ /* 0x000fc8000bf25270 */
[----:B------:R-:W-:Y:S01]  /*21a70*/  USEL UR4, URZ, 0x1, UP1 ;  /* 0x00000001ff047887 */ /* 0x000fe20008800000 */
[----:B------:R4:W-:Y:S01]  /*21a80*/  UTMALDG.4D [UR24], [UR6], desc[UR12] ;  /* 0x00000c18060075b4 */ /* 0x0009e20008019000 */
[----:B------:R-:W-:Y:S02]  /*21a90*/  USEL UR5, UR5, URZ, UP1 ;  /* 0x000000ff05057287 */ /* 0x000fe40008800000 */
[----:B------:R-:W-:Y:S02]  /*21aa0*/  UISETP.NE.AND UP1, UPT, UR10, URZ, UPT ;  /* 0x000000ff0a00728c */ /* 0x000fe4000bf25270 */
[----:B------:R-:W-:Y:S01]  /*21ab0*/  ULOP3.LUT UR9, UR9, UR4, URZ, 0x3c, !UPT ;  /* 0x0000000409097292 */ /* 0x000fe2000f8e3cff */
[----:B------:R4:W-:Y:S01]  /*21ac0*/  UTMALDG.4D [UR16], [UR6], desc[UR12] ;  /* 0x00000c10060075b4 */ /* 0x0009e20008019000 */
[----:B---3--:R-:W-:-:S05]  /*21ad0*/  UIADD3 UR43, UPT, UPT, UR43, 0x100, URZ ;  /* 0x000001002b2b7890 */ /* 0x008fca000fffe0ff */
[----:B----4-:R-:W-:Y:S07]  /*21ae0*/  BRA.U UP1, `(.L_x_378) ;  /* 0xfffffff101ac7547 */ /* 0x010fee000b83ffff */
[----:B------:R-:W-:-:S04]  /*21af0*/  UIADD3 UR43, UPT, UPT, UR43, -0x80, URZ ;  /* 0xffffff802b2b7890 */ /* 0x000fc8000fffe0ff */
.L_x_357:
[----:B------:R-:W-:-:S04]  /*21b00*/  ULOP3.LUT UR4, UR11, 0x1, URZ, 0xc0, !UPT ;  /* 0x000000010b047892 */ /* 0x000fc8000f8ec0ff */
[----:B------:R-:W-:-:S11]  /*21b10*/  UISETP.NE.U32.AND UP1, UPT, UR4, 0x1, UPT ;  /* 0x000000010400788c */ /* 0x000fd6000bf25070 */
[----:B------:R-:W-:-:S13]  /*21b20*/  PLOP3.LUT P1, PT, PT, PT, UP1, 0x80, 0x8 ;  /* 0x000000000008781c */ /* 0x000fda0003f2f018 */
[----:B------:R-:W-:Y:S05]  /*21b30*/  @P1 EXIT ;  /* 0x000000000000194d */ /* 0x000fea0003800000 */
[----:B------:R-:W-:Y:S05]  /*21b40*/  BRA.U !UP0, `(.L_x_379) ;  /* 0x0000000108047547 */ /* 0x000fea000b800000 */
[----:B------:R-:W-:Y:S05]  /*21b50*/  BPT.TRAP 0x1 ;  /* 0x000000040000795c */ /* 0x000fea0000300000 */
.L_x_379:
[----:B------:R-:W-:Y:S01]  /*21b60*/  ULEA UR41, UR5, UR8, 0x3 ;  /* 0x0000000805297291 */ /* 0x000fe2000f8e18ff */
[----:B-1----:R-:W-:Y:S01]  /*21b70*/  IMAD.U32 R3, RZ, RZ, UR9 ;  /* 0x00000009ff037e24 */ /* 0x002fe2000f8e00ff */
[----:B--2---:R-:W-:-:S04]  /*21b80*/  @!P0 MOV R2, 0x10000 ;  /* 0x0001000000028802 */ /* 0x004fc80000000f00 */
[----:B------:R-:W-:-:S04]  /*21b90*/  SHF.L.U32 R3, R3, 0x1f, RZ ;  /* 0x0000001f03037819 */ /* 0x000fc800000006ff */
[----:B------:R-:W1:Y:S02]  /*21ba0*/  SYNCS.PHASECHK.TRANS64.TRYWAIT P1, [UR41+0x50038], R3 ;  /* 0x05003803ff0075a7 */ /* 0x000e640008021129 */
[----:B-1----:R-:W-:Y:S05]  /*21bb0*/  @!P1 BRA `(.L_x_380) ;  /* 0x00000048001c9947 */ /* 0x002fea0003800000 */
.L_x_476:
[----:B------:R2:W-:Y:S01]  /*21bc0*/  @!P0 SYNCS.ARRIVE.TRANS64 RZ, [UR41+0x50020], R2 ;  /* 0x05002002ffff89a7 */ /* 0x0005e20008000029 */
[----:B------:R-:W-:Y:S05]  /*21bd0*/  BRA.U !UP2, `(.L_x_381) ;  /* 0x000000010a047547 */ /* 0x000fea000b800000 */
[----:B------:R-:W-:Y:S05]  /*21be0*/  BPT.TRAP 0x1 ;  /* 0x000000040000795c */ /* 0x000fea0000300000 */
.L_x_381:
[----:B------:R-:W-:Y:S04]  /*21bf0*/  BSSY.RECONVERGENT B0, `(.L_x_382) ;  /* 0x0000003000007945 */ /* 0x000fe80003800200 */
[----:B------:R-:W-:Y:S05]  /*21c00*/  @P3 BRA `(.L_x_383) ;  /* 0x0000000000043947 */ /* 0x000fea0003800000 */
[----:B------:R-:W-:Y:S05]  /*21c10*/  BPT.TRAP 0x1 ;  /* 0x000000040000795c */ /* 0x000fea0000300000 */
.L_x_383:
[----:B------:R-:W-:Y:S05]  /*21c20*/  BSYNC.RECONVERGENT B0 ;  /* 0x0000000000007941 */ /* 0x000fea0003800200 */
.L_x_382:
        /* <DEDUP_REMOVED lines=39> */
.L_x_384:
[----:B------:R-:W-:Y:S01]  /*21ea0*/  ULEA UR33, UR4, UR8, 0x3 ;  /* 0x0000000804217291 */ /* 0x000fe2000f8e18ff */
[----:B-1----:R-:W-:Y:S01]  /*21eb0*/  IMAD.U32 R3, RZ, RZ, UR9 ;  /* 0x00000009ff037e24 */ /* 0x002fe2000f8e00ff */
[----:B--2---:R-:W-:-:S04]  /*21ec0*/  @!P0 MOV R2, 0x10000 ;  /* 0x0001000000028802 */ /* 0x004fc80000000f00 */
[----:B------:R-:W-:-:S04]  /*21ed0*/  SHF.L.U32 R3, R3, 0x1f, RZ ;  /* 0x0000001f03037819 */ /* 0x000fc800000006ff */
[----:B------:R-:W1:Y:S02]  /*21ee0*/  SYNCS.PHASECHK.TRANS64.TRYWAIT P1, [UR33+0x50038], R3 ;  /* 0x05003803ff0075a7 */ /* 0x000e640008021121 */
[----:B-1----:R-:W-:Y:S05]  /*21ef0*/  @!P1 BRA `(.L_x_385) ;  /* 0x0000004400649947 */ /* 0x002fea0003800000 */
.L_x_478:
[----:B------:R2:W-:Y:S01]  /*21f00*/  @!P0 SYNCS.ARRIVE.TRANS64 RZ, [UR33+0x50020], R2 ;  /* 0x05002002ffff89a7 */ /* 0x0005e20008000021 */
[----:B------:R-:W-:Y:S05]  /*21f10*/  BRA.U !UP2, `(.L_x_386) ;  /* 0x000000010a047547 */ /* 0x000fea000b800000 */
[----:B------:R-:W-:Y:S05]  /*21f20*/  BPT.TRAP 0x1 ;  /* 0x000000040000795c */ /* 0x000fea0000300000 */
.L_x_386:
[----:B------:R-:W-:Y:S04]  /*21f30*/  BSSY.RECONVERGENT B0, `(.L_x_387) ;  /* 0x0000003000007945 */ /* 0x000fe80003800200 */
[----:B------:R-:W-:Y:S05]  /*21f40*/  @P3 BRA `(.L_x_388) ;  /* 0x0000000000043947 */ /* 0x000fea0003800000 */
[----:B------:R-:W-:Y:S05]  /*21f50*/  BPT.TRAP 0x1 ;  /* 0x000000040000795c */ /* 0x000fea0000300000 */
.L_x_388:
[----:B------:R-:W-:Y:S05]  /*21f60*/  BSYNC.RECONVERGENT B0 ;  /* 0x0000000000007941 */ /* 0x000fea0003800200 */
.L_x_387:
[----:B------:R-:W-:Y:S05]  /*21f70*/  @!P2 EXIT ;  /* 0x000000000000a94d */ /* 0x000fea0003800000 */
        /* <DEDUP_REMOVED lines=34> */
[----:B---3--:R-:W-:Y:S05]  /*221a0*/  EXIT ;  /* 0x000000000000794d */ /* 0x008fea0003800000 */
.L_x_497:
[----:B------:R-:W-:-:S08]  /*221b0*/  NOP ;  /* 0x0000000000007918 */ /* 0x000fd00000000000 */
[----:B------:R-:W1:-:S00]  /*221c0*/  USETMAXREG.DEALLOC.CTAPOOL 0x20 ;  /* 0x00000020000079c8 */ /* 0x000e4000080e0500 */
[----:B------:R-:W2:Y:S08]  /*221d0*/  S2UR UR42, SR_CTAID.X ;  /* 0x00000000002a79c3 */ /* 0x000eb00000002500 */
[----:B-1----:R-:W1:Y:S01]  /*221e0*/  LDC R0, c[0x0][0x380] ;  /* 0x0000e000ff007b82 */ /* 0x002e620000000800 */
[----:B--2---:R-:W-:-:S06]  /*221f0*/  USHF.L.U32 UR42, UR42, 0x8, URZ ;  /* 0x000000082a2a7899 */ /* 0x004fcc00080006ff */
[----:B-1----:R-:W-:-:S13]  /*22200*/  ISETP.LE.U32.AND P0, PT, R0, UR42, PT ;  /* 0x0000002a00007c0c */ /* 0x002fda000bf03070 */
[----:B------:R-:W-:Y:S05]  /*22210*/  @P0 EXIT ;  /* 0x000000000000094d */ /* 0x000fea0003800000 */
[----:B------:R-:W1:Y:S01]  /*22220*/  LDCU UR7, c[0x0][0x38c] ;  /* 0x00007180ff0777ac */ /* 0x000e620008000800 */
[----:B------:R-:W2:Y:S01]  /*22230*/  S2UR UR8, SR_CTAID.Y ;  /* 0x00000000000879c3 */ /* 0x000ea20000002600 */
        /* <DEDUP_REMOVED lines=14> */
[----:B------:R-:W-:Y:S02]  /*22320*/  UIADD3 UR4, UPT, UPT, -UR44, URZ, URZ ;  /* 0x000000ff2c047290 */ /* 0x000fe4000fffe1ff */
[----:B------:R-:W1:Y:S02]  /*22330*/  S2UR UR45, SR_CTAID.Z ;  /* 0x00000000002d79c3 */ /* 0x000e640000002700 */
        /* <DEDUP_REMOVED lines=9> */
[----:B-1----:R-:W-:Y:S11]  /*223d0*/  BRA.U UP6, `(.L_x_389) ;  /* 0x0000000106047547 */ /* 0x002ff6000b800000 */
[----:B------:R-:W-:Y:S05]  /*223e0*/  BPT.TRAP 0x1 ;  /* 0x000000040000795c */ /* 0x000fea0000300000 */
.L_x_389:
[----:B------:R-:W1:Y:S01]  /*223f0*/  S2UR UR6, SR_CgaCtaId ;  /* 0x00000000000679c3 */ /* 0x000e620000008800 */
[----:B------:R-:W-:Y:S01]  /*22400*/  UMOV UR40, 0x400 ;  /* 0x0000040000287882 */ /* 0x000fe20000000000 */
[----:B------:R-:W-:Y:S01]  /*22410*/  SHF.L.U32 R0, RZ, 0x1f, RZ ;  /* 0x0000001fff007819 */ /* 0x000fe200000006ff */
[----:B-1----:R-:W-:-:S09]  /*22420*/  ULEA UR40, UR6, UR40, 0x18 ;  /* 0x0000002806287291 */ /* 0x002fd2000f8ec0ff */
[----:B------:R-:W1:Y:S02]  /*22430*/  SYNCS.PHASECHK.TRANS64.TRYWAIT P0, [UR40+0x500b0], R0 ;  /* 0x0500b000ff0075a7 */ /* 0x000e640008001128 */
[----:B-1----:R-:W-:Y:S05]  /*22440*/  @!P0 BRA `(.L_x_390) ;  /* 0x0000004000288947 */ /* 0x002fea0003800000 */
.L_x_480:
[----:B------:R-:W-:Y:S04]  /*22450*/  BSSY.RECONVERGENT B0, `(.L_x_391) ;  /* 0x0000128000007945 */ /* 0x000fe80003800200 */
[----:B------:R-:W-:Y:S05]  /*22460*/  @!P1 BRA `(.L_x_392) ;  /* 0x0000001000989947 */ /* 0x000fea0003800000 */
[----:B------:R-:W2:Y:S01]  /*22470*/  LDCU.64 UR4, c[0x0][0x348] ;  /* 0x00006900ff0477ac */ /* 0x000ea20008000a00 */
[----:B------:R-:W-:Y:S02]  /*22480*/  UIADD3 UR50, UPT, UPT, UR42, 0x8, URZ ;  /* 0x000000082a327890 */ /* 0x000fe4000fffe0ff */
[----:B------:R-:W-:Y:S02]  /*22490*/  UIADD3 UR48, UPT, UPT, UR40, 0x1000, URZ ;  /* 0x0000100028307890 */ /* 0x000fe4000fffe0ff */
[----:B------:R-:W-:Y:S02]  /*224a0*/  UIADD3 UR66, UPT, UPT, UR42, 0x10, URZ ;  /* 0x000000102a427890 */ /* 0x000fe4000fffe0ff */
[----:B------:R-:W-:Y:S02]  /*224b0*/  UIADD3 UR64, UPT, UPT, UR40, 0x2000, URZ ;  /* 0x0000200028407890 */ /* 0x000fe4000fffe0ff */
[----:B------:R-:W-:Y:S02]  /*224c0*/  UIADD3 UR34, UPT, UPT, UR42, 0x18, URZ ;  /* 0x000000182a227890 */ /* 0x000fe4000fffe0ff */
[----:B------:R-:W-:Y:S01]  /*224d0*/  UIADD3 UR32, UPT, UPT, UR40, 0x3000, URZ ;  /* 0x0000300028207890 */ /* 0x000fe2000fffe0ff */
[----:B------:R-:W-:Y:S01]  /*224e0*/  UMOV UR41, URZ ;  /* 0x000000ff00297c82 */ /* 0x000fe20008000000 */
[----:B------:R-:W-:Y:S01]  /*224f0*/  UMOV UR51, UR43 ;  /* 0x0000002b00337c82 */ /* 0x000fe20008000000 */
[----:B--2---:R-:W-:Y:S01]  /*22500*/  UIADD3 UR4, UP0, UPT, UR4, 0x400, URZ ;  /* 0x0000040004047890 */ /* 0x004fe2000ff1e0ff */
[----:B------:R-:W-:Y:S01]  /*22510*/  UMOV UR52, UR44 ;  /* 0x0000002c00347c82 */ /* 0x000fe20008000000 */
[----:B------:R-:W-:-:S02]  /*22520*/  UMOV UR53, UR45 ;  /* 0x0000002d00357c82 */ /* 0x000fc40008000000 */
[----:B------:R-:W-:Y:S01]  /*22530*/  UIADD3.X UR5, UPT, UPT, URZ, UR5, URZ, UP0, !UPT ;  /* 0x00000005ff057290 */ /* 0x000fe200087fe4ff */
[----:B------:R-:W-:Y:S01]  /*22540*/  UMOV UR49, UR41 ;  /* 0x0000002900317c82 */ /* 0x000fe20008000000 */
[----:B------:R-:W-:Y:S01]  /*22550*/  UMOV UR67, UR43 ;  /* 0x0000002b00437c82 */ /* 0x000fe20008000000 */
[----:B------:R-:W-:Y:S01]  /*22560*/  UMOV UR68, UR44 ;  /* 0x0000002c00447c82 */ /* 0x000fe20008000000 */
[----:B------:R-:W-:Y:S01]  /*22570*/  UMOV UR69, UR45 ;  /* 0x0000002d00457c82 */ /* 0x000fe20008000000 */
[----:B------:R-:W-:Y:S01]  /*22580*/  UIADD3 UR26, UPT, UPT, UR42, 0x20, URZ ;  /* 0x000000202a1a7890 */ /* 0x000fe2000fffe0ff */
[----:B------:R-:W-:Y:S01]  /*22590*/  MOV.SPILL R9, UR69 ;  /* 0x0000004500097c02 */ /* 0x000fe20009000f00 */
[----:B------:R-:W-:Y:S02]  /*225a0*/  UIADD3 UR24, UPT, UPT, UR40, 0x4000, URZ ;  /* 0x0000400028187890 */ /* 0x000fe4000fffe0ff */
[----:B------:R-:W-:Y:S01]  /*225b0*/  UTMASTG.5D [UR40], [UR4] ;  /* 0x00000028040073b5 */ /* 0x000fe20008020000 */
[----:B------:R-:W-:Y:S01]  /*225c0*/  UMOV UR65, UR41 ;  /* 0x0000002900417c82 */ /* 0x000fe20008000000 */
[----:B------:R-:W-:Y:S01]  /*225d0*/  UMOV UR35, UR43 ;  /* 0x0000002b00237c82 */ /* 0x000fe20008000000 */
[----:B------:R-:W-:Y:S01]  /*225e0*/  UMOV UR36, UR44 ;  /* 0x0000002c00247c82 */ /* 0x000fe20008000000 */
[----:B------:R-:W-:Y:S01]  /*225f0*/  UMOV UR37, UR45 ;  /* 0x0000002d00257c82 */ /* 0x000fe20008000000 */
[----:B------:R-:W-:Y:S01]  /*22600*/  UIADD3 UR58, UPT, UPT, UR42, 0x28, URZ ;  /* 0x000000282a3a7890 */ /* 0x000fe2000fffe0ff */
[----:B------:R-:W-:Y:S01]  /*22610*/  MOV.SPILL R15, UR26 ;  /* 0x0000001a000f7c02 */ /* 0x000fe20009000f00 */
[----:B------:R-:W-:Y:S01]  /*22620*/  UIADD3 UR56, UPT, UPT, UR40, 0x5000, URZ ;  /* 0x0000500028387890 */ /* 0x000fe2000fffe0ff */
[----:B------:R2:W-:Y:S01]  /*22630*/  UTMASTG.5D [UR48], [UR4] ;  /* 0x00000030040073b5 */ /* 0x0005e20008020000 */
[----:B------:R-:W-:Y:S01]  /*22640*/  UMOV UR33, UR41 ;  /* 0x0000002900217c82 */ /* 0x000fe20008000000 */
[----:B------:R-:W-:Y:S01]  /*22650*/  UMOV UR39, UR34 ;  /* 0x0000002200277c82 */ /* 0x000fe20008000000 */
[----:B------:R-:W-:Y:S01]  /*22660*/  UMOV UR27, UR43 ;  /* 0x0000002b001b7c82 */ /* 0x000fe20008000000 */
[----:B------:R-:W-:Y:S01]  /*22670*/  UMOV UR28, UR44 ;  /* 0x0000002c001c7c82 */ /* 0x000fe20008000000 */
[----:B------:R-:W-:Y:S01]  /*22680*/  UMOV UR29, UR45 ;  /* 0x0000002d001d7c82 */ /* 0x000fe20008000000 */
[----:B------:R-:W-:Y:S01]  /*22690*/  UMOV UR25, UR41 ;  /* 0x0000002900197c82 */ /* 0x000fe20008000000 */
[----:B------:R-:W-:Y:S01]  /*226a0*/  UMOV UR59, UR43 ;  /* 0x0000002b003b7c82 */ /* 0x000fe20008000000 */
[----:B------:R3:W-:Y:S01]  /*226b0*/  UTMASTG.5D [UR64], [UR4] ;  /* 0x00000040040073b5 */ /* 0x0007e20008020000 */
        /* <DEDUP_REMOVED lines=18> */
[----:B-1----:R-:W-:Y:S01]  /*227e0*/  MOV.SPILL R3, UR39 ;  /* 0x0000002700037c02 */ /* 0x002fe20009000f00 */
[----:B------:R-:W-:Y:S01]  /*227f0*/  UMOV UR11, UR43 ;  /* 0x0000002b000b7c82 */ /* 0x000fe20008000000 */
[----:B------:R-:W-:Y:S01]  /*22800*/  MOV.SPILL R14, UR61 ;  /* 0x0000003d000e7c02 */ /* 0x000fe20009000f00 */
[----:B------:R-:W-:Y:S01]  /*22810*/  UMOV UR12, UR44 ;  /* 0x0000002c000c7c82 */ /* 0x000fe20008000000 */
[----:B------:R-:W-:Y:S01]  /*22820*/  MOV.SPILL R13, UR60 ;  /* 0x0000003c000d7c02 */ /* 0x000fe20009000f00 */
[----:B------:R1:W-:Y:S01]  /*22830*/  UTMASTG.5D [UR56], [UR4] ;  /* 0x00000038040073b5 */ /* 0x0003e20008020000 */
[----:B------:R-:W-:Y:S01]  /*22840*/  MOV.SPILL R12, UR59 ;  /* 0x0000003b000c7c02 */ /* 0x000fe20009000f00 */
[----:B------:R-:W-:Y:S01]  /*22850*/  UMOV UR13, UR45 ;  /* 0x0000002d000d7c82 */ /* 0x000fe20008000000 */
[----:B------:R-:W-:Y:S01]  /*22860*/  UMOV UR9, UR41 ;  /* 0x0000002900097c82 */ /* 0x000fe20008000000 */
[----:B------:R-:W-:Y:S01]  /*22870*/  R2UR.FILL UR39, R3 ;  /* 0x00000000032772ca */ /* 0x000fe200004e0000 */
[----:B--2---:R-:W-:Y:S01]  /*22880*/  UIADD3 UR50, UPT, UPT, UR42, 0x70, URZ ;  /* 0x000000702a327890 */ /* 0x004fe2000fffe0ff */
[----:B------:R-:W-:Y:S01]  /*22890*/  MOV.SPILL R2, UR38 ;  /* 0x0000002600027c02 */ /* 0x000fe20009000f00 */
[----:B------:R-:W-:-:S02]  /*228a0*/  UIADD3 UR48, UPT, UPT, UR40, 0xe000, URZ ;  /* 0x0000e00028307890 */ /* 0x000fc4000fffe0ff */
[----:B------:R-:W-:Y:S01]  /*228b0*/  UIADD3 UR74, UPT, UPT, UR42, 0x78, URZ ;  /* 0x000000782a4a7890 */ /* 0x000fe2000fffe0ff */
[----:B------:R-:W-:Y:S01]  /*228c0*/  R2UR.FILL UR38, R2 ;  /* 0x00000000022672ca */ /* 0x000fe200004e0000 */
[----:B------:R-:W-:Y:S02]  /*228d0*/  UIADD3 UR72, UPT, UPT, UR40, 0xf000, URZ ;  /* 0x0000f00028487890 */ /* 0x000fe4000fffe0ff */
[----:B---3--:R-:W-:Y:S01]  /*228e0*/  UIADD3 UR64, UPT, UPT, UR40, 0x400, URZ ;  /* 0x0000040028407890 */ /* 0x008fe2000fffe0ff */
[----:B------:R-:W-:Y:S01]  /*228f0*/  UMOV UR66, UR42 ;  /* 0x0000002a00427c82 */ /* 0x000fe20008000000 */
[----:B------:R-:W-:Y:S01]  /*22900*/  UMOV UR65, 0x40 ;  /* 0x0000004000417882 */ /* 0x000fe20000000000 */
[----:B------:R-:W-:Y:S01]  /*22910*/  MOV.SPILL R6, UR66 ;  /* 0x0000004200067c02 */ /* 0x000fe20009000f00 */
[----:B------:R-:W-:Y:S02]  /*22920*/  UIADD3 UR66, UPT, UPT, UR42, 0x58, URZ ;  /* 0x000000582a427890 */ /* 0x000fe4000fffe0ff */
[----:B------:R-:W-:Y:S01]  /*22930*/  MOV.SPILL R4, UR64 ;  /* 0x0000004000047c02 */ /* 0x000fe20009000f00 */
[----:B------:R-:W-:Y:S01]  /*22940*/  UIADD3 UR64, UPT, UPT, UR40, 0xb000, URZ ;  /* 0x0000b00028407890 */ /* 0x000fe2000fffe0ff */
[----:B------:R-:W-:Y:S01]  /*22950*/  MOV.SPILL R5, UR65 ;  /* 0x0000004100057c02 */ /* 0x000fe20009000f00 */
[----:B----4-:R-:W-:-:S02]  /*22960*/  UIADD3 UR32, UPT, UPT, UR40, 0x6000, URZ ;  /* 0x0000600028207890 */ /* 0x010fc4000fffe0ff */
[----:B------:R-:W-:Y:S01]  /*22970*/  UIADD3 UR34, UPT, UPT, UR42, 0x30, URZ ;  /* 0x000000302a227890 */ /* 0x000fe2000fffe0ff */
[----:B------:R-:W-:Y:S01]  /*22980*/  UMOV UR65, UR41 ;  /* 0x0000002900417c82 */ /* 0x000fe20008000000 */
[----:B------:R-:W-:Y:S01]  /*22990*/  UMOV UR15, UR66 ;  /* 0x00000042000f7c82 */ /* 0x000fe20008000000 */
[----:B------:R-:W-:Y:S01]  /*229a0*/  UMOV UR75, UR43 ;  /* 0x0000002b004b7c82 */ /* 0x000fe20008000000 */
[----:B-----5:R-:W-:-:S03]  /*229b0*/  UIADD3 UR24, UPT, UPT, UR40, 0x9000, URZ ;  /* 0x0000900028187890 */ /* 0x020fc6000fffe0ff */
[----:B------:R-:W-:Y:S01]  /*229c0*/  UMOV UR31, UR34 ;  /* 0x00000022001f7c82 */ /* 0x000fe20008000000 */
[----:B------:R-:W-:Y:S01]  /*229d0*/  UIADD3 UR26, UPT, UPT, UR42, 0x48, URZ ;  /* 0x000000482a1a7890 */ /* 0x000fe2000fffe0ff */
[----:B------:R2:W-:Y:S01]  /*229e0*/  UTMASTG.5D [UR32], [UR4] ;  /* 0x00000020040073b5 */ /* 0x0005e20008020000 */
[----:B------:R-:W-:Y:S01]  /*229f0*/  MOV.SPILL R17, UR31 ;  /* 0x0000001f00117c02 */ /* 0x000fe20009000f00 */
[----:B------:R-:W-:Y:S01]  /*22a00*/  UMOV UR76, UR44 ;  /* 0x0000002c004c7c82 */ /* 0x000fe20008000000 */
[----:B------:R-:W-:Y:S01]  /*22a10*/  UMOV UR77, UR45 ;  /* 0x0000002d004d7c82 */ /* 0x000fe20008000000 */
[----:B-1----:R-:W-:Y:S01]  /*22a20*/  UIADD3 UR56, UPT, UPT, UR40, 0x1400, URZ ;  /* 0x0000140028387890 */ /* 0x002fe2000fffe0ff */
[----:B------:R-:W-:Y:S01]  /*22a30*/  R2UR.FILL UR31, R17 ;  /* 0x00000000111f72ca */ /* 0x000fe200004e0000 */
[----:B------:R-:W-:Y:S01]  /*22a40*/  UIADD3 UR58, UPT, UPT, UR42, 0x50, URZ ;  /* 0x000000502a3a7890 */ /* 0x000fe2000fffe0ff */
[----:B------:R-:W-:Y:S01]  /*22a50*/  UMOV UR57, 0x40 ;  /* 0x0000004000397882 */ /* 0x000fe20000000000 */
[----:B------:R-:W-:-:S02]  /*22a60*/  UMOV UR23, UR26 ;  /* 0x0000001a00177c82 */ /* 0x000fc40008000000 */
[----:B------:R-:W-:Y:S01]  /*22a70*/  MOV.SPILL R10, UR56 ;  /* 0x00000038000a7c02 */ /* 0x000fe20009000f00 */
[----:B------:R-:W-:Y:S01]  /*22a80*/  UIADD3 UR56, UPT, UPT, UR40, 0xa000, URZ ;  /* 0x0000a00028387890 */ /* 0x000fe2000fffe0ff */
[----:B------:R-:W-:Y:S01]  /*22a90*/  MOV.SPILL R11, UR57 ;  /* 0x00000039000b7c02 */ /* 0x000fe20009000f00 */
[----:B------:R-:W-:Y:S01]  /*22aa0*/  UMOV UR57, UR41 ;  /* 0x0000002900397c82 */ /* 0x000fe20008000000 */
[----:B------:R-:W-:Y:S01]  /*22ab0*/  UMOV UR73, UR41 ;  /* 0x0000002900497c82 */ /* 0x000fe20008000000 */
[----:B------:R-:W-:Y:S01]  /*22ac0*/  UMOV UR22, UR58 ;  /* 0x0000003a00167c82 */ /* 0x000fe20008000000 */
[----:B------:R-:W-:Y:S01]  /*22ad0*/  UMOV UR7, UR50 ;  /* 0x0000003200077c82 */ /* 0x000fe20008000000 */
[----:B--2---:R-:W-:Y:S02]  /*22ae0*/  UIADD3 UR32, UPT, UPT, UR40, 0x7000, URZ ;  /* 0x0000700028207890 */ /* 0x004fe4000fffe0ff */
[----:B------:R-:W-:-:S07]  /*22af0*/  UIADD3 UR34, UPT, UPT, UR42, 0x38, URZ ;  /* 0x000000382a227890 */ /* 0x000fce000fffe0ff */
[----:B------:R-:W-:Y:S02]  /*22b00*/  UMOV UR30, UR34 ;  /* 0x00000022001e7c82 */ /* 0x000fe40008000000 */
[----:B------:R1:W-:Y:S01]  /*22b10*/  UTMASTG.5D [UR32], [UR4] ;  /* 0x00000020040073b5 */ /* 0x0003e20008020000 */
[----:B------:R-:W-:-:S04]  /*22b20*/  MOV.SPILL R16, UR30 ;  /* 0x0000001e00107c02 */ /* 0x000fc80009000f00 */
[----:B------:R-:W-:Y:S01]  /*22b30*/  R2UR.FILL UR30, R16 ;  /* 0x00000000101e72ca */ /* 0x000fe200004e0000 */
[----:B------:R2:W-:Y:S01]  /*22b40*/  UTMASTG.5D [UR16], [UR4] ;  /* 0x00000010040073b5 */ /* 0x0005e20008020000 */
[----:B------:R3:W-:Y:S01]  /*22b50*/  UTMASTG.5D [UR24], [UR4] ;  /* 0x00000018040073b5 */ /* 0x0007e20008020000 */
[----:B------:R4:W-:Y:S01]  /*22b60*/  UTMASTG.5D [UR56], [UR4] ;  /* 0x00000038040073b5 */ /* 0x0009e20008020000 */
[----:B------:R5:W-:Y:S01]  /*22b70*/  UTMASTG.5D [UR64], [UR4] ;  /* 0x00000040040073b5 */ /* 0x000be20008020000 */
[----:B-1----:R-:W-:Y:S02]  /*22b80*/  UIADD3 UR32, UPT, UPT, UR40, 0xd000, URZ ;  /* 0x0000d00028207890 */ /* 0x002fe4000fffe0ff */
[----:B------:R-:W-:Y:S01]  /*22b90*/  UIADD3 UR34, UPT, UPT, UR42, 0x68, URZ ;  /* 0x000000682a227890 */ /* 0x000fe2000fffe0ff */
[----:B------:R1:W-:Y:S01]  /*22ba0*/  UTMASTG.5D [UR8], [UR4] ;  /* 0x00000008040073b5 */ /* 0x0003e20008020000 */
[----:B--2---:R-:W-:-:S05]  /*22bb0*/  UIADD3 UR16, UPT, UPT, UR40, 0x8400, URZ ;  /* 0x0000840028107890 */ /* 0x004fca000fffe0ff */
[----:B------:R-:W-:Y:S02]  /*22bc0*/  UMOV UR14, UR34 ;  /* 0x00000022000e7c82 */ /* 0x000fe40008000000 */
[----:B------:R2:W-:Y:S01]  /*22bd0*/  UTMASTG.5D [UR32], [UR4] ;  /* 0x00000020040073b5 */ /* 0x0005e20008020000 */
[----:B------:R-:W-:Y:S01]  /*22be0*/  UMOV UR17, 0x40 ;  /* 0x0000004000117882 */ /* 0x000fe20000000000 */
[----:B---3--:R-:W-:Y:S01]  /*22bf0*/  R2UR.FILL UR26, R15 ;  /* 0x000000000f1a72ca */ /* 0x008fe200004e0000 */
[----:B------:R-:W-:Y:S01]  /*22c00*/  UIADD3 UR24, UPT, UPT, UR40, 0x4400, URZ ;  /* 0x0000440028187890 */ /* 0x000fe2000fffe0ff */
[----:B------:R3:W-:Y:S01]  /*22c10*/  UTMASTG.5D [UR48], [UR4] ;  /* 0x00000030040073b5 */ /* 0x0007e20008020000 */
[----:B------:R-:W-:Y:S01]  /*22c20*/  UMOV UR25, 0x40 ;  /* 0x0000004000197882 */ /* 0x000fe20000000000 */
[----:B----4-:R-:W-:Y:S01]  /*22c30*/  R2UR.FILL UR61, R14 ;  /* 0x000000000e3d72ca */ /* 0x010fe200004e0000 */
[----:B------:R-:W-:Y:S01]  /*22c40*/  UMOV UR58, UR47 ;  /* 0x0000002f003a7c82 */ /* 0x000fe20008000000 */
[----:B------:R-:W-:Y:S01]  /*22c50*/  R2UR.FILL UR60, R13 ;  /* 0x000000000d3c72ca */ /* 0x000fe200004e0000 */
[----:B------:R-:W-:Y:S01]  /*22c60*/  UTMASTG.5D [UR72], [UR4] ;  /* 0x00000048040073b5 */ /* 0x000fe20008020000 */
[----:B------:R-:W-:-:S02]  /*22c70*/  R2UR.FILL UR59, R12 ;  /* 0x000000000c3b72ca */ /* 0x000fc400004e0000 */
[----:B------:R-:W-:Y:S02]  /*22c80*/  R2UR.FILL UR57, R11 ;  /* 0x000000000b3972ca */ /* 0x000fe400004e0000 */
[----:B-----5:R-:W-:Y:S02]  /*22c90*/  R2UR.FILL UR69, R9 ;  /* 0x00000000094572ca */ /* 0x020fe400004e0000 */
[----:B------:R-:W-:Y:S02]  /*22ca0*/  R2UR.FILL UR68, R8 ;  /* 0x00000000084472ca */ /* 0x000fe400004e0000 */
[----:B------:R-:W-:Y:S02]  /*22cb0*/  R2UR.FILL UR67, R7 ;  /* 0x00000000074372ca */ /* 0x000fe400004e0000 */
[----:B------:R-:W-:Y:S02]  /*22cc0*/  R2UR.FILL UR66, R6 ;  /* 0x00000000064272ca */ /* 0x000fe400004e0000 */
[----:B------:R-:W-:Y:S01]  /*22cd0*/  R2UR.FILL UR65, R5 ;  /* 0x00000000054172ca */ /* 0x000fe200004e0000 */
[----:B-1----:R-:W-:Y:S01]  /*22ce0*/  UIADD3 UR8, UPT, UPT, UR40, 0xc400, URZ ;  /* 0x0000c40028087890 */ /* 0x002fe2000fffe0ff */
[----:B------:R-:W-:Y:S01]  /*22cf0*/  R2UR.FILL UR64, R4 ;  /* 0x00000000044072ca */ /* 0x000fe200004e0000 */
[----:B------:R-:W-:Y:S01]  /*22d00*/  UMOV UR9, 0x40 ;  /* 0x0000004000097882 */ /* 0x000fe20000000000 */
[----:B------:R-:W-:Y:S01]  /*22d10*/  R2UR.FILL UR56, R10 ;  /* 0x000000000a3872ca */ /* 0x000fe200004e0000 */
[----:B--2---:R-:W-:Y:S01]  /*22d20*/  UIADD3 UR32, UPT, UPT, UR40, 0x3400, URZ ;  /* 0x0000340028207890 */ /* 0x004fe2000fffe0ff */
[----:B------:R-:W-:Y:S01]  /*22d30*/  UMOV UR33, 0x40 ;  /* 0x0000004000217882 */ /* 0x000fe20000000000 */
[----:B------:R-:W-:-:S08]  /*22d40*/  UMOV UR34, UR39 ;  /* 0x0000002700227c82 */ /* 0x000fd00008000000 */
[----:B------:R1:W-:Y:S01]  /*22d50*/  UTMASTG.5D [UR64], [UR4] ;  /* 0x00000040040073b5 */ /* 0x0003e20008020000 */
[----:B---3--:R-:W-:Y:S01]  /*22d60*/  UIADD3 UR48, UPT, UPT, UR40, 0x2400, URZ ;  /* 0x0000240028307890 */ /* 0x008fe2000fffe0ff */
[----:B------:R-:W-:Y:S01]  /*22d70*/  UMOV UR49, 0x40 ;  /* 0x0000004000317882 */ /* 0x000fe20000000000 */
[----:B------:R-:W-:Y:S01]  /*22d80*/  UMOV UR50, UR46 ;  /* 0x0000002e00327c82 */ /* 0x000fe20008000000 */
[----:B------:R2:W-:Y:S06]  /*22d90*/  UTMASTG.5D [UR56], [UR4] ;  /* 0x00000038040073b5 */ /* 0x0005ec0008020000 */
[----:B------:R3:W-:Y:S01]  /*22da0*/  UTMASTG.5D [UR48], [UR4] ;  /* 0x00000030040073b5 */ /* 0x0007e20008020000 */
[----:B------:R4:W-:Y:S01]  /*22db0*/  UTMASTG.5D [UR32], [UR4] ;  /* 0x00000020040073b5 */ /* 0x0009e20008020000 */
[----:B------:R5:W-:Y:S01]  /*22dc0*/  UTMASTG.5D [UR24], [UR4] ;  /* 0x00000018040073b5 */ /* 0x000be20008020000 */
[----:B-1----:R-:W-:Y:S01]  /*22dd0*/  UIADD3 UR64, UPT, UPT, UR40, 0x800, URZ ;  /* 0x0000080028407890 */ /* 0x002fe2000fffe0ff */
[----:B------:R-:W-:Y:S01]  /*22de0*/  UMOV UR65, 0x80 ;  /* 0x0000008000417882 */ /* 0x000fe20000000000 */
[----:B------:R-:W-:Y:S01]  /*22df0*/  UMOV UR66, UR42 ;  /* 0x0000002a00427c82 */ /* 0x000fe20008000000 */
[----:B------:R-:W-:Y:S01]  /*22e00*/  UMOV UR67, UR43 ;  /* 0x0000002b00437c82 */ /* 0x000fe20008000000 */
[----:B------:R-:W-:Y:S01]  /*22e10*/  UMOV UR68, UR44 ;  /* 0x0000002c00447c82 */ /* 0x000fe20008000000 */
[----:B------:R-:W-:Y:S01]  /*22e20*/  UMOV UR69, UR45 ;  /* 0x0000002d00457c82 */ /* 0x000fe20008000000 */
[----:B--2---:R-:W-:Y:S01]  /*22e30*/  UIADD3 UR56, UPT, UPT, UR40, 0x5400, URZ ;  /* 0x0000540028387890 */ /* 0x004fe2000fffe0ff */
[----:B------:R-:W-:Y:S01]  /*22e40*/  UMOV UR57, 0x40 ;  /* 0x0000004000397882 */ /* 0x000fe20000000000 */
[----:B------:R-:W-:Y:S01]  /*22e50*/  UMOV UR59, UR43 ;  /* 0x0000002b003b7c82 */ /* 0x000fe20008000000 */
[----:B------:R-:W-:Y:S01]  /*22e60*/  UMOV UR60, UR44 ;  /* 0x0000002c003c7c82 */ /* 0x000fe20008000000 */
[----:B------:R-:W-:Y:S01]  /*22e70*/  UMOV UR61, UR45 ;  /* 0x0000002d003d7c82 */ /* 0x000fe20008000000 */
[----:B------:R-:W-:Y:S01]  /*22e80*/  UMOV UR58, UR38 ;  /* 0x00000026003a7c82 */ /* 0x000fe20008000000 */
[----:B---3--:R-:W-:-:S03]  /*22e90*/  UIADD3 UR48, UPT, UPT, UR40, 0x6400, URZ ;  /* 0x0000640028307890 */ /* 0x008fc6000fffe0ff */
[----:B------:R1:W-:Y:S01]  /*22ea0*/  UTMASTG.5D [UR56], [UR4] ;  /* 0x00000038040073b5 */ /* 0x0003e20008020000 */
[----:B------:R-:W-:Y:S01]  /*22eb0*/  UMOV UR50, UR31 ;  /* 0x0000001f00327c82 */ /* 0x000fe20008000000 */
[----:B----4-:R-:W-:-:S04]  /*22ec0*/  UIADD3 UR32, UPT, UPT, UR40, 0x7400, URZ ;  /* 0x0000740028207890 */ /* 0x010fc8000fffe0ff */
[----:B------:R2:W-:Y:S01]  /*22ed0*/  UTMASTG.5D [UR48], [UR4] ;  /* 0x00000030040073b5 */ /* 0x0005e20008020000 */
[----:B------:R-:W-:Y:S01]  /*22ee0*/  UMOV UR34, UR30 ;  /* 0x0000001e00227c82 */ /* 0x000fe20008000000 */
[----:B-----5:R-:W-:-:S03]  /*22ef0*/  UIADD3 UR24, UPT, UPT, UR40, 0x4800, URZ ;  /* 0x0000480028187890 */ /* 0x020fc6000fffe0ff */
[----:B------:R3:W-:Y:S01]  /*22f00*/  UTMASTG.5D [UR32], [UR4] ;  /* 0x00000020040073b5 */ /* 0x0007e20008020000 */
[----:B------:R-:W-:Y:S01]  /*22f10*/  UMOV UR25, 0x80 ;  /* 0x0000008000197882 */ /* 0x000fe20000000000 */
[----:B------:R4:W-:Y:S01]  /*22f20*/  UTMASTG.5D [UR16], [UR4] ;  /* 0x00000010040073b5 */ /* 0x0009e20008020000 */
[----:B-1----:R-:W-:Y:S01]  /*22f30*/  UIADD3 UR56, UPT, UPT, UR40, 0x9400, URZ ;  /* 0x0000940028387890 */ /* 0x002fe2000fffe0ff */
[----:B------:R-:W-:Y:S01]  /*22f40*/  UMOV UR58, UR23 ;  /* 0x00000017003a7c82 */ /* 0x000fe20008000000 */
[----:B--2---:R-:W-:-:S07]  /*22f50*/  UIADD3 UR48, UPT, UPT, UR40, 0xa400, URZ ;  /* 0x0000a40028307890 */ /* 0x004fce000fffe0ff */
[----:B------:R1:W-:Y:S01]  /*22f60*/  UTMASTG.5D [UR56], [UR4] ;  /* 0x00000038040073b5 */ /* 0x0003e20008020000 */
[----:B------:R-:W-:Y:S01]  /*22f70*/  UMOV UR50, UR22 ;  /* 0x0000001600327c82 */ /* 0x000fe20008000000 */
[----:B---3--:R-:W-:Y:S01]  /*22f80*/  UIADD3 UR32, UPT, UPT, UR40, 0xb400, URZ ;  /* 0x0000b40028207890 */ /* 0x008fe2000fffe0ff */
[----:B------:R2:W-:Y:S01]  /*22f90*/  UTMASTG.5D [UR48], [UR4] ;  /* 0x00000030040073b5 */ /* 0x0005e20008020000 */
[----:B------:R-:W-:Y:S01]  /*22fa0*/  UMOV UR34, UR15 ;  /* 0x0000000f00227c82 */ /* 0x000fe20008000000 */
[----:B----4-:R-:W-:-:S06]  /*22fb0*/  UIADD3 UR16, UPT, UPT, UR40, 0x8800, URZ ;  /* 0x0000880028107890 */ /* 0x010fcc000fffe0ff */
        /* <DEDUP_REMOVED lines=16> */
[----:B------:R-:W-:Y:S01]  /*230c0*/  UMOV UR57, 0x80 ;  /* 0x0000008000397882 */ /* 0x000fe20000000000 */
[----:B------:R-:W-:Y:S01]  /*230d0*/  UMOV UR58, UR47 ;  /* 0x0000002f003a7c82 */ /* 0x000fe20008000000 */
[----:B--2---:R-:W-:-:S06]  /*230e0*/  UIADD3 UR48, UPT, UPT, UR40, 0x2800, URZ ;  /* 0x0000280028307890 */ /* 0x004fcc000fffe0ff */
[----:B------:R1:W-:Y:S01]  /*230f0*/  UTMASTG.5D [UR56], [UR4] ;  /* 0x00000038040073b5 */ /* 0x0003e20008020000 */
[----:B------:R-:W-:Y:S01]  /*23100*/  UMOV UR49, 0x80 ;  /* 0x0000008000317882 */ /* 0x000fe20000000000 */
[----:B------:R-:W-:Y:S01]  /*23110*/  UMOV UR50, UR46 ;  /* 0x0000002e00327c82 */ /* 0x000fe20008000000 */
[----:B---3--:R-:W-:Y:S01]  /*23120*/  UIADD3 UR32, UPT, UPT, UR40, 0x3800, URZ ;  /* 0x0000380028207890 */ /* 0x008fe2000fffe0ff */
[----:B------:R2:W-:Y:S01]  /*23130*/  UTMASTG.5D [UR48], [UR4] ;  /* 0x00000030040073b5 */ /* 0x0005e20008020000 */
[----:B------:R-:W-:Y:S01]  /*23140*/  UMOV UR33, 0x80 ;  /* 0x0000008000217882 */ /* 0x000fe20000000000 */
[----:B------:R-:W-:Y:S01]  /*23150*/  UMOV UR34, UR39 ;  /* 0x0000002700227c82 */ /* 0x000fe20008000000 */
[----:B----4-:R-:W-:-:S05]  /*23160*/  UIADD3 UR64, UPT, UPT, UR40, 0xd800, URZ ;  /* 0x0000d80028407890 */ /* 0x010fca000fffe0ff */
[----:B------:R3:W-:Y:S01]  /*23170*/  UTMASTG.5D [UR32], [UR4] ;  /* 0x00000020040073b5 */ /* 0x0007e20008020000 */
[----:B------:R-:W-:Y:S01]  /*23180*/  UMOV UR66, UR14 ;  /* 0x0000000e00427c82 */ /* 0x000fe20008000000 */
        /* <DEDUP_REMOVED lines=33> */
[----:B------:R-:W-:Y:S01]  /*233a0*/  UMOV UR33, 0xc0 ;  /* 0x000000c000217882 */ /* 0x000fe20000000000 */
[----:B------:R-:W-:Y:S01]  /*233b0*/  UMOV UR34, UR42 ;  /* 0x0000002a00227c82 */ /* 0x000fe20008000000 */
[----:B----4-:R-:W-:-:S05]  /*233c0*/  UIADD3 UR8, UPT, UPT, UR40, 0xfc00, URZ ;  /* 0x0000fc0028087890 */ /* 0x010fca000fffe0ff */
[----:B------:R3:W-:Y:S01]  /*233d0*/  UTMASTG.5D [UR32], [UR4] ;  /* 0x00000020040073b5 */ /* 0x0007e20008020000 */
[----:B------:R-:W-:Y:S01]  /*233e0*/  UMOV UR9, 0xc0 ;  /* 0x000000c000097882 */ /* 0x000fe20000000000 */
[----:B-----5:R-:W-:Y:S01]  /*233f0*/  UIADD3 UR64, UPT, UPT, UR40, 0x1c00, URZ ;  /* 0x00001c0028407890 */ /* 0x020fe2000fffe0ff */
[----:B------:R-:W-:Y:S01]  /*23400*/  UMOV UR65, 0xc0 ;  /* 0x000000c000417882 */ /* 0x000fe20000000000 */
[----:B------:R-:W-:-:S07]  /*23410*/  UMOV UR66, UR47 ;  /* 0x0000002f00427c82 */ /* 0x000fce0008000000 */
[----:B------:R-:W-:Y:S01]  /*23420*/  UTMASTG.5D [UR64], [UR4] ;  /* 0x00000040040073b5 */ /* 0x000fe20008020000 */
        /* <DEDUP_REMOVED lines=9> */
[----:B------:R-:W-:Y:S01]  /*234c0*/  UMOV UR34, UR26 ;  /* 0x0000001a00227c82 */ /* 0x000fe20008000000 */
[----:B------:R-:W-:-:S06]  /*234d0*/  UMOV UR26, UR38 ;  /* 0x00000026001a7c82 */ /* 0x000fcc0008000000 */
[----:B------:R3:W-:Y:S01]  /*234e0*/  UTMASTG.5D [UR32], [UR4] ;  /* 0x00000020040073b5 */ /* 0x0007e20008020000 */
[----:B------:R4:W-:Y:S01]  /*234f0*/  UTMASTG.5D [UR24], [UR4] ;  /* 0x00000018040073b5 */ /* 0x0009e20008020000 */
[----:B-1----:R-:W-:Y:S01]  /*23500*/  UIADD3 UR56, UPT, UPT, UR40, 0x6c00, URZ ;  /* 0x00006c0028387890 */ /* 0x002fe2000fffe0ff */
[----:B------:R-:W-:Y:S01]  /*23510*/  UMOV UR58, UR31 ;  /* 0x0000001f003a7c82 */ /* 0x000fe20008000000 */
[----:B--2---:R-:W-:-:S07]  /*23520*/  UIADD3 UR48, UPT, UPT, UR40, 0x7c00, URZ ;  /* 0x00007c0028307890 */ /* 0x004fce000fffe0ff */
[----:B------:R-:W-:Y:S01]  /*23530*/  UTMASTG.5D [UR56], [UR4] ;  /* 0x00000038040073b5 */ /* 0x000fe20008020000 */
[----:B------:R-:W-:Y:S01]  /*23540*/  UMOV UR50, UR30 ;  /* 0x0000001e00327c82 */ /* 0x000fe20008000000 */
[----:B---3--:R-:W-:Y:S01]  /*23550*/  UIADD3 UR32, UPT, UPT, UR40, 0x8c00, URZ ;  /* 0x00008c0028207890 */ /* 0x008fe2000fffe0ff */
[----:B------:R1:W-:Y:S01]  /*23560*/  UTMASTG.5D [UR48], [UR4] ;  /* 0x00000030040073b5 */ /* 0x0003e20008020000 */
[----:B------:R-:W-:Y:S01]  /*23570*/  UMOV UR34, UR18 ;  /* 0x0000001200227c82 */ /* 0x000fe20008000000 */
[----:B------:R-:W-:Y:S01]  /*23580*/  UMOV UR18, UR22 ;  /* 0x0000001600127c82 */ /* 0x000fe20008000000 */
[----:B----4-:R-:W-:-:S05]  /*23590*/  UIADD3 UR24, UPT, UPT, UR40, 0x9c00, URZ ;  /* 0x00009c0028187890 */ /* 0x010fca000fffe0ff */
[----:B------:R2:W-:Y:S01]  /*235a0*/  UTMASTG.5D [UR32], [UR4] ;  /* 0x00000020040073b5 */ /* 0x0005e20008020000 */
[----:B------:R-:W-:-:S03]  /*235b0*/  UMOV UR26, UR23 ;  /* 0x00000017001a7c82 */ /* 0x000fc60008000000 */
[----:B------:R3:W-:Y:S01]  /*235c0*/  UTMASTG.5D [UR24], [UR4] ;  /* 0x00000018040073b5 */ /* 0x0007e20008020000 */
[----:B------:R4:W-:Y:S01]  /*235d0*/  UTMASTG.5D [UR16], [UR4] ;  /* 0x00000010040073b5 */ /* 0x0009e20008020000 */
[----:B-1----:R-:W-:Y:S01]  /*235e0*/  UIADD3 UR48, UPT, UPT, UR40, 0xbc00, URZ ;  /* 0x0000bc0028307890 */ /* 0x002fe2000fffe0ff */
[----:B------:R-:W-:Y:S01]  /*235f0*/  UMOV UR50, UR15 ;  /* 0x0000000f00327c82 */ /* 0x000fe20008000000 */
[----:B--2---:R-:W-:-:S07]  /*23600*/  UIADD3 UR32, UPT, UPT, UR40, 0xcc00, URZ ;  /* 0x0000cc0028207890 */ /* 0x004fce000fffe0ff */
[----:B------:R2:W-:Y:S01]  /*23610*/  UTMASTG.5D [UR48], [UR4] ;  /* 0x00000030040073b5 */ /* 0x0005e20008020000 */
[----:B------:R-:W-:Y:S01]  /*23620*/  UMOV UR34, UR10 ;  /* 0x0000000a00227c82 */ /* 0x000fe20008000000 */
[----:B------:R-:W-:Y:S01]  /*23630*/  UMOV UR10, UR74 ;  /* 0x0000004a000a7c82 */ /* 0x000fe20008000000 */
[----:B---3--:R-:W-:Y:S01]  /*23640*/  UIADD3 UR24, UPT, UPT, UR40, 0xdc00, URZ ;  /* 0x0000dc0028187890 */ /* 0x008fe2000fffe0ff */
[----:B------:R2:W-:Y:S01]  /*23650*/  UTMASTG.5D [UR32], [UR4] ;  /* 0x00000020040073b5 */ /* 0x0005e20008020000 */
[----:B------:R-:W-:Y:S01]  /*23660*/  UMOV UR26, UR14 ;  /* 0x0000000e001a7c82 */ /* 0x000fe20008000000 */
[----:B----4-:R-:W-:-:S06]  /*23670*/  UIADD3 UR16, UPT, UPT, UR40, 0xec00, URZ ;  /* 0x0000ec0028107890 */ /* 0x010fcc000fffe0ff */
[----:B------:R2:W-:Y:S01]  /*23680*/  UTMASTG.5D [UR24], [UR4] ;  /* 0x00000018040073b5 */ /* 0x0005e20008020000 */
[----:B------:R-:W-:Y:S02]  /*23690*/  UMOV UR18, UR7 ;  /* 0x0000000700127c82 */ /* 0x000fe40008000000 */
[----:B------:R2:W-:Y:S01]  /*236a0*/  UTMASTG.5D [UR16], [UR4] ;  /* 0x00000010040073b5 */ /* 0x0005e20008020000 */
[----:B------:R2:W-:Y:S02]  /*236b0*/  UTMASTG.5D [UR8], [UR4] ;  /* 0x00000008040073b5 */ /* 0x0005e40008020000 */
[----:B--2---:R-:W-:Y:S01]  /*236c0*/  NOP ;  /* 0x0000000000007918 */ /* 0x004fe20000000000 */
.L_x_392:
[----:B------:R-:W-:Y:S05]  /*236d0*/  BSYNC.RECONVERGENT B0 ;  /* 0x0000000000007941 */ /* 0x000fea0003800200 */
.L_x_391:
[----:B------:R0:W-:Y:S01]  /*236e0*/  UTMACMDFLUSH ;  /* 0x00000000000079b7 */ /* 0x0001e20000000000 */
[----:B------:R-:W-:Y:S05]  /*236f0*/  BRA.U UP6, `(.L_x_393) ;  /* 0x0000000106047547 */ /* 0x000fea000b800000 */
[----:B------:R-:W-:Y:S05]  /*23700*/  BPT.TRAP 0x1 ;  /* 0x000000040000795c */ /* 0x000fea0000300000 */
.L_x_393:
[----:B------:R-:W2:Y:S02]  /*23710*/  SYNCS.PHASECHK.TRANS64.TRYWAIT P0, [UR40+0x500b8], R0 ;  /* 0x0500b800ff0075a7 */ /* 0x000ea40008001128 */
[----:B--2---:R-:W-:Y:S05]  /*23720*/  @!P0 BRA `(.L_x_394) ;  /* 0x0000002c00888947 */ /* 0x004fea0003800000 */
.L_x_482:
[----:B------:R-:W-:Y:S04]  /*23730*/  BSSY.RECONVERGENT B0, `(.L_x_395) ;  /* 0x0000199000007945 */ /* 0x000fe80003800200 */
[----:B------:R-:W-:Y:S05]  /*23740*/  @!P1 BRA `(.L_x_396) ;  /* 0x00000018005c9947 */ /* 0x000fea0003800000 */
[----:B------:R-:W-:Y:S01]  /*23750*/  UMOV UR21, UR45 ;  /* 0x0000002d00157c82 */ /* 0x000fe20008000000 */
[----:B------:R-:W-:Y:S01]  /*23760*/  UIADD3 UR8, UPT, UPT, UR42, 0xb8, URZ ;  /* 0x000000b82a087890 */ /* 0x000fe2000fffe0ff */
[----:B------:R-:W-:Y:S01]  /*23770*/  MOV.SPILL R2, UR21 ;  /* 0x0000001500027c02 */ /* 0x000fe20009000f00 */
[----:B------:R-:W-:Y:S01]  /*23780*/  UIADD3 UR18, UPT, UPT, UR42, 0xc0, URZ ;  /* 0x000000c02a127890 */ /* 0x000fe2000fffe0ff */
[----:B------:R-:W-:Y:S01]  /*23790*/  IMAD.U32 R15, RZ, RZ, UR43 ;  /* 0x0000002bff0f7e24 */ /* 0x000fe2000f8e00ff */
[----:B------:R-:W-:Y:S01]  /*237a0*/  UIADD3 UR10, UPT, UPT, UR42, 0xe0, URZ ;  /* 0x000000e02a0a7890 */ /* 0x000fe2000fffe0ff */
[----:B------:R-:W-:Y:S01]  /*237b0*/  IMAD.U32 R13, RZ, RZ, UR45 ;  /* 0x0000002dff0d7e24 */ /* 0x000fe2000f8e00ff */
[----:B------:R2:W-:Y:S01]  /*237c0*/  STL [R1+0x2c], R2 ;  /* 0x00002c0201007387 */ /* 0x0005e20000100800 */
[----:B------:R-:W-:Y:S01]  /*237d0*/  IMAD.U32 R25, RZ, RZ, UR8 ;  /* 0x00000008ff197e24 */ /* 0x000fe2000f8e00ff */
[----:B------:R-:W-:Y:S01]  /*237e0*/  UIADD3 UR8, UPT, UPT, UR42, 0xc8, URZ ;  /* 0x000000c82a087890 */ /* 0x000fe2000fffe0ff */
[----:B------:R-:W-:Y:S01]  /*237f0*/  IMAD.U32 R4, RZ, RZ, UR45 ;  /* 0x0000002dff047e24 */ /* 0x000fe2000f8e00ff */
[----:B------:R-:W-:Y:S01]  /*23800*/  MOV.SPILL R27, UR10 ;  /* 0x0000000a001b7c02 */ /* 0x000fe20009000f00 */
[----:B------:R-:W-:Y:S01]  /*23810*/  UMOV UR20, UR44 ;  /* 0x0000002c00147c82 */ /* 0x000fe20008000000 */
[----:B------:R-:W-:Y:S01]  /*23820*/  R2UR UR10, R25 ;  /* 0x00000000190a72ca */ /* 0x000fe200000e0000 */
[----:B------:R-:W-:Y:S01]  /*23830*/  UIADD3 UR7, UPT, UPT, UR40, 0x17000, URZ ;  /* 0x0001700028077890 */ /* 0x000fe2000fffe0ff */
[----:B------:R-:W-:Y:S01]  /*23840*/  IMAD.U32 R24, RZ, RZ, UR8 ;  /* 0x00000008ff187e24 */ /* 0x000fe2000f8e00ff */
[----:B------:R-:W-:Y:S01]  /*23850*/  UIADD3 UR8, UPT, UPT, UR42, 0xd0, URZ ;  /* 0x000000d02a087890 */ /* 0x000fe2000fffe0ff */
[----:B-1----:R-:W-:Y:S01]  /*23860*/  MOV.SPILL R0, UR20 ;  /* 0x0000001400007c02 */ /* 0x002fe20009000f00 */
[----:B------:R-:W-:Y:S01]  /*23870*/  UIADD3 UR16, UPT, UPT, UR40, 0x18000, URZ ;  /* 0x0001800028107890 */ /* 0x000fe2000fffe0ff */
[----:B------:R-:W-:Y:S01]  /*23880*/  IMAD.U32 R14, RZ, RZ, UR44 ;  /* 0x0000002cff0e7e24 */ /* 0x000fe2000f8e00ff */
[----:B------:R-:W-:Y:S01]  /*23890*/  UMOV UR19, UR43 ;  /* 0x0000002b00137c82 */ /* 0x000fe20008000000 */
[----:B------:R-:W-:Y:S01]  /*238a0*/  IMAD.U32 R20, RZ, RZ, UR7 ;  /* 0x00000007ff147e24 */ /* 0x000fe2000f8e00ff */
[----:B------:R-:W-:Y:S01]  /*238b0*/  MOV.SPILL R3, UR19 ;  /* 0x0000001300037c02 */ /* 0x000fe20009000f00 */
[----:B------:R-:W-:Y:S01]  /*238c0*/  IMAD.U32 R23, RZ, RZ, UR8 ;  /* 0x00000008ff177e24 */ /* 0x000fe2000f8e00ff */
[----:B------:R-:W-:Y:S01]  /*238d0*/  UIADD3 UR8, UPT, UPT, UR42, 0xd8, URZ ;  /* 0x000000d82a087890 */ /* 0x000fe2000fffe0ff */
[----:B------:R1:W-:Y:S01]  /*238e0*/  STL [R1+0x28], R0 ;  /* 0x0000280001007387 */ /* 0x0003e20000100800 */
[----:B------:R-:W-:Y:S01]  /*238f0*/  UMOV UR11, UR43 ;  /* 0x0000002b000b7c82 */ /* 0x000fe20008000000 */
[----:B------:R-:W3:Y:S01]  /*23900*/  LDCU.64 UR4, c[0x0][0x348] ;  /* 0x00006900ff0477ac */ /* 0x000ee20008000a00 */
[----:B------:R-:W-:Y:S01]  /*23910*/  MOV.SPILL R28, UR11 ;  /* 0x0000000b001c7c02 */ /* 0x000fe20009000f00 */
[----:B------:R4:W-:Y:S01]  /*23920*/  STL [R1+0x24], R3 ;  /* 0x0000240301007387 */ /* 0x0009e20000100800 */
[----:B------:R-:W-:Y:S01]  /*23930*/  IMAD.U32 R22, RZ, RZ, UR8 ;  /* 0x00000008ff167e24 */ /* 0x000fe2000f8e00ff */
[----:B------:R-:W-:Y:S01]  /*23940*/  UIADD3 UR8, UPT, UPT, UR40, 0x1c000, URZ ;  /* 0x0001c00028087890 */ /* 0x000fe2000fffe0ff */
[----:B--2---:R-:W-:Y:S01]  /*23950*/  MOV.SPILL R2, UR18 ;  /* 0x0000001200027c02 */ /* 0x004fe20009000f00 */
[----:B------:R-:W-:Y:S01]  /*23960*/  UIADD3 UR34, UPT, UPT, UR42, 0x80, URZ ;  /* 0x000000802a227890 */ /* 0x000fe2000fffe0ff */
[----:B------:R-:W-:Y:S01]  /*23970*/  R2UR UR11, R15 ;  /* 0x000000000f0b72ca */ /* 0x000fe200000e0000 */
[----:B------:R-:W-:Y:S01]  /*23980*/  UIADD3 UR32, UPT, UPT, UR40, 0x10000, URZ ;  /* 0x0001000028207890 */ /* 0x000fe2000fffe0ff */
[----:B------:R-:W2:Y:S01]  /*23990*/  LDL.LU R15, [R1+0x24] ;  /* 0x00002400010f7983 */ /* 0x000ea20000300800 */
[----:B------:R-:W-:Y:S01]  /*239a0*/  MOV.SPILL R26, UR8 ;  /* 0x00000008001a7c02 */ /* 0x000fe20009000f00 */
[----:B------:R-:W-:Y:S01]  /*239b0*/  UIADD3 UR8, UPT, UPT, UR42, 0xe8, URZ ;  /* 0x000000e82a087890 */ /* 0x000fe2000fffe0ff */
[----:B------:R-:W-:Y:S01]  /*239c0*/  IMAD.U32 R6, RZ, RZ, UR43 ;  /* 0x0000002bff067e24 */ /* 0x000fe2000f8e00ff */
[----:B------:R-:W-:Y:S01]  /*239d0*/  STL [R1+0x20], R2 ;  /* 0x0000200201007387 */ /* 0x000fe20000100800 */
[----:B------:R-:W-:Y:S01]  /*239e0*/  UIADD3 UR58, UPT, UPT, UR42, 0x88, URZ ;  /* 0x000000882a3a7890 */ /* 0x000fe2000fffe0ff */
[----:B------:R-:W-:Y:S01]  /*239f0*/  IMAD.U32 R5, RZ, RZ, UR44 ;  /* 0x0000002cff057e24 */ /* 0x000fe2000f8e00ff */
[----:B------:R-:W-:Y:S01]  /*23a00*/  UIADD3 UR56, UPT, UPT, UR40, 0x11000, URZ ;  /* 0x0001100028387890 */ /* 0x000fe2000fffe0ff */
[----:B------:R-:W5:Y:S01]  /*23a10*/  LDL.LU R25, [R1+0x20] ;  /* 0x0000200001197983 */ /* 0x000f620000300800 */
[----:B------:R-:W-:Y:S01]  /*23a20*/  IMAD.U32 R21, RZ, RZ, UR8 ;  /* 0x00000008ff157e24 */ /* 0x000fe2000f8e00ff */
[----:B------:R-:W-:Y:S01]  /*23a30*/  R2UR UR8, R20 ;  /* 0x00000000140872ca */ /* 0x000fe200000e0000 */
[----:B---3--:R-:W-:Y:S01]  /*23a40*/  UIADD3 UR4, UP0, UPT, UR4, 0x400, URZ ;  /* 0x0000040004047890 */ /* 0x008fe2000ff1e0ff */
[----:B------:R-:W-:Y:S01]  /*23a50*/  IMAD.U32 R10, RZ, RZ, UR45 ;  /* 0x0000002dff0a7e24 */ /* 0x000fe2000f8e00ff */
[----:B------:R-:W-:Y:S01]  /*23a60*/  UIADD3 UR7, UPT, UPT, UR40, 0x19000, URZ ;  /* 0x0001900028077890 */ /* 0x000fe2000fffe0ff */
[----:B-1----:R-:W-:Y:S01]  /*23a70*/  MOV.SPILL R0, UR16 ;  /* 0x0000001000007c02 */ /* 0x002fe20009000f00 */
[----:B------:R-:W-:Y:S01]  /*23a80*/  UIADD3.X UR5, UPT, UPT, URZ, UR5, URZ, UP0, !UPT ;  /* 0x00000005ff057290 */ /* 0x000fe200087fe4ff */
[----:B------:R-:W-:Y:S01]  /*23a90*/  IMAD.U32 R7, RZ, RZ, UR45 ;  /* 0x0000002dff077e24 */ /* 0x000fe2000f8e00ff */
[----:B------:R-:W-:Y:S01]  /*23aa0*/  UIADD3 UR50, UPT, UPT, UR42, 0x90, URZ ;  /* 0x000000902a327890 */ /* 0x000fe2000fffe0ff */
[----:B----4-:R-:W-:Y:S01]  /*23ab0*/  IMAD.U32 R3, RZ, RZ, UR43 ;  /* 0x0000002bff037e24 */ /* 0x010fe2000f8e00ff */
[----:B------:R1:W-:Y:S01]  /*23ac0*/  STL [R1+0x1c], R0 ;  /* 0x00001c0001007387 */ /* 0x0003e20000100800 */
[----:B------:R-:W-:Y:S01]  /*23ad0*/  UIADD3 UR48, UPT, UPT, UR40, 0x12000, URZ ;  /* 0x0001200028307890 */ /* 0x000fe2000fffe0ff */
[----:B------:R-:W-:Y:S01]  /*23ae0*/  IMAD.U32 R19, RZ, RZ, UR7 ;  /* 0x00000007ff137e24 */ /* 0x000fe2000f8e00ff */
[----:B------:R-:W-:Y:S01]  /*23af0*/  UIADD3 UR16, UPT, UPT, UR40, 0x13000, URZ ;  /* 0x0001300028107890 */ /* 0x000fe2000fffe0ff */
[----:B------:R-:W3:Y:S01]  /*23b00*/  LDL.LU R20, [R1+0x1c] ;  /* 0x00001c0001147983 */ /* 0x000ee20000300800 */
[----:B------:R-:W-:Y:S01]  /*23b10*/  UIADD3 UR18, UPT, UPT, UR42, 0x98, URZ ;  /* 0x000000982a127890 */ /* 0x000fe2000fffe0ff */
[----:B------:R-:W-:Y:S01]  /*23b20*/  IMAD.U32 R12, RZ, RZ, UR43 ;  /* 0x0000002bff0c7e24 */ /* 0x000fe2000f8e00ff */
[----:B------:R-:W-:Y:S01]  /*23b30*/  UMOV UR33, URZ ;  /* 0x000000ff00217c82 */ /* 0x000fe20008000000 */
[----:B------:R-:W-:Y:S01]  /*23b40*/  UMOV UR35, UR43 ;  /* 0x0000002b00237c82 */ /* 0x000fe20008000000 */
[----:B------:R-:W-:Y:S01]  /*23b50*/  UMOV UR36, UR44 ;  /* 0x0000002c00247c82 */ /* 0x000fe20008000000 */
[----:B------:R-:W-:Y:S01]  /*23b60*/  UMOV UR37, UR45 ;  /* 0x0000002d00257c82 */ /* 0x000fe20008000000 */
[----:B------:R-:W-:Y:S01]  /*23b70*/  UMOV UR59, UR43 ;  /* 0x0000002b003b7c82 */ /* 0x000fe20008000000 */
[----:B------:R-:W-:Y:S01]  /*23b80*/  UMOV UR60, UR44 ;  /* 0x0000002c003c7c82 */ /* 0x000fe20008000000 */
[----:B------:R-:W-:Y:S01]  /*23b90*/  UMOV UR61, UR45 ;  /* 0x0000002d003d7c82 */ /* 0x000fe20008000000 */
[----:B------:R-:W-:Y:S01]  /*23ba0*/  UIADD3 UR7, UPT, UPT, UR40, 0x1a000, URZ ;  /* 0x0001a00028077890 */ /* 0x000fe2000fffe0ff */
[----:B------:R-:W-:Y:S01]  /*23bb0*/  UTMASTG.5D [UR32], [UR4] ;  /* 0x00000020040073b5 */ /* 0x000fe20008020000 */
[----:B------:R-:W-:Y:S01]  /*23bc0*/  UMOV UR57, UR33 ;  /* 0x0000002100397c82 */ /* 0x000fe20008000000 */
[----:B------:R-:W-:Y:S01]  /*23bd0*/  UMOV UR51, UR43 ;  /* 0x0000002b00337c82 */ /* 0x000fe20008000000 */
[----:B------:R-:W-:Y:S01]  /*23be0*/  UMOV UR52, UR44 ;  /* 0x0000002c00347c82 */ /* 0x000fe20008000000 */
[----:B------:R-:W-:Y:S01]  /*23bf0*/  UMOV UR53, UR45 ;  /* 0x0000002d00357c82 */ /* 0x000fe20008000000 */
[----:B------:R-:W-:Y:S01]  /*23c00*/  UMOV UR49, UR33 ;  /* 0x0000002100317c82 */ /* 0x000fe20008000000 */
[----:B------:R-:W-:Y:S01]  /*23c10*/  UMOV UR17, UR33 ;  /* 0x0000002100117c82 */ /* 0x000fe20008000000 */
[----:B------:R-:W-:Y:S01]  /*23c20*/  UIADD3 UR26, UPT, UPT, UR42, 0xa0, URZ ;  /* 0x000000a02a1a7890 */ /* 0x000fe2000fffe0ff */
[----:B------:R4:W-:Y:S01]  /*23c30*/  UTMASTG.5D [UR56], [UR4] ;  /* 0x00000038040073b5 */ /* 0x0009e20008020000 */
[----:B------:R-:W-:Y:S01]  /*23c40*/  UIADD3 UR24, UPT, UPT, UR40, 0x14000, URZ ;  /* 0x0001400028187890 */ /* 0x000fe2000fffe0ff */
[----:B------:R-:W-:Y:S01]  /*23c50*/  IMAD.U32 R18, RZ, RZ, UR7 ;  /* 0x00000007ff127e24 */ /* 0x000fe2000f8e00ff */
[----:B------:R-:W-:Y:S01]  /*23c60*/  UIADD3 UR66, UPT, UPT, UR42, 0xa8, URZ ;  /* 0x000000a82a427890 */ /* 0x000fe2000fffe0ff */
[----:B------:R-:W-:Y:S01]  /*23c70*/  IMAD.U32 R11, RZ, RZ, UR44 ;  /* 0x0000002cff0b7e24 */ /* 0x000fe2000f8e00ff */
[----:B------:R-:W-:Y:S01]  /*23c80*/  UIADD3 UR64, UPT, UPT, UR40, 0x15000, URZ ;  /* 0x0001500028407890 */ /* 0x000fe2000fffe0ff */
[----:B------:R-:W-:Y:S01]  /*23c90*/  IMAD.U32 R9, RZ, RZ, UR43 ;  /* 0x0000002bff097e24 */ /* 0x000fe2000f8e00ff */
[----:B------:R-:W-:Y:S01]  /*23ca0*/  UMOV UR41, UR18 ;  /* 0x0000001200297c82 */ /* 0x000fe20008000000 */
[----:B------:R4:W-:Y:S01]  /*23cb0*/  UTMASTG.5D [UR48], [UR4] ;  /* 0x00000030040073b5 */ /* 0x0009e20008020000 */
[----:B------:R-:W-:Y:S01]  /*23cc0*/  UIADD3 UR7, UPT, UPT, UR40, 0x1b000, URZ ;  /* 0x0001b00028077890 */ /* 0x000fe2000fffe0ff */
[----:B------:R-:W-:Y:S01]  /*23cd0*/  IMAD.U32 R8, RZ, RZ, UR44 ;  /* 0x0000002cff087e24 */ /* 0x000fe2000f8e00ff */
[----:B------:R-:W-:Y:S01]  /*23ce0*/  UMOV UR13, UR45 ;  /* 0x0000002d000d7c82 */ /* 0x000fe20008000000 */
[----:B------:R-:W-:Y:S01]  /*23cf0*/  UMOV UR27, UR43 ;  /* 0x0000002b001b7c82 */ /* 0x000fe20008000000 */
[----:B------:R-:W-:Y:S01]  /*23d00*/  UMOV UR28, UR44 ;  /* 0x0000002c001c7c82 */ /* 0x000fe20008000000 */
[----:B------:R-:W-:Y:S01]  /*23d10*/  UMOV UR29, UR45 ;  /* 0x0000002d001d7c82 */ /* 0x000fe20008000000 */
[----:B-1----:R-:W-:Y:S01]  /*23d20*/  MOV.SPILL R0, UR13 ;  /* 0x0000000d00007c02 */ /* 0x002fe20009000f00 */
[----:B------:R1:W-:Y:S01]  /*23d30*/  UTMASTG.5D [UR16], [UR4] ;  /* 0x00000010040073b5 */ /* 0x0003e20008020000 */
[----:B------:R-:W-:Y:S01]  /*23d40*/  UMOV UR25, UR33 ;  /* 0x0000002100197c82 */ /* 0x000fe20008000000 */
[----:B------:R-:W-:Y:S01]  /*23d50*/  UMOV UR67, UR43 ;  /* 0x0000002b00437c82 */ /* 0x000fe20008000000 */
[----:B------:R-:W-:Y:S01]  /*23d60*/  UMOV UR68, UR44 ;  /* 0x0000002c00447c82 */ /* 0x000fe20008000000 */
[----:B------:R-:W-:Y:S01]  /*23d70*/  UMOV UR69, UR45 ;  /* 0x0000002d00457c82 */ /* 0x000fe20008000000 */
[----:B------:R-:W-:Y:S01]  /*23d80*/  UMOV UR65, UR33 ;  /* 0x0000002100417c82 */ /* 0x000fe20008000000 */
[----:B------:R-:W-:Y:S01]  /*23d90*/  R2UR UR13, R13 ;  /* 0x000000000d0d72ca */ /* 0x000fe200000e0000 */
[----:B------:R-:W-:Y:S01]  /*23da0*/  IMAD.U32 R17, RZ, RZ, UR7 ;  /* 0x00000007ff117e24 */ /* 0x000fe2000f8e00ff */
[----:B------:R-:W-:Y:S01]  /*23db0*/  UTMASTG.5D [UR24], [UR4] ;  /* 0x00000018040073b5 */ /* 0x000fe20008020000 */
[----:B------:R-:W-:Y:S01]  /*23dc0*/  UIADD3 UR7, UPT, UPT, UR40, 0x1d000, URZ ;  /* 0x0001d00028077890 */ /* 0x000fe2000fffe0ff */
[----:B------:R-:W-:Y:S01]  /*23dd0*/  IMAD.U32 R2, RZ, RZ, UR44 ;  /* 0x0000002cff027e24 */ /* 0x000fe2000f8e00ff */
[----:B------:R-:W-:Y:S01]  /*23de0*/  UMOV UR12, UR44 ;  /* 0x0000002c000c7c82 */ /* 0x000fe20008000000 */
[----:B------:R-:W-:Y:S01]  /*23df0*/  UIADD3 UR72, UPT, UPT, UR40, 0x10400, URZ ;  /* 0x0001040028487890 */ /* 0x000fe2000fffe0ff */
[----:B------:R-:W-:Y:S01]  /*23e00*/  MOV.SPILL R29, UR12 ;  /* 0x0000000c001d7c02 */ /* 0x000fe20009000f00 */
[----:B------:R-:W-:Y:S01]  /*23e10*/  UMOV UR47, UR58 ;  /* 0x0000003a002f7c82 */ /* 0x000fe20008000000 */
[----:B------:R-:W-:Y:S01]  /*23e20*/  IMAD.U32 R16, RZ, RZ, UR7 ;  /* 0x00000007ff107e24 */ /* 0x000fe2000f8e00ff */
[----:B------:R-:W3:Y:S01]  /*23e30*/  LDL.LU R13, [R1+0x2c] ;  /* 0x00002c00010d7983 */ /* 0x000ee20000300800 */
[----:B------:R-:W-:Y:S01]  /*23e40*/  UMOV UR46, UR50 ;  /* 0x00000032002e7c82 */ /* 0x000fe20008000000 */
[----:B------:R-:W-:Y:S01]  /*23e50*/  UMOV UR77, UR45 ;  /* 0x0000002d004d7c82 */ /* 0x000fe20008000000 */
[----:B------:R-:W-:Y:S01]  /*23e60*/  UMOV UR9, UR33 ;  /* 0x0000002100097c82 */ /* 0x000fe20008000000 */
[----:B------:R1:W-:Y:S01]  /*23e70*/  UTMASTG.5D [UR64], [UR4] ;  /* 0x00000040040073b5 */ /* 0x0003e20008020000 */
[----:B----4-:R-:W-:Y:S01]  /*23e80*/  UIADD3 UR56, UPT, UPT, UR40, 0x1e000, URZ ;  /* 0x0001e00028387890 */ /* 0x010fe2000fffe0ff */
[----:B------:R-:W-:Y:S01]  /*23e90*/  UMOV UR31, UR10 ;  /* 0x0000000a001f7c82 */ /* 0x000fe20008000000 */
[----:B------:R-:W-:Y:S01]  /*23ea0*/  UMOV UR39, UR66 ;  /* 0x0000004200277c82 */ /* 0x000fe20008000000 */
[----:B------:R-:W-:Y:S01]  /*23eb0*/  UMOV UR75, UR43 ;  /* 0x0000002b004b7c82 */ /* 0x000fe20008000000 */
[----:B------:R-:W-:Y:S01]  /*23ec0*/  UMOV UR76, UR44 ;  /* 0x0000002c004c7c82 */ /* 0x000fe20008000000 */
[----:B------:R-:W-:Y:S01]  /*23ed0*/  UMOV UR73, 0x40 ;  /* 0x0000004000497882 */ /* 0x000fe20000000000 */
[----:B------:R4:W-:Y:S01]  /*23ee0*/  STL [R1+0x18], R0 ;  /* 0x0000180001007387 */ /* 0x0009e20000100800 */
[----:B------:R-:W-:-:S02]  /*23ef0*/  UIADD3 UR48, UPT, UPT, UR40, 0x1f000, URZ ;  /* 0x0001f00028307890 */ /* 0x000fc4000fffe0ff */
[----:B-1----:R-:W-:Y:S02]  /*23f00*/  UIADD3 UR16, UPT, UPT, UR40, 0x16000, URZ ;  /* 0x0001600028107890 */ /* 0x002fe4000fffe0ff */
[----:B------:R-:W-:Y:S01]  /*23f10*/  UIADD3 UR18, UPT, UPT, UR42, 0xb0, URZ ;  /* 0x000000b02a127890 */ /* 0x000fe2000fffe0ff */
[----:B------:R-:W-:Y:S01]  /*23f20*/  R2UR UR12, R14 ;  /* 0x000000000e0c72ca */ /* 0x000fe200000e0000 */
[----:B------:R-:W-:Y:S01]  /*23f30*/  UIADD3 UR58, UPT, UPT, UR42, 0xf0, URZ ;  /* 0x000000f02a3a7890 */ /* 0x000fe2000fffe0ff */
[----:B------:R-:W3:Y:S01]  /*23f40*/  LDL.LU R14, [R1+0x28] ;  /* 0x00002800010e7983 */ /* 0x000ee20000300800 */
[----:B------:R-:W-:-:S03]  /*23f50*/  UIADD3 UR50, UPT, UPT, UR42, 0xf8, URZ ;  /* 0x000000f82a327890 */ /* 0x000fc6000fffe0ff */
[----:B------:R-:W-:Y:S02]  /*23f60*/  UMOV UR38, UR18 ;  /* 0x0000001200267c82 */ /* 0x000fe40008000000 */
[----:B------:R-:W-:Y:S01]  /*23f70*/  UTMASTG.5D [UR16], [UR4] ;  /* 0x00000010040073b5 */ /* 0x000fe20008020000 */
[----:B----4-:R-:W-:-:S04]  /*23f80*/  IMAD.U32 R0, RZ, RZ, UR45 ;  /* 0x0000002dff007e24 */ /* 0x010fc8000f8e00ff */
[----:B------:R1:W-:Y:S01]  /*23f90*/  UTMASTG.5D [UR8], [UR4] ;  /* 0x00000008040073b5 */ /* 0x0003e20008020000 */
[----:B------:R-:W-:Y:S01]  /*23fa0*/  UIADD3 UR64, UPT, UPT, UR40, 0x11400, URZ ;  /* 0x0001140028407890 */ /* 0x000fe2000fffe0ff */
[----:B-1----:R-:W-:Y:S02]  /*23fb0*/  R2UR.FILL UR10, R27 ;  /* 0x000000001b0a72ca */ /* 0x002fe400004e0000 */
[----:B------:R-:W-:Y:S02]  /*23fc0*/  R2UR.FILL UR8, R26 ;  /* 0x000000001a0872ca */ /* 0x000fe400004e0000 */
[----:B-----5:R-:W-:Y:S02]  /*23fd0*/  R2UR.FILL UR18, R25 ;  /* 0x00000000191272ca */ /* 0x020fe400004e0000 */
[----:B------:R-:W-:Y:S02]  /*23fe0*/  MOV.SPILL R25, UR69 ;  /* 0x0000004500197c02 */ /* 0x000fe40009000f00 */
[----:B------:R-:W-:-:S02]  /*23ff0*/  R2UR UR69, R4 ;  /* 0x00000000044572ca */ /* 0x000fc400000e0000 */
[----:B------:R-:W-:-:S05]  /*24000*/  MOV.SPILL R4, UR45 ;  /* 0x0000002d00047c02 */ /* 0x000fca0009000f00 */
[----:B------:R1:W-:Y:S01]  /*24010*/  STL [R1+0x1c], R4 ;  /* 0x00001c0401007387 */ /* 0x0003e20000100800 */
[----:B--2---:R-:W-:Y:S02]  /*24020*/  R2UR.FILL UR19, R15 ;  /* 0x000000000f1372ca */ /* 0x004fe400004e0000 */
[----:B-1----:R-:W-:Y:S01]  /*24030*/  MOV.SPILL R4, UR40 ;  /* 0x0000002800047c02 */ /* 0x002fe20009000f00 */
[----:B------:R-:W2:Y:S01]  /*24040*/  LDL.LU R27, [R1+0x1c] ;  /* 0x00001c00011b7983 */ /* 0x000ea20000300800 */
[----:B------:R-:W-:-:S03]  /*24050*/  R2UR UR40, R16 ;  /* 0x00000000102872ca */ /* 0x000fc600000e0000 */
[----:B------:R-:W4:Y:S01]  /*24060*/  LDL.LU R16, [R1+0x18] ;  /* 0x0000180001107983 */ /* 0x000f220000300800 */
[----:B---3--:R-:W-:Y:S02]  /*24070*/  R2UR.FILL UR16, R20 ;  /* 0x00000000141072ca */ /* 0x008fe400004e0000 */
[----:B------:R-:W-:Y:S02]  /*24080*/  MOV.SPILL R15, UR67 ;  /* 0x00000043000f7c02 */ /* 0x000fe40009000f00 */
[----:B------:R-:W-:Y:S02]  /*24090*/  MOV.SPILL R20, UR68 ;  /* 0x0000004400147c02 */ /* 0x000fe40009000f00 */
[----:B------:R-:W-:Y:S02]  /*240a0*/  R2UR UR67, R6 ;  /* 0x00000000064372ca */ /* 0x000fe400000e0000 */
[----:B------:R-:W-:Y:S02]  /*240b0*/  R2UR UR68, R5 ;  /* 0x00000000054472ca */ /* 0x000fe400000e0000 */
[----:B------:R-:W-:-:S02]  /*240c0*/  MOV.SPILL R6, UR47 ;  /* 0x0000002f00067c02 */ /* 0x000fc40009000f00 */
[----:B------:R-:W-:Y:S02]  /*240d0*/  MOV.SPILL R5, UR46 ;  /* 0x0000002e00057c02 */ /* 0x000fe40009000f00 */
[----:B------:R-:W-:Y:S01]  /*240e0*/  R2UR UR45, R0 ;  /* 0x00000000002d72ca */ /* 0x000fe200000e0000 */
[----:B------:R1:W-:Y:S01]  /*240f0*/  STL [R1+0x24], R6 ;  /* 0x0000240601007387 */ /* 0x0003e20000100800 */
[----:B------:R-:W-:Y:S02]  /*24100*/  MOV.SPILL R0, UR26 ;  /* 0x0000001a00007c02 */ /* 0x000fe40009000f00 */
[----:B------:R-:W-:Y:S01]  /*24110*/  R2UR UR26, R24 ;  /* 0x00000000181a72ca */ /* 0x000fe200000e0000 */
[----:B------:R3:W-:Y:S04]  /*24120*/  STL [R1+0x20], R5 ;  /* 0x0000200501007387 */ /* 0x0007e80000100800 */
[----:B------:R-:W5:Y:S04]  /*24130*/  LDL.LU R24, [R1+0x24] ;  /* 0x0000240001187983 */ /* 0x000f680000300800 */
[----:B------:R-:W2:Y:S01]  /*24140*/  LDL.LU R26, [R1+0x20] ;  /* 0x00002000011a7983 */ /* 0x000ea20000300800 */
[----:B------:R-:W-:-:S02]  /*24150*/  R2UR.FILL UR21, R13 ;  /* 0x000000000d1572ca */ /* 0x000fc400004e0000 */
[----:B------:R-:W-:Y:S02]  /*24160*/  MOV.SPILL R13, UR64 ;  /* 0x00000040000d7c02 */ /* 0x000fe40009000f00 */
[----:B------:R-:W-:Y:S02]  /*24170*/  R2UR UR64, R17 ;  /* 0x00000000114072ca */ /* 0x000fe400000e0000 */
[----:B------:R-:W-:Y:S01]  /*24180*/  R2UR UR66, R22 ;  /* 0x00000000164272ca */ /* 0x000fe200000e0000 */
[----:B------:R-:W-:Y:S01]  /*24190*/  UMOV UR65, 0x40 ;  /* 0x0000004000417882 */ /* 0x000fe20000000000 */
[----:B------:R-:W-:Y:S02]  /*241a0*/  MOV.SPILL R17, UR43 ;  /* 0x0000002b00117c02 */ /* 0x000fe40009000f00 */
[----:B------:R-:W-:Y:S01]  /*241b0*/  R2UR UR43, R3 ;  /* 0x00000000032b72ca */ /* 0x000fe200000e0000 */
[----:B------:R-:W-:Y:S01]  /*241c0*/  IMAD.U32 R3, RZ, RZ, UR33 ;  /* 0x00000021ff037e24 */ /* 0x000fe2000f8e00ff */
[----:B-1----:R-:W-:-:S02]  /*241d0*/  MOV.SPILL R6, UR42 ;  /* 0x0000002a00067c02 */ /* 0x002fc40009000f00 */
[----:B------:R-:W-:Y:S02]  /*241e0*/  R2UR UR42, R21 ;  /* 0x00000000152a72ca */ /* 0x000fe400000e0000 */
[----:B------:R-:W-:Y:S02]  /*241f0*/  R2UR UR24, R19 ;  /* 0x00000000131872ca */ /* 0x000fe400000e0000 */
[----:B------:R-:W-:Y:S02]  /*24200*/  R2UR UR27, R12 ;  /* 0x000000000c1b72ca */ /* 0x000fe400000e0000 */
[----:B------:R-:W-:Y:S02]  /*24210*/  R2UR.FILL UR20, R14 ;  /* 0x000000000e1472ca */ /* 0x000fe400004e0000 */
[----:B------:R-:W-:Y:S01]  /*24220*/  MOV.SPILL R14, UR65 ;  /* 0x00000041000e7c02 */ /* 0x000fe20009000f00 */
[----:B------:R-:W-:Y:S01]  /*24230*/  UMOV UR65, UR33 ;  /* 0x0000002100417c82 */ /* 0x000fe20008000000 */
[----:B------:R-:W-:-:S02]  /*24240*/  R2UR UR28, R11 ;  /* 0x000000000b1c72ca */ /* 0x000fc400000e0000 */
[----:B------:R-:W-:Y:S02]  /*24250*/  R2UR UR29, R10 ;  /* 0x000000000a1d72ca */ /* 0x000fe400000e0000 */
[----:B------:R-:W-:Y:S02]  /*24260*/  MOV.SPILL R21, UR69 ;  /* 0x0000004500157c02 */ /* 0x000fe40009000f00 */
[----:B------:R-:W-:Y:S02]  /*24270*/  MOV.SPILL R19, UR68 ;  /* 0x0000004400137c02 */ /* 0x000fe40009000f00 */
[----:B------:R-:W-:Y:S01]  /*24280*/  MOV.SPILL R12, UR66 ;  /* 0x00000042000c7c02 */ /* 0x000fe20009000f00 */
[----:B------:R-:W-:Y:S01]  /*24290*/  UTMASTG.5D [UR16], [UR4] ;  /* 0x00000010040073b5 */ /* 0x000fe20008020000 */
[----:B------:R-:W-:Y:S02]  /*242a0*/  MOV.SPILL R11, UR65 ;  /* 0x00000041000b7c02 */ /* 0x000fe40009000f00 */
[----:B------:R-:W-:-:S02]  /*242b0*/  MOV.SPILL R10, UR64 ;  /* 0x00000040000a7c02 */ /* 0x000fc40009000f00 */
[----:B------:R-:W-:Y:S02]  /*242c0*/  R2UR UR64, R18 ;  /* 0x00000000124072ca */ /* 0x000fe400000e0000 */
[----:B------:R-:W-:Y:S01]  /*242d0*/  R2UR UR65, R3 ;  /* 0x00000000034172ca */ /* 0x000fe200000e0000 */
[----:B------:R1:W-:Y:S01]  /*242e0*/  UTMASTG.5D [UR24], [UR4] ;  /* 0x00000018040073b5 */ /* 0x0003e20008020000 */
[----:B------:R-:W-:Y:S02]  /*242f0*/  R2UR UR66, R23 ;  /* 0x00000000174272ca */ /* 0x000fe400000e0000 */
[----:B------:R-:W-:Y:S02]  /*24300*/  R2UR UR68, R8 ;  /* 0x00000000084472ca */ /* 0x000fe400000e0000 */
[----:B------:R-:W-:Y:S02]  /*24310*/  R2UR UR69, R7 ;  /* 0x00000000074572ca */ /* 0x000fe400000e0000 */
[----:B------:R-:W-:-:S02]  /*24320*/  MOV.SPILL R22, UR44 ;  /* 0x0000002c00167c02 */ /* 0x000fc40009000f00 */
[----:B------:R-:W-:Y:S02]  /*24330*/  R2UR.FILL UR12, R29 ;  /* 0x000000001d0c72ca */ /* 0x000fe400004e0000 */
[----:B------:R-:W-:-:S03]  /*24340*/  R2UR.FILL UR11, R28 ;  /* 0x000000001c0b72ca */ /* 0x000fc600004e0000 */
[----:B------:R-:W-:Y:S01]  /*24350*/  UMOV UR23, UR66 ;  /* 0x0000004200177c82 */ /* 0x000fe20008000000 */
[----:B------:R-:W-:Y:S02]  /*24360*/  R2UR UR44, R2 ;  /* 0x00000000022c72ca */ /* 0x000fe400000e0000 */
[----:B---3--:R-:W-:Y:S01]  /*24370*/  MOV.SPILL R5, UR41 ;  /* 0x0000002900057c02 */ /* 0x008fe20009000f00 */
[----:B------:R-:W-:Y:S01]  /*24380*/  UMOV UR41, UR33 ;  /* 0x0000002100297c82 */ /* 0x000fe20008000000 */
[----:B------:R-:W-:Y:S01]  /*24390*/  MOV.SPILL R2, UR31 ;  /* 0x0000001f00027c02 */ /* 0x000fe20009000f00 */
[----:B------:R-:W-:Y:S01]  /*243a0*/  UMOV UR30, UR26 ;  /* 0x0000001a001e7c82 */ /* 0x000fe20008000000 */
[----:B------:R-:W-:Y:S01]  /*243b0*/  UMOV UR74, UR34 ;  /* 0x00000022004a7c82 */ /* 0x000fe20008000000 */
[----:B------:R-:W-:Y:S01]  /*243c0*/  UMOV UR14, UR58 ;  /* 0x0000003a000e7c82 */ /* 0x000fe20008000000 */
[----:B------:R-:W-:Y:S01]  /*243d0*/  R2UR.FILL UR31, R2 ;  /* 0x00000000021f72ca */ /* 0x000fe200004e0000 */
[----:B------:R-:W-:Y:S01]  /*243e0*/  UMOV UR7, UR50 ;  /* 0x0000003200077c82 */ /* 0x000fe20008000000 */
[----:B-1----:R-:W-:Y:S01]  /*243f0*/  R2UR.FILL UR26, R0 ;  /* 0x00000000001a72ca */ /* 0x002fe200004e0000 */
[----:B------:R-:W-:Y:S01]  /*24400*/  UMOV UR25, 0x40 ;  /* 0x0000004000197882 */ /* 0x000fe20000000000 */
[----:B------:R-:W-:Y:S01]  /*24410*/  UMOV UR17, 0x40 ;  /* 0x0000004000117882 */ /* 0x000fe20000000000 */
[----:B------:R-:W-:Y:S01]  /*24420*/  UMOV UR15, UR42 ;  /* 0x0000002a000f7c82 */ /* 0x000fe20008000000 */
[----:B------:R-:W-:Y:S01]  /*24430*/  UMOV UR33, 0x80 ;  /* 0x0000008000217882 */ /* 0x000fe20000000000 */
[----:B----4-:R-:W-:-:S02]  /*24440*/  R2UR.FILL UR13, R16 ;  /* 0x00000000100d72ca */ /* 0x010fc400004e0000 */
[----:B------:R-:W-:Y:S02]  /*24450*/  MOV.SPILL R16, UR67 ;  /* 0x0000004300107c02 */ /* 0x000fe40009000f00 */
[----:B------:R-:W-:-:S13]  /*24460*/  R2UR UR67, R9 ;  /* 0x00000000094372ca */ /* 0x000fda00000e0000 */
[----:B------:R1:W-:Y:S01]  /*24470*/  UTMASTG.5D [UR64], [UR4] ;  /* 0x00000040040073b5 */ /* 0x0003e20008020000 */
[----:B-----5:R-:W-:Y:S02]  /*24480*/  R2UR.FILL UR47, R24 ;  /* 0x00000000182f72ca */ /* 0x020fe400004e0000 */
[----:B--2---:R-:W-:Y:S02]  /*24490*/  R2UR.FILL UR46, R26 ;  /* 0x000000001a2e72ca */ /* 0x004fe400004e0000 */
[----:B-1----:R-:W-:Y:S02]  /*244a0*/  R2UR.FILL UR69, R21 ;  /* 0x00000000154572ca */ /* 0x002fe400004e0000 */
[----:B------:R-:W-:Y:S02]  /*244b0*/  R2UR.FILL UR68, R19 ;  /* 0x00000000134472ca */ /* 0x000fe400004e0000 */
[----:B------:R-:W-:Y:S02]  /*244c0*/  R2UR.FILL UR67, R16 ;  /* 0x00000000104372ca */ /* 0x000fe400004e0000 */
[----:B------:R-:W-:-:S02]  /*244d0*/  R2UR.FILL UR66, R12 ;  /* 0x000000000c4272ca */ /* 0x000fc400004e0000 */
[----:B------:R-:W-:Y:S02]  /*244e0*/  R2UR.FILL UR65, R11 ;  /* 0x000000000b4172ca */ /* 0x000fe400004e0000 */
[----:B------:R-:W-:-:S13]  /*244f0*/  R2UR.FILL UR64, R10 ;  /* 0x000000000a4072ca */ /* 0x000fda00004e0000 */
[----:B------:R1:W-:Y:S01]  /*24500*/  UTMASTG.5D [UR64], [UR4] ;  /* 0x00000040040073b5 */ /* 0x0003e20008020000 */
[----:B------:R-:W-:Y:S01]  /*24510*/  UTMASTG.5D [UR8], [UR4] ;  /* 0x00000008040073b5 */ /* 0x000fe20008020000 */
[----:B------:R2:W-:Y:S01]  /*24520*/  UTMASTG.5D [UR40], [UR4] ;  /* 0x00000028040073b5 */ /* 0x0005e20008020000 */
[----:B------:R-:W-:Y:S01]  /*24530*/  UMOV UR22, UR66 ;  /* 0x0000004200167c82 */ /* 0x000fe20008000000 */
[----:B------:R3:W-:Y:S01]  /*24540*/  UTMASTG.5D [UR56], [UR4] ;  /* 0x00000038040073b5 */ /* 0x0007e20008020000 */
[----:B------:R4:W-:Y:S01]  /*24550*/  UTMASTG.5D [UR48], [UR4] ;  /* 0x00000030040073b5 */ /* 0x0009e20008020000 */
[----:B-1----:R-:W-:Y:S02]  /*24560*/  R2UR.FILL UR69, R25 ;  /* 0x00000000194572ca */ /* 0x002fe400004e0000 */
[----:B------:R-:W-:Y:S02]  /*24570*/  R2UR.FILL UR68, R20 ;  /* 0x00000000144472ca */ /* 0x000fe400004e0000 */
[----:B------:R-:W-:-:S02]  /*24580*/  R2UR.FILL UR67, R15 ;  /* 0x000000000f4372ca */ /* 0x000fc400004e0000 */
[----:B------:R-:W-:Y:S02]  /*24590*/  R2UR.FILL UR65, R14 ;  /* 0x000000000e4172ca */ /* 0x000fe400004e0000 */
[----:B------:R-:W-:Y:S02]  /*245a0*/  R2UR.FILL UR64, R13 ;  /* 0x000000000d4072ca */ /* 0x000fe400004e0000 */
[----:B--2---:R-:W-:Y:S02]  /*245b0*/  R2UR.FILL UR40, R4 ;  /* 0x00000000042872ca */ /* 0x004fe400004e0000 */
[----:B------:R-:W-:Y:S02]  /*245c0*/  R2UR.FILL UR45, R27 ;  /* 0x000000001b2d72ca */ /* 0x000fe400004e0000 */
[----:B------:R-:W-:Y:S02]  /*245d0*/  R2UR.FILL UR44, R22 ;  /* 0x00000000162c72ca */ /* 0x000fe400004e0000 */
[----:B------:R-:W-:-:S02]  /*245e0*/  R2UR.FILL UR43, R17 ;  /* 0x00000000112b72ca */ /* 0x000fc400004e0000 */
[----:B------:R-:W-:Y:S01]  /*245f0*/  R2UR.FILL UR41, R5 ;  /* 0x00000000052972ca */ /* 0x000fe200004e0000 */
[----:B------:R-:W-:Y:S01]  /*24600*/  UMOV UR66, UR47 ;  /* 0x0000002f00427c82 */ /* 0x000fe20008000000 */
[----:B------:R-:W-:Y:S03]  /*24610*/  UTMASTG.5D [UR72], [UR4] ;  /* 0x00000048040073b5 */ /* 0x000fe60008020000 */
[----:B---3--:R-:W-:Y:S02]  /*24620*/  UIADD3 UR56, UPT, UPT, UR40, 0x12400, URZ ;  /* 0x0001240028387890 */ /* 0x008fe4000fffe0ff */
[----:B----4-:R-:W-:Y:S01]  /*24630*/  UIADD3 UR48, UPT, UPT, UR40, 0x13400, URZ ;  /* 0x0001340028307890 */ /* 0x010fe2000fffe0ff */
[----:B------:R-:W-:-:S03]  /*24640*/  UMOV UR57, 0x40 ;  /* 0x0000004000397882 */ /* 0x000fc60000000000 */
[----:B------:R-:W-:Y:S01]  /*24650*/  UMOV UR59, UR43 ;  /* 0x0000002b003b7c82 */ /* 0x000fe20008000000 */
[----:B------:R-:W-:Y:S01]  /*24660*/  UMOV UR60, UR44 ;  /* 0x0000002c003c7c82 */ /* 0x000fe20008000000 */
[----:B------:R-:W-:Y:S01]  /*24670*/  UMOV UR61, UR45 ;  /* 0x0000002d003d7c82 */ /* 0x000fe20008000000 */
[----:B------:R-:W-:Y:S01]  /*24680*/  UMOV UR58, UR46 ;  /* 0x0000002e003a7c82 */ /* 0x000fe20008000000 */
[----:B------:R1:W-:Y:S01]  /*24690*/  UTMASTG.5D [UR64], [UR4] ;  /* 0x00000040040073b5 */ /* 0x0003e20008020000 */
[----:B------:R-:W-:Y:S01]  /*246a0*/  UMOV UR49, 0x40 ;  /* 0x0000004000317882 */ /* 0x000fe20000000000 */
[----:B------:R-:W-:Y:S01]  /*246b0*/  UMOV UR51, UR43 ;  /* 0x0000002b00337c82 */ /* 0x000fe20008000000 */
[----:B------:R-:W-:Y:S01]  /*246c0*/  UMOV UR52, UR44 ;  /* 0x0000002c00347c82 */ /* 0x000fe20008000000 */
[----:B------:R-:W-:Y:S01]  /*246d0*/  UMOV UR53, UR45 ;  /* 0x0000002d00357c82 */ /* 0x000fe20008000000 */
[----:B------:R-:W-:Y:S01]  /*246e0*/  UIADD3 UR24, UPT, UPT, UR40, 0x14400, URZ ;  /* 0x0001440028187890 */ /* 0x000fe2000fffe0ff */
[----:B------:R-:W-:Y:S01]  /*246f0*/  UMOV UR50, UR41 ;  /* 0x0000002900327c82 */ /* 0x000fe20008000000 */
[----:B------:R2:W-:Y:S01]  /*24700*/  UTMASTG.5D [UR56], [UR4] ;  /* 0x00000038040073b5 */ /* 0x0005e20008020000 */
[----:B------:R-:W-:Y:S01]  /*24710*/  UMOV UR27, UR43 ;  /* 0x0000002b001b7c82 */ /* 0x000fe20008000000 */
[----:B------:R-:W-:Y:S01]  /*24720*/  UMOV UR28, UR44 ;  /* 0x0000002c001c7c82 */ /* 0x000fe20008000000 */
[----:B------:R-:W-:Y:S01]  /*24730*/  UMOV UR29, UR45 ;  /* 0x0000002d001d7c82 */ /* 0x000fe20008000000 */
[----:B------:R3:W-:Y:S01]  /*24740*/  UTMASTG.5D [UR48], [UR4] ;  /* 0x00000030040073b5 */ /* 0x0007e20008020000 */
[----:B------:R-:W-:-:S02]  /*24750*/  UIADD3 UR16, UPT, UPT, UR40, 0x18400, URZ ;  /* 0x0001840028107890 */ /* 0x000fc4000fffe0ff */
[----:B------:R-:W-:Y:S01]  /*24760*/  UTMASTG.5D [UR24], [UR4] ;  /* 0x00000018040073b5 */ /* 0x000fe20008020000 */
[----:B-1----:R-:W-:Y:S01]  /*24770*/  UIADD3 UR64, UPT, UPT, UR40, 0x15400, URZ ;  /* 0x0001540028407890 */ /* 0x002fe2000fffe0ff */
[----:B------:R-:W-:Y:S01]  /*24780*/  UMOV UR65, 0x40 ;  /* 0x0000004000417882 */ /* 0x000fe20000000000 */
[----:B--2---:R-:W-:Y:S01]  /*24790*/  UIADD3 UR56, UPT, UPT, UR40, 0x16400, URZ ;  /* 0x0001640028387890 */ /* 0x004fe2000fffe0ff */
[----:B------:R-:W-:Y:S01]  /*247a0*/  UMOV UR67, UR43 ;  /* 0x0000002b00437c82 */ /* 0x000fe20008000000 */
[----:B------:R-:W-:Y:S01]  /*247b0*/  UMOV UR68, UR44 ;  /* 0x0000002c00447c82 */ /* 0x000fe20008000000 */
[----:B---3--:R-:W-:Y:S01]  /*247c0*/  UIADD3 UR48, UPT, UPT, UR40, 0x17400, URZ ;  /* 0x0001740028307890 */ /* 0x008fe2000fffe0ff */
[----:B------:R-:W-:Y:S01]  /*247d0*/  UMOV UR69, UR45 ;  /* 0x0000002d00457c82 */ /* 0x000fe20008000000 */
[----:B------:R-:W-:Y:S01]  /*247e0*/  UMOV UR66, UR39 ;  /* 0x0000002700427c82 */ /* 0x000fe20008000000 */
[----:B------:R-:W-:Y:S01]  /*247f0*/  UMOV UR58, UR38 ;  /* 0x00000026003a7c82 */ /* 0x000fe20008000000 */
[----:B------:R1:W-:Y:S01]  /*24800*/  UTMASTG.5D [UR64], [UR4] ;  /* 0x00000040040073b5 */ /* 0x0003e20008020000 */
[----:B------:R-:W-:Y:S01]  /*24810*/  UMOV UR50, UR31 ;  /* 0x0000001f00327c82 */ /* 0x000fe20008000000 */
[----:B------:R-:W-:Y:S01]  /*24820*/  UMOV UR19, UR43 ;  /* 0x0000002b00137c82 */ /* 0x000fe20008000000 */
[----:B------:R2:W-:Y:S01]  /*24830*/  UTMASTG.5D [UR56], [UR4] ;  /* 0x00000038040073b5 */ /* 0x0005e20008020000 */
[----:B------:R-:W-:Y:S01]  /*24840*/  UMOV UR20, UR44 ;  /* 0x0000002c00147c82 */ /* 0x000fe20008000000 */
[----:B------:R-:W-:Y:S01]  /*24850*/  UMOV UR21, UR45 ;  /* 0x0000002d00157c82 */ /* 0x000fe20008000000 */
[----:B------:R3:W-:Y:S01]  /*24860*/  UTMASTG.5D [UR48], [UR4] ;  /* 0x00000030040073b5 */ /* 0x0007e20008020000 */
[----:B------:R-:W-:Y:S01]  /*24870*/  UIADD3 UR8, UPT, UPT, UR40, 0x1c400, URZ ;  /* 0x0001c40028087890 */ /* 0x000fe2000fffe0ff */
[----:B------:R-:W-:Y:S01]  /*24880*/  UTMASTG.5D [UR16], [UR4] ;  /* 0x00000010040073b5 */ /* 0x000fe20008020000 */
        /* <DEDUP_REMOVED lines=8> */
[----:B------:R-:W-:Y:S01]  /*24910*/  UMOV UR9, 0x40 ;  /* 0x0000004000097882 */ /* 0x000fe20000000000 */
[----:B------:R-:W-:-:S05]  /*24920*/  UMOV UR11, UR43 ;  /* 0x0000002b000b7c82 */ /* 0x000fca0008000000 */
[----:B------:R3:W-:Y:S01]  /*24930*/  UTMASTG.5D [UR48], [UR4] ;  /* 0x00000030040073b5 */ /* 0x0007e20008020000 */
[----:B------:R-:W-:Y:S01]  /*24940*/  UMOV UR12, UR44 ;  /* 0x0000002c000c7c82 */ /* 0x000fe20008000000 */
[----:B------:R-:W-:Y:S01]  /*24950*/  UMOV UR13, UR45 ;  /* 0x0000002d000d7c82 */ /* 0x000fe20008000000 */
        /* <DEDUP_REMOVED lines=10> */
[----:B------:R-:W-:Y:S01]  /*24a00*/  UMOV UR35, UR43 ;  /* 0x0000002b00237c82 */ /* 0x000fe20008000000 */
[----:B------:R-:W-:-:S05]  /*24a10*/  UMOV UR36, UR44 ;  /* 0x0000002c00247c82 */ /* 0x000fca0008000000 */
[----:B------:R3:W-:Y:S01]  /*24a20*/  UTMASTG.5D [UR48], [UR4] ;  /* 0x00000030040073b5 */ /* 0x0007e20008020000 */
[----:B------:R-:W-:Y:S01]  /*24a30*/  UMOV UR37, UR45 ;  /* 0x0000002d00257c82 */ /* 0x000fe20008000000 */
[----:B------:R-:W-:Y:S01]  /*24a40*/  UIADD3 UR24, UPT, UPT, UR40, 0x14800, URZ ;  /* 0x0001480028187890 */ /* 0x000fe2000fffe0ff */
[----:B------:R-:W-:Y:S01]  /*24a50*/  UTMASTG.5D [UR32], [UR4] ;  /* 0x00000020040073b5 */ /* 0x000fe20008020000 */
[----:B-1----:R-:W-:Y:S01]  /*24a60*/  UIADD3 UR64, UPT, UPT, UR40, 0x11800, URZ ;  /* 0x0001180028407890 */ /* 0x002fe2000fffe0ff */
[----:B------:R-:W-:Y:S01]  /*24a70*/  UMOV UR65, 0x80 ;  /* 0x0000008000417882 */ /* 0x000fe20000000000 */
[----:B--2---:R-:W-:Y:S01]  /*24a80*/  UIADD3 UR56, UPT, UPT, UR40, 0x12800, URZ ;  /* 0x0001280028387890 */ /* 0x004fe2000fffe0ff */
[----:B------:R-:W-:Y:S01]  /*24a90*/  UMOV UR66, UR47 ;  /* 0x0000002f00427c82 */ /* 0x000fe20008000000 */
[----:B------:R-:W-:Y:S01]  /*24aa0*/  UMOV UR57, 0x80 ;  /* 0x0000008000397882 */ /* 0x000fe20000000000 */
[----:B------:R-:W-:-:S04]  /*24ab0*/  UMOV UR58, UR46 ;  /* 0x0000002e003a7c82 */ /* 0x000fc80008000000 */
[----:B------:R1:W-:Y:S01]  /*24ac0*/  UTMASTG.5D [UR64], [UR4] ;  /* 0x00000040040073b5 */ /* 0x0003e20008020000 */
[----:B---3--:R-:W-:Y:S01]  /*24ad0*/  UIADD3 UR48, UPT, UPT, UR40, 0x13800, URZ ;  /* 0x0001380028307890 */ /* 0x008fe2000fffe0ff */
[----:B------:R-:W-:Y:S01]  /*24ae0*/  UMOV UR49, 0x80 ;  /* 0x0000008000317882 */ /* 0x000fe20000000000 */
[----:B------:R-:W-:Y:S01]  /*24af0*/  UMOV UR50, UR41 ;  /* 0x0000002900327c82 */ /* 0x000fe20008000000 */
[----:B------:R2:W-:Y:S01]  /*24b00*/  UTMASTG.5D [UR56], [UR4] ;  /* 0x00000038040073b5 */ /* 0x0005e20008020000 */
[----:B------:R-:W-:-:S05]  /*24b10*/  UMOV UR25, 0x80 ;  /* 0x0000008000197882 */ /* 0x000fca0000000000 */
        /* <DEDUP_REMOVED lines=11> */
[----:B------:R-:W-:-:S06]  /*24bd0*/  UMOV UR17, 0x80 ;  /* 0x0000008000117882 */ /* 0x000fcc0000000000 */
[----:B------:R3:W-:Y:S01]  /*24be0*/  UTMASTG.5D [UR48], [UR4] ;  /* 0x00000030040073b5 */ /* 0x0007e20008020000 */
[----:B------:R-:W-:Y:S02]  /*24bf0*/  UIADD3 UR8, UPT, UPT, UR40, 0x1c800, URZ ;  /* 0x0001c80028087890 */ /* 0x000fe4000fffe0ff */
        /* <DEDUP_REMOVED lines=12> */
[----:B------:R-:W-:Y:S01]  /*24cc0*/  UMOV UR33, 0xc0 ;  /* 0x000000c000217882 */ /* 0x000fe20000000000 */
        /* <DEDUP_REMOVED lines=9> */
[----:B------:R-:W-:-:S07]  /*24d60*/  UMOV UR50, UR7 ;  /* 0x0000000700327c82 */ /* 0x000fce0008000000 */
[----:B------:R3:W-:Y:S01]  /*24d70*/  UTMASTG.5D [UR48], [UR4] ;  /* 0x00000030040073b5 */ /* 0x0007e20008020000 */
[----:B------:R4:W-:Y:S01]  /*24d80*/  UTMASTG.5D [UR32], [UR4] ;  /* 0x00000020040073b5 */ /* 0x0009e20008020000 */
[----:B------:R-:W-:Y:S01]  /*24d90*/  UMOV UR25, 0xc0 ;  /* 0x000000c000197882 */ /* 0x000fe20000000000 */
[----:B-1----:R-:W-:Y:S01]  /*24da0*/  UIADD3 UR64, UPT, UPT, UR40, 0x11c00, URZ ;  /* 0x00011c0028407890 */ /* 0x002fe2000fffe0ff */
[----:B------:R-:W-:Y:S01]  /*24db0*/  UMOV UR65, 0xc0 ;  /* 0x000000c000417882 */ /* 0x000fe20000000000 */
[----:B--2---:R-:W-:Y:S01]  /*24dc0*/  UIADD3 UR56, UPT, UPT, UR40, 0x12c00, URZ ;  /* 0x00012c0028387890 */ /* 0x004fe2000fffe0ff */
[----:B------:R-:W-:Y:S01]  /*24dd0*/  UMOV UR66, UR47 ;  /* 0x0000002f00427c82 */ /* 0x000fe20008000000 */
[----:B------:R-:W-:Y:S01]  /*24de0*/  UMOV UR57, 0xc0 ;  /* 0x000000c000397882 */ /* 0x000fe20000000000 */
[----:B------:R-:W-:-:S04]  /*24df0*/  UMOV UR58, UR46 ;  /* 0x0000002e003a7c82 */ /* 0x000fc80008000000 */
[----:B------:R-:W-:Y:S01]  /*24e00*/  UTMASTG.5D [UR64], [UR4] ;  /* 0x00000040040073b5 */ /* 0x000fe20008020000 */
[----:B---3--:R-:W-:Y:S01]  /*24e10*/  UIADD3 UR48, UPT, UPT, UR40, 0x13c00, URZ ;  /* 0x00013c0028307890 */ /* 0x008fe2000fffe0ff */
[----:B------:R-:W-:Y:S01]  /*24e20*/  UMOV UR49, 0xc0 ;  /* 0x000000c000317882 */ /* 0x000fe20000000000 */
[----:B------:R-:W-:Y:S01]  /*24e30*/  UMOV UR50, UR41 ;  /* 0x0000002900327c82 */ /* 0x000fe20008000000 */
[----:B------:R1:W-:Y:S01]  /*24e40*/  UTMASTG.5D [UR56], [UR4] ;  /* 0x00000038040073b5 */ /* 0x0003e20008020000 */
[----:B----4-:R-:W-:Y:S01]  /*24e50*/  UIADD3 UR32, UPT, UPT, UR40, 0x14c00, URZ ;  /* 0x00014c0028207890 */ /* 0x010fe2000fffe0ff */
[----:B------:R-:W-:Y:S01]  /*24e60*/  UMOV UR34, UR26 ;  /* 0x0000001a00227c82 */ /* 0x000fe20008000000 */
[----:B------:R-:W-:-:S03]  /*24e70*/  UMOV UR26, UR39 ;  /* 0x00000027001a7c82 */ /* 0x000fc60008000000 */
[----:B------:R2:W-:Y:S01]  /*24e80*/  UTMASTG.5D [UR48], [UR4] ;  /* 0x00000030040073b5 */ /* 0x0005e20008020000 */
[----:B------:R-:W-:-:S03]  /*24e90*/  UIADD3 UR16, UPT, UPT, UR40, 0x1ac00, URZ ;  /* 0x0001ac0028107890 */ /* 0x000fc6000fffe0ff */
[----:B------:R3:W-:Y:S01]  /*24ea0*/  UTMASTG.5D [UR32], [UR4] ;  /* 0x00000020040073b5 */ /* 0x0007e20008020000 */
[----:B------:R4:W-:Y:S01]  /*24eb0*/  UTMASTG.5D [UR24], [UR4] ;  /* 0x00000018040073b5 */ /* 0x0009e20008020000 */
[----:B------:R-:W-:Y:S01]  /*24ec0*/  UMOV UR17, 0xc0 ;  /* 0x000000c000117882 */ /* 0x000fe20000000000 */
        /* <DEDUP_REMOVED lines=8> */
[----:B----4-:R-:W-:-:S06]  /*24f50*/  UIADD3 UR24, UPT, UPT, UR40, 0x19c00, URZ ;  /* 0x00019c0028187890 */ /* 0x010fcc000fffe0ff */
[----:B------:R2:W-:Y:S01]  /*24f60*/  UTMASTG.5D [UR32], [UR4] ;  /* 0x00000020040073b5 */ /* 0x0005e20008020000 */
[----:B------:R-:W-:Y:S01]  /*24f70*/  UMOV UR26, UR30 ;  /* 0x0000001e001a7c82 */ /* 0x000fe20008000000 */
[----:B------:R-:W-:Y:S01]  /*24f80*/  UMOV UR18, UR23 ;  /* 0x0000001700127c82 */ /* 0x000fe20008000000 */
[----:B------:R-:W-:Y:S01]  /*24f90*/  UIADD3 UR8, UPT, UPT, UR40, 0x1fc00, URZ ;  /* 0x0001fc0028087890 */ /* 0x000fe2000fffe0ff */
[----:B------:R3:W-:Y:S01]  /*24fa0*/  UTMASTG.5D [UR24], [UR4] ;  /* 0x00000018040073b5 */ /* 0x0007e20008020000 */
[----:B------:R4:W-:Y:S01]  /*24fb0*/  UTMASTG.5D [UR16], [UR4] ;  /* 0x00000010040073b5 */ /* 0x0009e20008020000 */
[----:B------:R-:W-:Y:S01]  /*24fc0*/  UMOV UR9, 0xc0 ;  /* 0x000000c000097882 */ /* 0x000fe20000000000 */
        /* <DEDUP_REMOVED lines=12> */
[----:B------:R2:W-:Y:S01]  /*25090*/  UTMASTG.5D [UR16], [UR4] ;  /* 0x00000010040073b5 */ /* 0x0005e20008020000 */
[----:B------:R2:W-:Y:S02]  /*250a0*/  UTMASTG.5D [UR8], [UR4] ;  /* 0x00000008040073b5 */ /* 0x0005e40008020000 */
[----:B--2---:R-:W-:-:S15]  /*250b0*/  R2UR.FILL UR42, R6 ;  /* 0x00000000062a72ca */ /* 0x004fde00004e0000 */
.L_x_396:
[----:B------:R-:W-:Y:S05]  /*250c0*/  BSYNC.RECONVERGENT B0 ;  /* 0x0000000000007941 */ /* 0x000fea0003800200 */
.L_x_395:
[----:B------:R0:W-:Y:S01]  /*250d0*/  UTMACMDFLUSH ;  /* 0x00000000000079b7 */ /* 0x0001e20000000000 */
[----:B------:R-:W-:-:S04]  /*250e0*/  DEPBAR.LE SB0, 0x1 ;  /* 0x000080400000791a */ /* 0x000fc80000000000 */
[----:B------:R-:W-:Y:S05]  /*250f0*/  BRA.U UP6, `(.L_x_397) ;  /* 0x0000000106047547 */ /* 0x000fea000b800000 */
[----:B------:R-:W-:Y:S05]  /*25100*/  BPT.TRAP 0x1 ;  /* 0x000000040000795c */ /* 0x000fea0000300000 */
.L_x_397:
[----:B------:R-:W-:-:S04]  /*25110*/  UIADD3 UR4, UPT, UPT, UR40, 0x500c0, URZ ;  /* 0x000500c028047890 */ /* 0x000fc8000fffe0ff */
[----:B------:R-:W-:-:S09]  /*25120*/  UPRMT UR4, UR6, 0x654, UR4 ;  /* 0x0000065406047896 */ /* 0x000fd20008000004 */
[----:B------:R-:W-:Y:S01]  /*25130*/  SYNCS.ARRIVE.TRANS64.RED.A1T0 RZ, [UR4], RZ ;  /* 0x000000ffffff79a7 */ /* 0x000fe20008100404 */
[----:B------:R-:W-:-:S04]  /*25140*/  DEPBAR.LE SB0, 0x0 ;  /* 0x000080000000791a */ /* 0x000fc80000000000 */
[----:B------:R-:W-:Y:S05]  /*25150*/  BRA.U UP6, `(.L_x_398) ;  /* 0x0000000106047547 */ /* 0x000fea000b800000 */
[----:B------:R-:W-:Y:S05]  /*25160*/  BPT.TRAP 0x1 ;  /* 0x000000040000795c */ /* 0x000fea0000300000 */
.L_x_398:
[----:B------:R-:W-:Y:S01]  /*25170*/  UIADD3 UR4, UPT, UPT, UR40, 0x500c8, URZ ;  /* 0x000500c828047890 */ /* 0x000fe2000fffe0ff */
[----:B------:R-:W-:Y:S02]  /*25180*/  IMAD.MOV.U32 R2, RZ, RZ, 0xffff ;  /* 0x0000ffffff027424 */ /* 0x000fe400078e00ff */
[----:B-1----:R-:W-:Y:S01]  /*25190*/  IMAD.MOV.U32 R0, RZ, RZ, 0x1 ;  /* 0x00000001ff007424 */ /* 0x002fe200078e00ff */
[----:B------:R-:W-:-:S09]  /*251a0*/  UPRMT UR4, UR6, 0x654, UR4 ;  /* 0x0000065406047896 */ /* 0x000fd20008000004 */
[----:B------:R-:W-:Y:S01]  /*251b0*/  SYNCS.ARRIVE.TRANS64.RED.A1T0 RZ, [UR4], RZ ;  /* 0x000000ffffff79a7 */ /* 0x000fe20008100404 */
[----:B------:R-:W1:Y:S01]  /*251c0*/  LDS R3, [UR40+0x500e0] ;  /* 0x0500e028ff037984 */ /* 0x000e620008000800 */
[----:B------:R-:W-:Y:S02]  /*251d0*/  UMOV UR4, 0x40 ;  /* 0x0000004000047882 */ /* 0x000fe40000000000 */
[----:B------:R-:W-:Y:S01]  /*251e0*/  ULEA UR5, UR6, UR4, 0x18 ;  /* 0x0000000406057291 */ /* 0x000fe2000f8ec0ff */
[----:B------:R-:W-:-:S08]  /*251f0*/  NOP ;  /* 0x0000000000007918 */ /* 0x000fd00000000000 */
[----:B------:R-:W2:Y:S01]  /*25200*/  LDS R5, [UR5+0x14] ;  /* 0x00001405ff057984 */ /* 0x000ea20008000800 */
[----:B-1----:R-:W-:-:S04]  /*25210*/  LOP3.LUT R3, R3, 0xffff, RZ, 0xc0, !PT ;  /* 0x0000ffff03037812 */ /* 0x002fc800078ec0ff */
[----:B------:R-:W-:-:S04]  /*25220*/  SHF.R.U32.HI R3, RZ, 0x5, R3 ;  /* 0x00000005ff037819 */ /* 0x000fc80000011603 */
[-C--:B------:R-:W-:Y:S02]  /*25230*/  SHF.L.U32 R2, R2, R3.reuse, RZ ;  /* 0x0000000302027219 */ /* 0x080fe400000006ff */
[----:B------:R-:W-:Y:S02]  /*25240*/  SHF.L.U32 R0, R0, R3, RZ ;  /* 0x0000000300007219 */ /* 0x000fe400000006ff */
[----:B--2---:R-:W-:-:S04]  /*25250*/  LOP3.LUT R5, R5, R2, RZ, 0xc0, !PT ;  /* 0x0000000205057212 */ /* 0x004fc800078ec0ff */
[----:B------:R-:W-:-:S13]  /*25260*/  ISETP.NE.AND P0, PT, R5, R2, PT ;  /* 0x000000020500720c */ /* 0x000fda0003f05270 */
[----:B------:R-:W-:Y:S05]  /*25270*/  @P0 BRA `(.L_x_399) ;  /* 0x00000000005c0947 */ /* 0x000fea0003800000 */
[----:B------:R-:W1:Y:S02]  /*25280*/  LDS R3, [UR5+0x18] ;  /* 0x00001805ff037984 */ /* 0x000e640008000800 */
[----:B-1----:R-:W-:-:S04]  /*25290*/  LOP3.LUT R3, R3, R0, RZ, 0xc0, !PT ;  /* 0x0000000003037212 */ /* 0x002fc800078ec0ff */
[----:B------:R-:W-:-:S13]  /*252a0*/  ISETP.NE.AND P0, PT, R3, R0, PT ;  /* 0x000000000300720c */ /* 0x000fda0003f05270 */
[----:B------:R-:W-:Y:S05]  /*252b0*/  @P0 BRA `(.L_x_400) ;  /* 0x0000000000400947 */ /* 0x000fea0003800000 */
[----:B------:R-:W-:Y:S01]  /*252c0*/  R2UR UR4, R2 ;  /* 0x00000000020472ca */ /* 0x000fe200000e0000 */
[----:B------:R-:W1:Y:S01]  /*252d0*/  S2R R3, SR_LANEID ;  /* 0x0000000000037919 */ /* 0x000e620000000000 */
[----:B------:R-:W-:-:S04]  /*252e0*/  LOP3.LUT R4, RZ, R0, RZ, 0x33, !PT ;  /* 0x00000000ff047212 */ /* 0x000fc800078e33ff */
[----:B------:R-:W2:Y:S07]  /*252f0*/  REDUX UR7, R4 ;  /* 0x00000000040773c4 */ /* 0x000eae0000000000 */
[----:B------:R-:W-:-:S03]  /*25300*/  ULOP3.LUT UR6, URZ, UR4, URZ, 0x33, !UPT ;  /* 0x00000004ff067292 */ /* 0x000fc6000f8e33ff */
[----:B------:R-:W-:Y:S02]  /*25310*/  VOTEU.ANY UR4, UPT, PT ;  /* 0x0000000000047886 */ /* 0x000fe400038e0100 */
[----:B------:R-:W-:Y:S01]  /*25320*/  UFLO.U32 UR4, UR4 ;  /* 0x00000004000472bd */ /* 0x000fe200080e0000 */
[----:B------:R-:W-:-:S04]  /*25330*/  IMAD.U32 R2, RZ, RZ, UR6 ;  /* 0x00000006ff027e24 */ /* 0x000fc8000f8e00ff */
[----:B------:R-:W3:Y:S02]  /*25340*/  REDUX UR8, R2 ;  /* 0x00000000020873c4 */ /* 0x000ee40000000000 */
[----:B------:R4:W-:Y:S01]  /*25350*/  UTCATOMSWS.AND URZ, UR6 ;  /* 0x0000000600ff79e3 */ /* 0x0009e20008000000 */
[----:B--2---:R-:W-:Y:S01]  /*25360*/  IMAD.U32 R0, RZ, RZ, UR7 ;  /* 0x00000007ff007e24 */ /* 0x004fe2000f8e00ff */
[----:B-1----:R-:W-:Y:S01]  /*25370*/  ISETP.EQ.U32.AND P0, PT, R3, UR4, PT ;  /* 0x0000000403007c0c */ /* 0x002fe2000bf02070 */
[----:B---3--:R-:W-:-:S12]  /*25380*/  IMAD.U32 R3, RZ, RZ, UR8 ;  /* 0x00000008ff037e24 */ /* 0x008fd8000f8e00ff */
[----:B------:R4:W-:Y:S04]  /*25390*/  @P0 ATOMS.AND RZ, [UR5+0x14], R3 ;  /* 0x00001403ffff098c */ /* 0x0009e8000a800005 */
[----:B------:R4:W-:Y:S01]  /*253a0*/  @P0 ATOMS.AND RZ, [UR5+0x18], R0 ;  /* 0x00001800ffff098c */ /* 0x0009e2000a800005 */
[----:B------:R-:W-:Y:S05]  /*253b0*/  BRA `(.L_x_401) ;  /* 0x0000000000147947 */ /* 0x000fea0003800000 */
.L_x_400:
[----:B------:R-:W-:Y:S02]  /*253c0*/  MOV R2, 0x253e0 ;  /* 0x000253e000027802 */ /* 0x000fe40000000f00 */
[----:B------:R-:W-:Y:S05]  /*253d0*/  CALL.REL.NOINC `($__internal_0_$__cuda_sm10x_tcgen05_guardrail_trap_col_being_dealloced_not_returned_by_alloc) ;  /* 0x0000001000747944 */ /* 0x000fea0003c00000 */
[----:B------:R-:W-:Y:S05]  /*253e0*/  BRA `(.L_x_401) ;  /* 0x0000000000087947 */ /* 0x000fea0003800000 */
.L_x_399:
[----:B------:R-:W-:Y:S02]  /*253f0*/  MOV R2, 0x25410 ;  /* 0x0002541000027802 */ /* 0x000fe40000000f00 */
[----:B------:R-:W-:Y:S05]  /*25400*/  CALL.REL.NOINC `($__internal_2_$__cuda_sm10x_tcgen05_guardrail_trap_unallocated_columns_being_dealloced) ;  /* 0x0000001000807944 */ /* 0x000fea0003c00000 */
.L_x_401:
[----:B------:R-:W-:Y:S01]  /*25410*/  NOP ;  /* 0x0000000000007918 */ /* 0x000fe20000000000 */
[----:B----4-:R-:W-:Y:S05]  /*25420*/  EXIT ;  /* 0x000000000000794d */ /* 0x010fea0003800000 */
.L_x_35:
[----:B-1----:R-:W-:-:S07]  /*25430*/  MOV R3, UR20 ;  /* 0x0000001400037c02 */ /* 0x002fce0008000f00 */
.L_x_402:
[----:B-1----:R1:W2:Y:S02]  /*25440*/  SYNCS.PHASECHK.TRANS64.TRYWAIT P0, [R3+URZ+0x50000], R6 ;  /* 0x05000006030075a7 */ /* 0x0022a400080011ff */
[----:B--2---:R-:W-:Y:S05]  /*25450*/  @!P0 NANOSLEEP.SYNCS 0x989680 ;  /* 0x009896800000895d */ /* 0x004fea0003900000 */
[----:B------:R-:W2:Y:S02]  /*25460*/  @!P0 SYNCS.PHASECHK.TRANS64 P0, [R3+URZ+0x50000], R6 ;  /* 0x05000006030085a7 */ /* 0x000ea400080010ff */
[----:B--2---:R-:W-:Y:S05]  /*25470*/  @!P0 BRA `(.L_x_402) ;  /* 0xfffffffc00f08947 */ /* 0x004fea000383ffff */
[----:B------:R-:W-:Y:S05]  /*25480*/  BRA `(.L_x_403) ;  /* 0xfffffdc400ac7947 */ /* 0x000fea000383ffff */
.L_x_37:
[----:B-1----:R-:W-:-:S07]  /*25490*/  MOV R3, UR20 ;  /* 0x0000001400037c02 */ /* 0x002fce0008000f00 */
.L_x_404:
[----:B-1----:R1:W2:Y:S02]  /*254a0*/  SYNCS.PHASECHK.TRANS64.TRYWAIT P0, [R3+URZ+0x50020], R6 ;  /* 0x05002006030075a7 */ /* 0x0022a400080011ff */
[----:B--2---:R-:W-:Y:S05]  /*254b0*/  @!P0 NANOSLEEP.SYNCS 0x989680 ;  /* 0x009896800000895d */ /* 0x004fea0003900000 */
[----:B------:R-:W2:Y:S02]  /*254c0*/  @!P0 SYNCS.PHASECHK.TRANS64 P0, [R3+URZ+0x50020], R6 ;  /* 0x05002006030085a7 */ /* 0x000ea400080010ff */
[----:B--2---:R-:W-:Y:S05]  /*254d0*/  @!P0 BRA `(.L_x_404) ;  /* 0xfffffffc00f08947 */ /* 0x004fea000383ffff */
[----:B------:R-:W-:Y:S05]  /*254e0*/  BRA `(.L_x_405) ;  /* 0xfffffdc400ac7947 */ /* 0x000fea000383ffff */
.L_x_39:
[----:B------:R-:W-:-:S07]  /*254f0*/  MOV R4, UR20 ;  /* 0x0000001400047c02 */ /* 0x000fce0008000f00 */
.L_x_406:
[----:B-1----:R1:W2:Y:S02]  /*25500*/  SYNCS.PHASECHK.TRANS64.TRYWAIT P0, [R4+URZ+0x50058], R5 ;  /* 0x05005805040075a7 */ /* 0x0022a400080011ff */
[----:B--2---:R-:W-:Y:S05]  /*25510*/  @!P0 NANOSLEEP.SYNCS 0x989680 ;  /* 0x009896800000895d */ /* 0x004fea0003900000 */
[----:B------:R-:W2:Y:S02]  /*25520*/  @!P0 SYNCS.PHASECHK.TRANS64 P0, [R4+URZ+0x50058], R5 ;  /* 0x05005805040085a7 */ /* 0x000ea400080010ff */
[----:B--2---:R-:W-:Y:S05]  /*25530*/  @!P0 BRA `(.L_x_406) ;  /* 0xfffffffc00f08947 */ /* 0x004fea000383ffff */
[----:B------:R-:W-:Y:S05]  /*25540*/  BRA `(.L_x_407) ;  /* 0xfffffdc400bc7947 */ /* 0x000fea000383ffff */
.L_x_43:
[----:B------:R-:W-:-:S07]  /*25550*/  MOV R3, UR20 ;  /* 0x0000001400037c02 */ /* 0x000fce0008000f00 */
.L_x_408:
[----:B--2---:R2:W3:Y:S02]  /*25560*/  SYNCS.PHASECHK.TRANS64.TRYWAIT P0, [R3+URZ+0x50008], R6 ;  /* 0x05000806030075a7 */ /* 0x0044e400080011ff */
[----:B---3--:R-:W-:Y:S05]  /*25570*/  @!P0 NANOSLEEP.SYNCS 0x989680 ;  /* 0x009896800000895d */ /* 0x008fea0003900000 */
[----:B------:R-:W3:Y:S02]  /*25580*/  @!P0 SYNCS.PHASECHK.TRANS64 P0, [R3+URZ+0x50008], R6 ;  /* 0x05000806030085a7 */ /* 0x000ee400080010ff */
[----:B---3--:R-:W-:Y:S05]  /*25590*/  @!P0 BRA `(.L_x_408) ;  /* 0xfffffffc00f08947 */ /* 0x008fea000383ffff */
[----:B------:R-:W-:Y:S05]  /*255a0*/  BRA `(.L_x_409) ;  /* 0xfffffdcc00807947 */ /* 0x000fea000383ffff */
.L_x_45:
[----:B------:R-:W-:-:S07]  /*255b0*/  MOV R8, UR20 ;  /* 0x0000001400087c02 */ /* 0x000fce0008000f00 */
.L_x_410:
[----:B-1----:R1:W3:Y:S02]  /*255c0*/  SYNCS.PHASECHK.TRANS64.TRYWAIT P0, [R8+URZ+0x50068], R5 ;  /* 0x05006805080075a7 */ /* 0x0022e400080011ff */
[----:B---3--:R-:W-:Y:S05]  /*255d0*/  @!P0 NANOSLEEP.SYNCS 0x989680 ;  /* 0x009896800000895d */ /* 0x008fea0003900000 */
[----:B------:R-:W3:Y:S02]  /*255e0*/  @!P0 SYNCS.PHASECHK.TRANS64 P0, [R8+URZ+0x50068], R5 ;  /* 0x05006805080085a7 */ /* 0x000ee400080010ff */
[----:B---3--:R-:W-:Y:S05]  /*255f0*/  @!P0 BRA `(.L_x_410) ;  /* 0xfffffffc00f08947 */ /* 0x008fea000383ffff */
[----:B------:R-:W-:Y:S05]  /*25600*/  BRA `(.L_x_411) ;  /* 0xfffffdcc008c7947 */ /* 0x000fea000383ffff */
.L_x_49:
[----:B------:R-:W-:-:S07]  /*25610*/  MOV R3, UR20 ;  /* 0x0000001400037c02 */ /* 0x000fce0008000f00 */
.L_x_412:
[----:B---3--:R3:W4:Y:S02]  /*25620*/  SYNCS.PHASECHK.TRANS64.TRYWAIT P0, [R3+URZ+0x50028], R6 ;  /* 0x05002806030075a7 */ /* 0x00872400080011ff */
[----:B----4-:R-:W-:Y:S05]  /*25630*/  @!P0 NANOSLEEP.SYNCS 0x989680 ;  /* 0x009896800000895d */ /* 0x010fea0003900000 */
[----:B------:R-:W4:Y:S02]  /*25640*/  @!P0 SYNCS.PHASECHK.TRANS64 P0, [R3+URZ+0x50028], R6 ;  /* 0x05002806030085a7 */ /* 0x000f2400080010ff */
[----:B----4-:R-:W-:Y:S05]  /*25650*/  @!P0 BRA `(.L_x_412) ;  /* 0xfffffffc00f08947 */ /* 0x010fea000383ffff */
[----:B------:R-:W-:Y:S05]  /*25660*/  BRA `(.L_x_413) ;  /* 0xfffffdd400507947 */ /* 0x000fea000383ffff */
.L_x_51:
[----:B------:R-:W-:-:S07]  /*25670*/  MOV R0, UR20 ;  /* 0x0000001400007c02 */ /* 0x000fce0008000f00 */
.L_x_414:
[----:B----4-:R4:W1:Y:S02]  /*25680*/  SYNCS.PHASECHK.TRANS64.TRYWAIT P0, [R0+URZ+0x500a0], R5 ;  /* 0x0500a005000075a7 */ /* 0x01086400080011ff */
[----:B-1----:R-:W-:Y:S05]  /*25690*/  @!P0 NANOSLEEP.SYNCS 0x989680 ;  /* 0x009896800000895d */ /* 0x002fea0003900000 */
[----:B------:R-:W1:Y:S02]  /*256a0*/  @!P0 SYNCS.PHASECHK.TRANS64 P0, [R0+URZ+0x500a0], R5 ;  /* 0x0500a005000085a7 */ /* 0x000e6400080010ff */
[----:B-1----:R-:W-:Y:S05]  /*256b0*/  @!P0 BRA `(.L_x_414) ;  /* 0xfffffffc00f08947 */ /* 0x002fea000383ffff */
[----:B------:R-:W-:Y:S05]  /*256c0*/  BRA `(.L_x_415) ;  /* 0xfffffdd400487947 */ /* 0x000fea000383ffff */
.L_x_53:
[----:B---3--:R-:W-:-:S07]  /*256d0*/  MOV R3, UR20 ;  /* 0x0000001400037c02 */ /* 0x008fce0008000f00 */
.L_x_416:
[----:B---3--:R3:W4:Y:S02]  /*256e0*/  SYNCS.PHASECHK.TRANS64.TRYWAIT P0, [R3+URZ+0x50058], R6 ;  /* 0x05005806030075a7 */ /* 0x00872400080011ff */
[----:B----4-:R-:W-:Y:S05]  /*256f0*/  @!P0 NANOSLEEP.SYNCS 0x989680 ;  /* 0x009896800000895d */ /* 0x010fea0003900000 */
[----:B------:R-:W4:Y:S02]  /*25700*/  @!P0 SYNCS.PHASECHK.TRANS64 P0, [R3+URZ+0x50058], R6 ;  /* 0x05005806030085a7 */ /* 0x000f2400080010ff */
[----:B----4-:R-:W-:Y:S05]  /*25710*/  @!P0 BRA `(.L_x_416) ;  /* 0xfffffffc00f08947 */ /* 0x010fea000383ffff */
[----:B------:R-:W-:Y:S05]  /*25720*/  BRA `(.L_x_417) ;  /* 0xfffffdd400487947 */ /* 0x000fea000383ffff */
.L_x_57:
[----:B------:R-:W-:Y:S07]  /*25730*/  MOV R4, UR5 ;  /* 0x0000000500047c02 */ /* 0x000fee0008000f00 */
.L_x_418:
[----:B-1----:R1:W2:Y:S02]  /*25740*/  SYNCS.PHASECHK.TRANS64.TRYWAIT P0, [R4+URZ+0x50020], R5 ;  /* 0x05002005040075a7 */ /* 0x0022a400080011ff */
[----:B--2---:R-:W-:Y:S05]  /*25750*/  @!P0 NANOSLEEP.SYNCS 0x989680 ;  /* 0x009896800000895d */ /* 0x004fea0003900000 */
[----:B------:R-:W2:Y:S02]  /*25760*/  @!P0 SYNCS.PHASECHK.TRANS64 P0, [R4+URZ+0x50020], R5 ;  /* 0x05002005040085a7 */ /* 0x000ea400080010ff */
[----:B--2---:R-:W-:Y:S05]  /*25770*/  @!P0 BRA `(.L_x_418) ;  /* 0xfffffffc00f08947 */ /* 0x004fea000383ffff */
[----:B------:R-:W-:Y:S05]  /*25780*/  BRA `(.L_x_419) ;  /* 0xfffffdd800cc7947 */ /* 0x000fea000383ffff */
.L_x_60:
[----:B------:R-:W-:Y:S07]  /*25790*/  MOV R2, UR38 ;  /* 0x0000002600027c02 */ /* 0x000fee0008000f00 */
.L_x_420:
[----:B-1----:R1:W3:Y:S02]  /*257a0*/  SYNCS.PHASECHK.TRANS64.TRYWAIT P0, [R2+URZ+0x500a8], R3 ;  /* 0x0500a803020075a7 */ /* 0x0022e400080011ff */
[----:B---3--:R-:W-:Y:S05]  /*257b0*/  @!P0 NANOSLEEP.SYNCS 0x989680 ;  /* 0x009896800000895d */ /* 0x008fea0003900000 */
[----:B------:R-:W3:Y:S02]  /*257c0*/  @!P0 SYNCS.PHASECHK.TRANS64 P0, [R2+URZ+0x500a8], R3 ;  /* 0x0500a803020085a7 */ /* 0x000ee400080010ff */
[----:B---3--:R-:W-:Y:S05]  /*257d0*/  @!P0 BRA `(.L_x_420) ;  /* 0xfffffffc00f08947 */ /* 0x008fea000383ffff */
[----:B------:R-:W-:Y:S05]  /*257e0*/  BRA `(.L_x_421) ;  /* 0xfffffde000e87947 */ /* 0x000fea000383ffff */
.L_x_62:
[----:B------:R-:W-:Y:S07]  /*257f0*/  MOV R3, UR38 ;  /* 0x0000002600037c02 */ /* 0x000fee0008000f00 */
.L_x_422:
[----:B-1----:R1:W3:Y:S02]  /*25800*/  SYNCS.PHASECHK.TRANS64.TRYWAIT P0, [R3+URZ+0x50068], R12 ;  /* 0x0500680c030075a7 */ /* 0x0022e400080011ff */
[----:B---3--:R-:W-:Y:S05]  /*25810*/  @!P0 NANOSLEEP.SYNCS 0x989680 ;  /* 0x009896800000895d */ /* 0x008fea0003900000 */
[----:B------:R-:W3:Y:S02]  /*25820*/  @!P0 SYNCS.PHASECHK.TRANS64 P0, [R3+URZ+0x50068], R12 ;  /* 0x0500680c030085a7 */ /* 0x000ee400080010ff */
[----:B---3--:R-:W-:Y:S05]  /*25830*/  @!P0 BRA `(.L_x_422) ;  /* 0xfffffffc00f08947 */ /* 0x008fea000383ffff */
[----:B------:R-:W-:Y:S05]  /*25840*/  BRA `(.L_x_423) ;  /* 0xfffffde000ec7947 */ /* 0x000fea000383ffff */
.L_x_68:
[----:B------:R-:W-:Y:S07]  /*25850*/  MOV R2, UR4 ;  /* 0x0000000400027c02 */ /* 0x000fee0008000f00 */
.L_x_424:
[----:B--2---:R2:W3:Y:S02]  /*25860*/  SYNCS.PHASECHK.TRANS64.TRYWAIT P0, [R2+URZ+0x50020], R3 ;  /* 0x05002003020075a7 */ /* 0x0044e400080011ff */
[----:B---3--:R-:W-:Y:S05]  /*25870*/  @!P0 NANOSLEEP.SYNCS 0x989680 ;  /* 0x009896800000895d */ /* 0x008fea0003900000 */
[----:B------:R-:W3:Y:S02]  /*25880*/  @!P0 SYNCS.PHASECHK.TRANS64 P0, [R2+URZ+0x50020], R3 ;  /* 0x05002003020085a7 */ /* 0x000ee400080010ff */
[----:B---3--:R-:W-:Y:S05]  /*25890*/  @!P0 BRA `(.L_x_424) ;  /* 0xfffffffc00f08947 */ /* 0x008fea000383ffff */
[----:B------:R-:W-:Y:S05]  /*258a0*/  BRA `(.L_x_425) ;  /* 0xfffffdf000407947 */ /* 0x000fea000383ffff */
.L_x_70:
[----:B------:R-:W-:Y:S07]  /*258b0*/  MOV R2, UR38 ;  /* 0x0000002600027c02 */ /* 0x000fee0008000f00 */
.L_x_426:
[----:B--2---:R2:W3:Y:S02]  /*258c0*/  SYNCS.PHASECHK.TRANS64.TRYWAIT P0, [R2+URZ+0x500a0], R3 ;  /* 0x0500a003020075a7 */ /* 0x0044e400080011ff */
[----:B---3--:R-:W-:Y:S05]  /*258d0*/  @!P0 NANOSLEEP.SYNCS 0x989680 ;  /* 0x009896800000895d */ /* 0x008fea0003900000 */
[----:B------:R-:W3:Y:S02]  /*258e0*/  @!P0 SYNCS.PHASECHK.TRANS64 P0, [R2+URZ+0x500a0], R3 ;  /* 0x0500a003020085a7 */ /* 0x000ee400080010ff */
[----:B---3--:R-:W-:Y:S05]  /*258f0*/  @!P0 BRA `(.L_x_426) ;  /* 0xfffffffc00f08947 */ /* 0x008fea000383ffff */
[----:B------:R-:W-:Y:S05]  /*25900*/  BRA `(.L_x_427) ;  /* 0xfffffdf0003c7947 */ /* 0x000fea000383ffff */
.L_x_72:
[----:B------:R-:W-:Y:S07]  /*25910*/  MOV R3, UR38 ;  /* 0x0000002600037c02 */ /* 0x000fee0008000f00 */
.L_x_428:
[----:B--2---:R2:W3:Y:S02]  /*25920*/  SYNCS.PHASECHK.TRANS64.TRYWAIT P0, [R3+URZ+0x50058], R4 ;  /* 0x05005804030075a7 */ /* 0x0044e400080011ff */
[----:B---3--:R-:W-:Y:S05]  /*25930*/  @!P0 NANOSLEEP.SYNCS 0x989680 ;  /* 0x009896800000895d */ /* 0x008fea0003900000 */
[----:B------:R-:W3:Y:S02]  /*25940*/  @!P0 SYNCS.PHASECHK.TRANS64 P0, [R3+URZ+0x50058], R4 ;  /* 0x05005804030085a7 */ /* 0x000ee400080010ff */
[----:B---3--:R-:W-:Y:S05]  /*25950*/  @!P0 BRA `(.L_x_428) ;  /* 0xfffffffc00f08947 */ /* 0x008fea000383ffff */
[----:B------:R-:W-:Y:S05]  /*25960*/  BRA `(.L_x_429) ;  /* 0xfffffdf000407947 */ /* 0x000fea000383ffff */
.L_x_80:
[----:B------:R-:W-:-:S07]  /*25970*/  MOV R2, UR21 ;  /* 0x0000001500027c02 */ /* 0x000fce0008000f00 */
.L_x_430:
[----:B-1----:R1:W2:Y:S02]  /*25980*/  SYNCS.PHASECHK.TRANS64.TRYWAIT P0, [R2+URZ+0x500a8], R3 ;  /* 0x0500a803020075a7 */ /* 0x0022a400080011ff */
[----:B--2---:R-:W-:Y:S05]  /*25990*/  @!P0 NANOSLEEP.SYNCS 0x989680 ;  /* 0x009896800000895d */ /* 0x004fea0003900000 */
[----:B------:R-:W2:Y:S02]  /*259a0*/  @!P0 SYNCS.PHASECHK.TRANS64 P0, [R2+URZ+0x500a8], R3 ;  /* 0x0500a803020085a7 */ /* 0x000ea400080010ff */
[----:B--2---:R-:W-:Y:S05]  /*259b0*/  @!P0 BRA `(.L_x_430) ;  /* 0xfffffffc00f08947 */ /* 0x004fea000383ffff */
[----:B------:R-:W-:Y:S05]  /*259c0*/  BRA `(.L_x_431) ;  /* 0xfffffdf400e87947 */ /* 0x000fea000383ffff */
.L_x_82:
[----:B-1----:R-:W-:-:S07]  /*259d0*/  MOV R2, UR21 ;  /* 0x0000001500027c02 */ /* 0x002fce0008000f00 */
.L_x_432:
[----:B-1----:R1:W2:Y:S02]  /*259e0*/  SYNCS.PHASECHK.TRANS64.TRYWAIT P0, [R2+URZ+0x50068], R7 ;  /* 0x05006807020075a7 */ /* 0x0022a400080011ff */
[----:B--2---:R-:W-:Y:S05]  /*259f0*/  @!P0 NANOSLEEP.SYNCS 0x989680 ;  /* 0x009896800000895d */ /* 0x004fea0003900000 */
[----:B------:R-:W2:Y:S02]  /*25a00*/  @!P0 SYNCS.PHASECHK.TRANS64 P0, [R2+URZ+0x50068], R7 ;  /* 0x05006807020085a7 */ /* 0x000ea400080010ff */
[----:B--2---:R-:W-:Y:S05]  /*25a10*/  @!P0 BRA `(.L_x_432) ;  /* 0xfffffffc00f08947 */ /* 0x004fea000383ffff */
[----:B------:R-:W-:Y:S05]  /*25a20*/  BRA `(.L_x_433) ;  /* 0xfffffdf400ec7947 */ /* 0x000fea000383ffff */
.L_x_89:
[----:B-1----:R1:W2:Y:S02]  /*25a30*/  SYNCS.PHASECHK.TRANS64.TRYWAIT P0, [R17+URZ+0x500c0], R2 ;  /* 0x0500c002110075a7 */ /* 0x0022a400080011ff */
[----:B--2---:R-:W-:Y:S05]  /*25a40*/  @!P0 NANOSLEEP.SYNCS 0x989680 ;  /* 0x009896800000895d */ /* 0x004fea0003900000 */
[----:B------:R-:W2:Y:S02]  /*25a50*/  @!P0 SYNCS.PHASECHK.TRANS64 P0, [R17+URZ+0x500c0], R2 ;  /* 0x0500c002110085a7 */ /* 0x000ea400080010ff */
[----:B--2---:R-:W-:Y:S05]  /*25a60*/  @!P0 BRA `(.L_x_89) ;  /* 0xfffffffc00f08947 */ /* 0x004fea000383ffff */
[----:B------:R-:W-:Y:S05]  /*25a70*/  BRA `(.L_x_434) ;  /* 0xfffffdfc00907947 */ /* 0x000fea000383ffff */
.L_x_155:
[----:B--2---:R2:W3:Y:S02]  /*25a80*/  SYNCS.PHASECHK.TRANS64.TRYWAIT P0, [R17+URZ+0x500c8], R4 ;  /* 0x0500c804110075a7 */ /* 0x0044e400080011ff */
[----:B---3--:R-:W-:Y:S05]  /*25a90*/  @!P0 NANOSLEEP.SYNCS 0x989680 ;  /* 0x009896800000895d */ /* 0x008fea0003900000 */
[----:B------:R-:W3:Y:S02]  /*25aa0*/  @!P0 SYNCS.PHASECHK.TRANS64 P0, [R17+URZ+0x500c8], R4 ;  /* 0x0500c804110085a7 */ /* 0x000ee400080010ff */
[----:B---3--:R-:W-:Y:S05]  /*25ab0*/  @!P0 BRA `(.L_x_155) ;  /* 0xfffffffc00f08947 */ /* 0x008fea000383ffff */
[----:B------:R-:W-:Y:S05]  /*25ac0*/  BRA `(.L_x_435) ;  /* 0xfffffe7800407947 */ /* 0x000fea000383ffff */
.L_x_160:
[----:B-1----:R-:W-:-:S04]  /*25ad0*/  MOV R0, UR36 ;  /* 0x0000002400007c02 */ /* 0x002fc80008000f00 */
[----:B------:R1:W2:Y:S03]  /*25ae0*/  SYNCS.PHASECHK.TRANS64.TRYWAIT P0, [R0+URZ+0x50070], R3 ;  /* 0x05007003000075a7 */ /* 0x0002a600080011ff */
[----:B--2---:R-:W-:Y:S05]  /*25af0*/  @!P0 NANOSLEEP.SYNCS 0x989680 ;  /* 0x009896800000895d */ /* 0x004fea0003900000 */
[----:B------:R-:W2:Y:S02]  /*25b00*/  @!P0 SYNCS.PHASECHK.TRANS64 P0, [R0+URZ+0x50070], R3 ;  /* 0x05007003000085a7 */ /* 0x000ea400080010ff */
[----:B--2---:R-:W-:Y:S05]  /*25b10*/  @!P0 BRA `(.L_x_160) ;  /* 0xfffffffc00ec8947 */ /* 0x004fea000383ffff */
[----:B------:R-:W-:Y:S05]  /*25b20*/  BRA `(.L_x_436) ;  /* 0xfffffe7c00187947 */ /* 0x000fea000383ffff */
.L_x_163:
[----:B-1----:R-:W-:-:S04]  /*25b30*/  MOV R0, UR36 ;  /* 0x0000002400007c02 */ /* 0x002fc80008000f00 */
[----:B------:R1:W2:Y:S03]  /*25b40*/  SYNCS.PHASECHK.TRANS64.TRYWAIT P0, [R0+URZ+0x50080], R3 ;  /* 0x05008003000075a7 */ /* 0x0002a600080011ff */
[----:B--2---:R-:W-:Y:S05]  /*25b50*/  @!P0 NANOSLEEP.SYNCS 0x989680 ;  /* 0x009896800000895d */ /* 0x004fea0003900000 */
[----:B------:R-:W2:Y:S02]  /*25b60*/  @!P0 SYNCS.PHASECHK.TRANS64 P0, [R0+URZ+0x50080], R3 ;  /* 0x05008003000085a7 */ /* 0x000ea400080010ff */
[----:B--2---:R-:W-:Y:S05]  /*25b70*/  @!P0 BRA `(.L_x_163) ;  /* 0xfffffffc00ec8947 */ /* 0x004fea000383ffff */
[----:B------:R-:W-:Y:S05]  /*25b80*/  BRA `(.L_x_437) ;  /* 0xfffffe7c00307947 */ /* 0x000fea000383ffff */
.L_x_166:
[----:B-1----:R-:W-:-:S04]  /*25b90*/  MOV R0, UR36 ;  /* 0x0000002400007c02 */ /* 0x002fc80008000f00 */
[----:B------:R1:W2:Y:S03]  /*25ba0*/  SYNCS.PHASECHK.TRANS64.TRYWAIT P0, [R0+URZ+0x50070], R3 ;  /* 0x05007003000075a7 */ /* 0x0002a600080011ff */
[----:B--2---:R-:W-:Y:S05]  /*25bb0*/  @!P0 NANOSLEEP.SYNCS 0x989680 ;  /* 0x009896800000895d */ /* 0x004fea0003900000 */
[----:B------:R-:W2:Y:S02]  /*25bc0*/  @!P0 SYNCS.PHASECHK.TRANS64 P0, [R0+URZ+0x50070], R3 ;  /* 0x05007003000085a7 */ /* 0x000ea400080010ff */
[----:B--2---:R-:W-:Y:S05]  /*25bd0*/  @!P0 BRA `(.L_x_166) ;  /* 0xfffffffc00ec8947 */ /* 0x004fea000383ffff */
[----:B------:R-:W-:Y:S05]  /*25be0*/  BRA `(.L_x_438) ;  /* 0xfffffe7c00f07947 */ /* 0x000fea000383ffff */
.L_x_168:
[----:B-1----:R-:W-:-:S04]  /*25bf0*/  MOV R0, UR36 ;  /* 0x0000002400007c02 */ /* 0x002fc80008000f00 */
[----:B------:R1:W2:Y:S03]  /*25c00*/  SYNCS.PHASECHK.TRANS64.TRYWAIT P0, [R0+URZ+0x50090], R3 ;  /* 0x05009003000075a7 */ /* 0x0002a600080011ff */
[----:B--2---:R-:W-:Y:S05]  /*25c10*/  @!P0 NANOSLEEP.SYNCS 0x989680 ;  /* 0x009896800000895d */ /* 0x004fea0003900000 */
[----:B------:R-:W2:Y:S02]  /*25c20*/  @!P0 SYNCS.PHASECHK.TRANS64 P0, [R0+URZ+0x50090], R3 ;  /* 0x05009003000085a7 */ /* 0x000ea400080010ff */
[----:B--2---:R-:W-:Y:S05]  /*25c30*/  @!P0 BRA `(.L_x_168) ;  /* 0xfffffffc00ec8947 */ /* 0x004fea000383ffff */
[----:B------:R-:W-:Y:S05]  /*25c40*/  BRA `(.L_x_439) ;  /* 0xfffffe8000307947 */ /* 0x000fea000383ffff */
.L_x_205:
[----:B-1----:R-:W-:-:S04]  /*25c50*/  MOV R0, UR36 ;  /* 0x0000002400007c02 */ /* 0x002fc80008000f00 */
[----:B------:R1:W3:Y:S03]  /*25c60*/  SYNCS.PHASECHK.TRANS64.TRYWAIT P1, [R0+URZ+0x50080], R3 ;  /* 0x05008003000075a7 */ /* 0x0002e600080211ff */
[----:B---3--:R-:W-:Y:S05]  /*25c70*/  @!P1 NANOSLEEP.SYNCS 0x989680 ;  /* 0x009896800000995d */ /* 0x008fea0003900000 */
[----:B------:R-:W3:Y:S02]  /*25c80*/  @!P1 SYNCS.PHASECHK.TRANS64 P1, [R0+URZ+0x50080], R3 ;  /* 0x05008003000095a7 */ /* 0x000ee400080210ff */
[----:B---3--:R-:W-:Y:S05]  /*25c90*/  @!P1 BRA `(.L_x_205) ;  /* 0xfffffffc00ec9947 */ /* 0x008fea000383ffff */
[----:B------:R-:W-:Y:S05]  /*25ca0*/  BRA `(.L_x_440) ;  /* 0xfffffeb0000c7947 */ /* 0x000fea000383ffff */
.L_x_208:
[----:B-1----:R-:W-:-:S04]  /*25cb0*/  MOV R0, UR36 ;  /* 0x0000002400007c02 */ /* 0x002fc80008000f00 */
[----:B------:R1:W3:Y:S03]  /*25cc0*/  SYNCS.PHASECHK.TRANS64.TRYWAIT P0, [R0+URZ+0x50098], R3 ;  /* 0x05009803000075a7 */ /* 0x0002e600080011ff */
[----:B---3--:R-:W-:Y:S05]  /*25cd0*/  @!P0 NANOSLEEP.SYNCS 0x989680 ;  /* 0x009896800000895d */ /* 0x008fea0003900000 */
[----:B------:R-:W3:Y:S02]  /*25ce0*/  @!P0 SYNCS.PHASECHK.TRANS64 P0, [R0+URZ+0x50098], R3 ;  /* 0x05009803000085a7 */ /* 0x000ee400080010ff */
[----:B---3--:R-:W-:Y:S05]  /*25cf0*/  @!P0 BRA `(.L_x_208) ;  /* 0xfffffffc00ec8947 */ /* 0x008fea000383ffff */
[----:B------:R-:W-:Y:S05]  /*25d00*/  BRA `(.L_x_441) ;  /* 0xfffffeb000947947 */ /* 0x000fea000383ffff */
.L_x_247:
[----:B-1----:R1:W2:Y:S02]  /*25d10*/  SYNCS.PHASECHK.TRANS64.TRYWAIT P0, [R23+URZ+0x50070], R0 ;  /* 0x05007000170075a7 */ /* 0x0022a400080011ff */
[----:B--2---:R-:W-:Y:S05]  /*25d20*/  @!P0 NANOSLEEP.SYNCS 0x989680 ;  /* 0x009896800000895d */ /* 0x004fea0003900000 */
[----:B------:R-:W2:Y:S02]  /*25d30*/  @!P0 SYNCS.PHASECHK.TRANS64 P0, [R23+URZ+0x50070], R0 ;  /* 0x05007000170085a7 */ /* 0x000ea400080010ff */
[----:B--2---:R-:W-:Y:S05]  /*25d40*/  @!P0 BRA `(.L_x_247) ;  /* 0xfffffffc00f08947 */ /* 0x004fea000383ffff */
[----:B------:R-:W-:Y:S05]  /*25d50*/  BRA `(.L_x_442) ;  /* 0xfffffee000947947 */ /* 0x000fea000383ffff */
.L_x_250:
[----:B-1----:R1:W2:Y:S02]  /*25d60*/  SYNCS.PHASECHK.TRANS64.TRYWAIT P0, [R23+URZ+0x50090], R0 ;  /* 0x05009000170075a7 */ /* 0x0022a400080011ff */
[----:B--2---:R-:W-:Y:S05]  /*25d70*/  @!P0 NANOSLEEP.SYNCS 0x989680 ;  /* 0x009896800000895d */ /* 0x004fea0003900000 */
[----:B------:R-:W2:Y:S02]  /*25d80*/  @!P0 SYNCS.PHASECHK.TRANS64 P0, [R23+URZ+0x50090], R0 ;  /* 0x05009000170085a7 */ /* 0x000ea400080010ff */
[----:B--2---:R-:W-:Y:S05]  /*25d90*/  @!P0 BRA `(.L_x_250) ;  /* 0xfffffffc00f08947 */ /* 0x004fea000383ffff */
[----:B------:R-:W-:Y:S05]  /*25da0*/  BRA `(.L_x_443) ;  /* 0xfffffee000b47947 */ /* 0x000fea000383ffff */
.L_x_252:
[----:B-1----:R1:W2:Y:S02]  /*25db0*/  SYNCS.PHASECHK.TRANS64.TRYWAIT P0, [R23+URZ+0x500c0], R0 ;  /* 0x0500c000170075a7 */ /* 0x0022a400080011ff */
[----:B--2---:R-:W-:Y:S05]  /*25dc0*/  @!P0 NANOSLEEP.SYNCS 0x989680 ;  /* 0x009896800000895d */ /* 0x004fea0003900000 */
[----:B------:R-:W2:Y:S02]  /*25dd0*/  @!P0 SYNCS.PHASECHK.TRANS64 P0, [R23+URZ+0x500c0], R0 ;  /* 0x0500c000170085a7 */ /* 0x000ea400080010ff */
[----:B--2---:R-:W-:Y:S05]  /*25de0*/  @!P0 BRA `(.L_x_252) ;  /* 0xfffffffc00f08947 */ /* 0x004fea000383ffff */
[----:B------:R-:W-:Y:S05]  /*25df0*/  BRA `(.L_x_444) ;  /* 0xfffffee000c07947 */ /* 0x000fea000383ffff */
.L_x_276:
[----:B------:R1:W1:Y:S02]  /*25e00*/  SYNCS.PHASECHK.TRANS64.TRYWAIT P1, [R23+URZ+0x50080], R0 ;  /* 0x05008000170075a7 */ /* 0x00026400080211ff */
[----:B-1----:R-:W-:Y:S05]  /*25e10*/  @!P1 NANOSLEEP.SYNCS 0x989680 ;  /* 0x009896800000995d */ /* 0x002fea0003900000 */
[----:B------:R-:W1:Y:S02]  /*25e20*/  @!P1 SYNCS.PHASECHK.TRANS64 P1, [R23+URZ+0x50080], R0 ;  /* 0x05008000170095a7 */ /* 0x000e6400080210ff */
[----:B-1----:R-:W-:Y:S05]  /*25e30*/  @!P1 BRA `(.L_x_276) ;  /* 0xfffffffc00f09947 */ /* 0x002fea000383ffff */
[----:B------:R-:W-:Y:S05]  /*25e40*/  BRA `(.L_x_445) ;  /* 0xffffff1800d87947 */ /* 0x000fea000383ffff */
.L_x_280:
[----:B--2---:R2:W1:Y:S02]  /*25e50*/  SYNCS.PHASECHK.TRANS64.TRYWAIT P0, [R23+URZ+0x50098], R0 ;  /* 0x05009800170075a7 */ /* 0x00446400080011ff */
[----:B-1----:R-:W-:Y:S05]  /*25e60*/  @!P0 NANOSLEEP.SYNCS 0x989680 ;  /* 0x009896800000895d */ /* 0x002fea0003900000 */
[----:B------:R-:W1:Y:S02]  /*25e70*/  @!P0 SYNCS.PHASECHK.TRANS64 P0, [R23+URZ+0x50098], R0 ;  /* 0x05009800170085a7 */ /* 0x000e6400080010ff */
[----:B-1----:R-:W-:Y:S05]  /*25e80*/  @!P0 BRA `(.L_x_280) ;  /* 0xfffffffc00f08947 */ /* 0x002fea000383ffff */
[----:B------:R-:W-:Y:S05]  /*25e90*/  BRA `(.L_x_446) ;  /* 0xffffff1c00447947 */ /* 0x000fea000383ffff */
.L_x_282:
[----:B-1----:R1:W2:Y:S02]  /*25ea0*/  SYNCS.PHASECHK.TRANS64.TRYWAIT P0, [R23+URZ+0x500c8], R0 ;  /* 0x0500c800170075a7 */ /* 0x0022a400080011ff */
[----:B--2---:R-:W-:Y:S05]  /*25eb0*/  @!P0 NANOSLEEP.SYNCS 0x989680 ;  /* 0x009896800000895d */ /* 0x004fea0003900000 */
[----:B------:R-:W2:Y:S02]  /*25ec0*/  @!P0 SYNCS.PHASECHK.TRANS64 P0, [R23+URZ+0x500c8], R0 ;  /* 0x0500c800170085a7 */ /* 0x000ea400080010ff */
[----:B--2---:R-:W-:Y:S05]  /*25ed0*/  @!P0 BRA `(.L_x_282) ;  /* 0xfffffffc00f08947 */ /* 0x004fea000383ffff */
[----:B------:R-:W-:Y:S05]  /*25ee0*/  BRA `(.L_x_447) ;  /* 0xffffff1c00507947 */ /* 0x000fea000383ffff */
.L_x_306:
[----:B------:R-:W-:-:S07]  /*25ef0*/  MOV R0, UR5 ;  /* 0x0000000500007c02 */ /* 0x000fce0008000f00 */
.L_x_448:
[----:B-1----:R1:W2:Y:S02]  /*25f00*/  SYNCS.PHASECHK.TRANS64.TRYWAIT P0, [R0+URZ], R3 ;  /* 0x00000003000075a7 */ /* 0x0022a400080011ff */
[----:B--2---:R-:W-:Y:S05]  /*25f10*/  @!P0 NANOSLEEP.SYNCS 0x989680 ;  /* 0x009896800000895d */ /* 0x004fea0003900000 */
[----:B------:R-:W2:Y:S02]  /*25f20*/  @!P0 SYNCS.PHASECHK.TRANS64 P0, [R0+URZ], R3 ;  /* 0x00000003000085a7 */ /* 0x000ea400080010ff */
[----:B--2---:R-:W-:Y:S05]  /*25f30*/  @!P0 BRA `(.L_x_448) ;  /* 0xfffffffc00f08947 */ /* 0x004fea000383ffff */
[----:B------:R-:W-:Y:S05]  /*25f40*/  BRA `(.L_x_449) ;  /* 0xffffff5400307947 */ /* 0x000fea000383ffff */
.L_x_309:
[----:B------:R-:W-:-:S07]  /*25f50*/  MOV R0, UR4 ;  /* 0x0000000400007c02 */ /* 0x000fce0008000f00 */
.L_x_450:
[----:B-1----:R1:W3:Y:S02]  /*25f60*/  SYNCS.PHASECHK.TRANS64.TRYWAIT P1, [R0+URZ], R3 ;  /* 0x00000003000075a7 */ /* 0x0022e400080211ff */
[----:B---3--:R-:W-:Y:S05]  /*25f70*/  @!P1 NANOSLEEP.SYNCS 0x989680 ;  /* 0x009896800000995d */ /* 0x008fea0003900000 */
[----:B------:R-:W3:Y:S02]  /*25f80*/  @!P1 SYNCS.PHASECHK.TRANS64 P1, [R0+URZ], R3 ;  /* 0x00000003000095a7 */ /* 0x000ee400080210ff */
[----:B---3--:R-:W-:Y:S05]  /*25f90*/  @!P1 BRA `(.L_x_450) ;  /* 0xfffffffc00f09947 */ /* 0x008fea000383ffff */
[----:B------:R-:W-:Y:S05]  /*25fa0*/  BRA `(.L_x_451) ;  /* 0xffffff5400dc7947 */ /* 0x000fea000383ffff */
.L_x_316:
[----:B-1----:R-:W-:-:S04]  /*25fb0*/  MOV R4, UR49 ;  /* 0x0000003100047c02 */ /* 0x002fc80008000f00 */
[----:B------:R1:W2:Y:S03]  /*25fc0*/  SYNCS.PHASECHK.TRANS64.TRYWAIT P5, [R4+URZ], R3 ;  /* 0x00000003040075a7 */ /* 0x0002a600080a11ff */
[----:B--2---:R-:W-:Y:S05]  /*25fd0*/  @!P5 NANOSLEEP.SYNCS 0x989680 ;  /* 0x009896800000d95d */ /* 0x004fea0003900000 */
[----:B------:R-:W2:Y:S02]  /*25fe0*/  @!P5 SYNCS.PHASECHK.TRANS64 P5, [R4+URZ], R3 ;  /* 0x000000030400d5a7 */ /* 0x000ea400080a10ff */
[----:B--2---:R-:W-:Y:S05]  /*25ff0*/  @!P5 BRA `(.L_x_316) ;  /* 0xfffffffc00ecd947 */ /* 0x004fea000383ffff */
[----:B------:R-:W-:Y:S05]  /*26000*/  BRA `(.L_x_452) ;  /* 0xffffff6400147947 */ /* 0x000fea000383ffff */
.L_x_321:
[----:B------:R-:W-:-:S07]  /*26010*/  MOV R5, UR4 ;  /* 0x0000000400057c02 */ /* 0x000fce0008000f00 */
.L_x_453:
[----:B---3--:R3:W4:Y:S02]  /*26020*/  SYNCS.PHASECHK.TRANS64.TRYWAIT P2, [R5+URZ], R0 ;  /* 0x00000000050075a7 */ /* 0x00872400080411ff */
[----:B----4-:R-:W-:Y:S05]  /*26030*/  @!P2 NANOSLEEP.SYNCS 0x989680 ;  /* 0x009896800000a95d */ /* 0x010fea0003900000 */
[----:B------:R-:W4:Y:S02]  /*26040*/  @!P2 SYNCS.PHASECHK.TRANS64 P2, [R5+URZ], R0 ;  /* 0x000000000500a5a7 */ /* 0x000f2400080410ff */
[----:B----4-:R-:W-:Y:S05]  /*26050*/  @!P2 BRA `(.L_x_453) ;  /* 0xfffffffc00f0a947 */ /* 0x010fea000383ffff */
[----:B------:R-:W-:Y:S05]  /*26060*/  BRA `(.L_x_454) ;  /* 0xffffff9000a87947 */ /* 0x000fea000383ffff */
.L_x_326:
[----:B------:R-:W-:-:S07]  /*26070*/  MOV R3, UR4 ;  /* 0x0000000400037c02 */ /* 0x000fce0008000f00 */
.L_x_455:
[----:B-1----:R1:W2:Y:S02]  /*26080*/  SYNCS.PHASECHK.TRANS64.TRYWAIT P1, [R3+URZ], R0 ;  /* 0x00000000030075a7 */ /* 0x0022a400080211ff */
[----:B--2---:R-:W-:Y:S05]  /*26090*/  @!P1 NANOSLEEP.SYNCS 0x989680 ;  /* 0x009896800000995d */ /* 0x004fea0003900000 */
[----:B------:R-:W2:Y:S02]  /*260a0*/  @!P1 SYNCS.PHASECHK.TRANS64 P1, [R3+URZ], R0 ;  /* 0x00000000030095a7 */ /* 0x000ea400080210ff */
[----:B--2---:R-:W-:Y:S05]  /*260b0*/  @!P1 BRA `(.L_x_455) ;  /* 0xfffffffc00f09947 */ /* 0x004fea000383ffff */
[----:B------:R-:W-:Y:S05]  /*260c0*/  BRA `(.L_x_456) ;  /* 0xffffff9800087947 */ /* 0x000fea000383ffff */
.L_x_331:
[----:B------:R-:W-:-:S07]  /*260d0*/  MOV R0, UR4 ;  /* 0x0000000400007c02 */ /* 0x000fce0008000f00 */
.L_x_457:
[----:B-1----:R1:W3:Y:S02]  /*260e0*/  SYNCS.PHASECHK.TRANS64.TRYWAIT P0, [R0+URZ], R3 ;  /* 0x00000003000075a7 */ /* 0x0022e400080011ff */
[----:B---3--:R-:W-:Y:S05]  /*260f0*/  @!P0 NANOSLEEP.SYNCS 0x989680 ;  /* 0x009896800000895d */ /* 0x008fea0003900000 */
[----:B------:R-:W3:Y:S02]  /*26100*/  @!P0 SYNCS.PHASECHK.TRANS64 P0, [R0+URZ], R3 ;  /* 0x00000003000085a7 */ /* 0x000ee400080010ff */
[----:B---3--:R-:W-:Y:S05]  /*26110*/  @!P0 BRA `(.L_x_457) ;  /* 0xfffffffc00f08947 */ /* 0x008fea000383ffff */
[----:B------:R-:W-:Y:S05]  /*26120*/  BRA `(.L_x_458) ;  /* 0xffffff9800bc7947 */ /* 0x000fea000383ffff */
.L_x_335:
[----:B------:R-:W-:-:S07]  /*26130*/  MOV R0, UR8 ;  /* 0x0000000800007c02 */ /* 0x000fce0008000f00 */
.L_x_459:
[----:B-1----:R1:W2:Y:S02]  /*26140*/  SYNCS.PHASECHK.TRANS64.TRYWAIT P1, [R0+URZ+0x50010], R3 ;  /* 0x05001003000075a7 */ /* 0x0022a400080211ff */
[----:B--2---:R-:W-:Y:S05]  /*26150*/  @!P1 NANOSLEEP.SYNCS 0x989680 ;  /* 0x009896800000995d */ /* 0x004fea0003900000 */
[----:B------:R-:W2:Y:S02]  /*26160*/  @!P1 SYNCS.PHASECHK.TRANS64 P1, [R0+URZ+0x50010], R3 ;  /* 0x05001003000095a7 */ /* 0x000ea400080210ff */
[----:B--2---:R-:W-:Y:S05]  /*26170*/  @!P1 BRA `(.L_x_459) ;  /* 0xfffffffc00f09947 */ /* 0x004fea000383ffff */
[----:B------:R-:W-:Y:S05]  /*26180*/  BRA `(.L_x_460) ;  /* 0xffffff9c00b87947 */ /* 0x000fea000383ffff */
.L_x_341:
[----:B-1----:R-:W-:-:S07]  /*26190*/  MOV R0, UR8 ;  /* 0x0000000800007c02 */ /* 0x002fce0008000f00 */
.L_x_461:
[----:B-1----:R1:W2:Y:S02]  /*261a0*/  SYNCS.PHASECHK.TRANS64.TRYWAIT P1, [R0+URZ+0x50038], R3 ;  /* 0x05003803000075a7 */ /* 0x0022a400080211ff */
[----:B--2---:R-:W-:Y:S05]  /*261b0*/  @!P1 NANOSLEEP.SYNCS 0x989680 ;  /* 0x009896800000995d */ /* 0x004fea0003900000 */
[----:B------:R-:W2:Y:S02]  /*261c0*/  @!P1 SYNCS.PHASECHK.TRANS64 P1, [R0+URZ+0x50038], R3 ;  /* 0x05003803000095a7 */ /* 0x000ea400080210ff */
[----:B--2---:R-:W-:Y:S05]  /*261d0*/  @!P1 BRA `(.L_x_461) ;  /* 0xfffffffc00f09947 */ /* 0x004fea000383ffff */
[----:B------:R-:W-:Y:S05]  /*261e0*/  BRA `(.L_x_462) ;  /* 0xffffffa0006c7947 */ /* 0x000fea000383ffff */
.L_x_347:
[----:B-1----:R-:W-:-:S07]  /*261f0*/  MOV R0, UR8 ;  /* 0x0000000800007c02 */ /* 0x002fce0008000f00 */
.L_x_463:
[----:B-1----:R1:W2:Y:S02]  /*26200*/  SYNCS.PHASECHK.TRANS64.TRYWAIT P1, [R0+URZ+0x50018], R3 ;  /* 0x05001803000075a7 */ /* 0x0022a400080211ff */
[----:B--2---:R-:W-:Y:S05]  /*26210*/  @!P1 NANOSLEEP.SYNCS 0x989680 ;  /* 0x009896800000995d */ /* 0x004fea0003900000 */
[----:B------:R-:W2:Y:S02]  /*26220*/  @!P1 SYNCS.PHASECHK.TRANS64 P1, [R0+URZ+0x50018], R3 ;  /* 0x05001803000095a7 */ /* 0x000ea400080210ff */
[----:B--2---:R-:W-:Y:S05]  /*26230*/  @!P1 BRA `(.L_x_463) ;  /* 0xfffffffc00f09947 */ /* 0x004fea000383ffff */
[----:B------:R-:W-:Y:S05]  /*26240*/  BRA `(.L_x_464) ;  /* 0xffffffa400147947 */ /* 0x000fea000383ffff */
.L_x_353:
[----:B-1----:R-:W-:-:S07]  /*26250*/  MOV R0, UR8 ;  /* 0x0000000800007c02 */ /* 0x002fce0008000f00 */
.L_x_465:
[----:B-1----:R1:W2:Y:S02]  /*26260*/  SYNCS.PHASECHK.TRANS64.TRYWAIT P1, [R0+URZ+0x50040], R3 ;  /* 0x05004003000075a7 */ /* 0x0022a400080211ff */
[----:B--2---:R-:W-:Y:S05]  /*26270*/  @!P1 NANOSLEEP.SYNCS 0x989680 ;  /* 0x009896800000995d */ /* 0x004fea0003900000 */
[----:B------:R-:W2:Y:S02]  /*26280*/  @!P1 SYNCS.PHASECHK.TRANS64 P1, [R0+URZ+0x50040], R3 ;  /* 0x05004003000095a7 */ /* 0x000ea400080210ff */
[----:B--2---:R-:W-:Y:S05]  /*26290*/  @!P1 BRA `(.L_x_465) ;  /* 0xfffffffc00f09947 */ /* 0x004fea000383ffff */
[----:B------:R-:W-:Y:S05]  /*262a0*/  BRA `(.L_x_466) ;  /* 0xffffffa400cc7947 */ /* 0x000fea000383ffff */
.L_x_359:
[----:B------:R-:W-:-:S07]  /*262b0*/  MOV R0, UR49 ;  /* 0x0000003100007c02 */ /* 0x000fce0008000f00 */
.L_x_467:
[----:B-1----:R1:W2:Y:S02]  /*262c0*/  SYNCS.PHASECHK.TRANS64.TRYWAIT P1, [R0+URZ+0x50038], R3 ;  /* 0x05003803000075a7 */ /* 0x0022a400080211ff */
[----:B--2---:R-:W-:Y:S05]  /*262d0*/  @!P1 NANOSLEEP.SYNCS 0x989680 ;  /* 0x009896800000995d */ /* 0x004fea0003900000 */
[----:B------:R-:W2:Y:S02]  /*262e0*/  @!P1 SYNCS.PHASECHK.TRANS64 P1, [R0+URZ+0x50038], R3 ;  /* 0x05003803000095a7 */ /* 0x000ea400080210ff */
[----:B--2---:R-:W-:Y:S05]  /*262f0*/  @!P1 BRA `(.L_x_467) ;  /* 0xfffffffc00f09947 */ /* 0x004fea000383ffff */
[----:B------:R-:W-:Y:S05]  /*26300*/  BRA `(.L_x_468) ;  /* 0xffffffa800d07947 */ /* 0x000fea000383ffff */
.L_x_364:
[----:B------:R-:W-:-:S07]  /*26310*/  MOV R0, UR49 ;  /* 0x0000003100007c02 */ /* 0x000fce0008000f00 */
.L_x_469:
[----:B-1----:R1:W2:Y:S02]  /*26320*/  SYNCS.PHASECHK.TRANS64.TRYWAIT P1, [R0+URZ+0x50038], R3 ;  /* 0x05003803000075a7 */ /* 0x0022a400080211ff */
[----:B--2---:R-:W-:Y:S05]  /*26330*/  @!P1 NANOSLEEP.SYNCS 0x989680 ;  /* 0x009896800000995d */ /* 0x004fea0003900000 */
[----:B------:R-:W2:Y:S02]  /*26340*/  @!P1 SYNCS.PHASECHK.TRANS64 P1, [R0+URZ+0x50038], R3 ;  /* 0x05003803000095a7 */ /* 0x000ea400080210ff */
[----:B--2---:R-:W-:Y:S05]  /*26350*/  @!P1 BRA `(.L_x_469) ;  /* 0xfffffffc00f09947 */ /* 0x004fea000383ffff */
[----:B------:R-:W-:Y:S05]  /*26360*/  BRA `(.L_x_470) ;  /* 0xffffffac00847947 */ /* 0x000fea000383ffff */
.L_x_369:
[----:B------:R-:W-:-:S07]  /*26370*/  MOV R0, UR41 ;  /* 0x0000002900007c02 */ /* 0x000fce0008000f00 */
.L_x_471:
[----:B-1----:R1:W2:Y:S02]  /*26380*/  SYNCS.PHASECHK.TRANS64.TRYWAIT P1, [R0+URZ+0x50038], R3 ;  /* 0x05003803000075a7 */ /* 0x0022a400080211ff */
[----:B--2---:R-:W-:Y:S05]  /*26390*/  @!P1 NANOSLEEP.SYNCS 0x989680 ;  /* 0x009896800000995d */ /* 0x004fea0003900000 */
[----:B------:R-:W2:Y:S02]  /*263a0*/  @!P1 SYNCS.PHASECHK.TRANS64 P1, [R0+URZ+0x50038], R3 ;  /* 0x05003803000095a7 */ /* 0x000ea400080210ff */
[----:B--2---:R-:W-:Y:S05]  /*263b0*/  @!P1 BRA `(.L_x_471) ;  /* 0xfffffffc00f09947 */ /* 0x004fea000383ffff */
[----:B------:R-:W-:Y:S05]  /*263c0*/  BRA `(.L_x_472) ;  /* 0xffffffb000387947 */ /* 0x000fea000383ffff */
.L_x_374:
[----:B------:R-:W-:-:S07]  /*263d0*/  MOV R0, UR41 ;  /* 0x0000002900007c02 */ /* 0x000fce0008000f00 */
.L_x_473:
[----:B-1----:R1:W2:Y:S02]  /*263e0*/  SYNCS.PHASECHK.TRANS64.TRYWAIT P1, [R0+URZ+0x50038], R3 ;  /* 0x05003803000075a7 */ /* 0x0022a400080211ff */
[----:B--2---:R-:W-:Y:S05]  /*263f0*/  @!P1 NANOSLEEP.SYNCS 0x989680 ;  /* 0x009896800000995d */ /* 0x004fea0003900000 */
[----:B------:R-:W2:Y:S02]  /*26400*/  @!P1 SYNCS.PHASECHK.TRANS64 P1, [R0+URZ+0x50038], R3 ;  /* 0x05003803000095a7 */ /* 0x000ea400080210ff */
[----:B--2---:R-:W-:Y:S05]  /*26410*/  @!P1 BRA `(.L_x_473) ;  /* 0xfffffffc00f09947 */ /* 0x004fea000383ffff */
[----:B------:R-:W-:Y:S05]  /*26420*/  BRA `(.L_x_474) ;  /* 0xffffffb000f07947 */ /* 0x000fea000383ffff */
.L_x_380:
[----:B------:R-:W-:-:S07]  /*26430*/  MOV R0, UR41 ;  /* 0x0000002900007c02 */ /* 0x000fce0008000f00 */
.L_x_475:
[----:B-1----:R1:W2:Y:S02]  /*26440*/  SYNCS.PHASECHK.TRANS64.TRYWAIT P1, [R0+URZ+0x50038], R3 ;  /* 0x05003803000075a7 */ /* 0x0022a400080211ff */
[----:B--2---:R-:W-:Y:S05]  /*26450*/  @!P1 NANOSLEEP.SYNCS 0x989680 ;  /* 0x009896800000995d */ /* 0x004fea0003900000 */
[----:B------:R-:W2:Y:S02]  /*26460*/  @!P1 SYNCS.PHASECHK.TRANS64 P1, [R0+URZ+0x50038], R3 ;  /* 0x05003803000095a7 */ /* 0x000ea400080210ff */
[----:B--2---:R-:W-:Y:S05]  /*26470*/  @!P1 BRA `(.L_x_475) ;  /* 0xfffffffc00f09947 */ /* 0x004fea000383ffff */
[----:B------:R-:W-:Y:S05]  /*26480*/  BRA `(.L_x_476) ;  /* 0xffffffb400cc7947 */ /* 0x000fea000383ffff */
.L_x_385:
[----:B------:R-:W-:-:S07]  /*26490*/  MOV R0, UR33 ;  /* 0x0000002100007c02 */ /* 0x000fce0008000f00 */
.L_x_477:
[----:B-1----:R1:W2:Y:S02]  /*264a0*/  SYNCS.PHASECHK.TRANS64.TRYWAIT P1, [R0+URZ+0x50038], R3 ;  /* 0x05003803000075a7 */ /* 0x0022a400080211ff */
[----:B--2---:R-:W-:Y:S05]  /*264b0*/  @!P1 NANOSLEEP.SYNCS 0x989680 ;  /* 0x009896800000995d */ /* 0x004fea0003900000 */
[----:B------:R-:W2:Y:S02]  /*264c0*/  @!P1 SYNCS.PHASECHK.TRANS64 P1, [R0+URZ+0x50038], R3 ;  /* 0x05003803000095a7 */ /* 0x000ea400080210ff */
[----:B--2---:R-:W-:Y:S05]  /*264d0*/  @!P1 BRA `(.L_x_477) ;  /* 0xfffffffc00f09947 */ /* 0x004fea000383ffff */
[----:B------:R-:W-:Y:S05]  /*264e0*/  BRA `(.L_x_478) ;  /* 0xffffffb800847947 */ /* 0x000fea000383ffff */
.L_x_390:
[----:B------:R-:W-:-:S07]  /*264f0*/  MOV R3, UR40 ;  /* 0x0000002800037c02 */ /* 0x000fce0008000f00 */
.L_x_479:
[----:B-1----:R1:W2:Y:S02]  /*26500*/  SYNCS.PHASECHK.TRANS64.TRYWAIT P0, [R3+URZ+0x500b0], R0 ;  /* 0x0500b000030075a7 */ /* 0x0022a400080011ff */
[----:B--2---:R-:W-:Y:S05]  /*26510*/  @!P0 NANOSLEEP.SYNCS 0x989680 ;  /* 0x009896800000895d */ /* 0x004fea0003900000 */
[----:B------:R-:W2:Y:S02]  /*26520*/  @!P0 SYNCS.PHASECHK.TRANS64 P0, [R3+URZ+0x500b0], R0 ;  /* 0x0500b000030085a7 */ /* 0x000ea400080010ff */
[----:B--2---:R-:W-:Y:S05]  /*26530*/  @!P0 BRA `(.L_x_479) ;  /* 0xfffffffc00f08947 */ /* 0x004fea000383ffff */
[----:B------:R-:W-:Y:S05]  /*26540*/  BRA `(.L_x_480) ;  /* 0xffffffbc00c07947 */ /* 0x000fea000383ffff */
.L_x_394:
[----:B-1----:R-:W-:-:S07]  /*26550*/  MOV R3, UR40 ;  /* 0x0000002800037c02 */ /* 0x002fce0008000f00 */
.L_x_481:
[----:B-1----:R1:W2:Y:S02]  /*26560*/  SYNCS.PHASECHK.TRANS64.TRYWAIT P0, [R3+URZ+0x500b8], R0 ;  /* 0x0500b800030075a7 */ /* 0x0022a400080011ff */
[----:B--2---:R-:W-:Y:S05]  /*26570*/  @!P0 NANOSLEEP.SYNCS 0x989680 ;  /* 0x009896800000895d */ /* 0x004fea0003900000 */
[----:B------:R-:W2:Y:S02]  /*26580*/  @!P0 SYNCS.PHASECHK.TRANS64 P0, [R3+URZ+0x500b8], R0 ;  /* 0x0500b800030085a7 */ /* 0x000ea400080010ff */
[----:B--2---:R-:W-:Y:S05]  /*26590*/  @!P0 BRA `(.L_x_481) ;  /* 0xfffffffc00f08947 */ /* 0x004fea000383ffff */
[----:B------:R-:W-:Y:S05]  /*265a0*/  BRA `(.L_x_482) ;  /* 0xffffffd000607947 */ /* 0x000fea000383ffff */
        .weak           $__internal_0_$__cuda_sm10x_tcgen05_guardrail_trap_col_being_dealloced_not_returned_by_alloc
        .type           $__internal_0_$__cuda_sm10x_tcgen05_guardrail_trap_col_being_dealloced_not_returned_by_alloc,@function
        .size           $__internal_0_$__cuda_sm10x_tcgen05_guardrail_trap_col_being_dealloced_not_returned_by_alloc,($__internal_1_$__cuda_sm10x_tcgen05_guardrail_trap_phase_invalid_during_alloc - $__internal_0_$__cuda_sm10x_tcgen05_guardrail_trap_col_being_dealloced_not_returned_by_alloc)
$__internal_0_$__cuda_sm10x_tcgen05_guardrail_trap_col_being_dealloced_not_returned_by_alloc:
[----:B------:R-:W-:Y:S05]  /*265b0*/  BPT.TRAP 0x1 ;  /* 0x000000040000795c */ /* 0x000fea0000300000 */
[----:B------:R-:W-:-:S04]  /*265c0*/  HFMA2 R3, -RZ, RZ, 0, 0 ;  /* 0x00000000ff037431 */ /* 0x000fc800000001ff */
[----:B------:R-:W-:Y:S05]  /*265d0*/  RET.REL.NODEC R2 `(_ZN7cutlass13device_kernelINS_4fmha6kernel36Sm100FmhaFwdKernelTmaWarpspecializedIN4cute5tupleIJiiiNS5_IJNS5_IJiiEEEiEEEEEENS1_10collective38Sm100FmhaFwdMainloopTmaWarpspecializedINS_6half_tEffNS5_IJNS4_1CILi256EEENSC_ILi128EEESD_EEENS5_IJiNSC_ILi1EEES7_EEENS5_IJiSG_NS5_IJNS5_IJNSC_ILi0EEEiEEEiEEEEEESL_NS9_6NoMaskENS5_IJNSC_ILi2EEESG_SG_EEENSC_ILb0EEEEENS9_38Sm100FmhaFwdEpilogueTmaWarpspecializedISB_fNS5_IJSE_SD_SE_EEESH_NS5_IJSG_S7_EEESP_EENS2_23IndividualTileSchedulerENS2_41Sm100FmhaCtxKernelWarpspecializedScheduleEEEEEvNT_6ParamsE) ;  /* 0xfffffd9802887950 */ /* 0x000fea0003c3ffff */
        .weak           $__internal_1_$__cuda_sm10x_tcgen05_guardrail_trap_phase_invalid_during_alloc
        .type           $__internal_1_$__cuda_sm10x_tcgen05_guardrail_trap_phase_invalid_during_alloc,@function
        .size           $__internal_1_$__cuda_sm10x_tcgen05_guardrail_trap_phase_invalid_during_alloc,($__internal_2_$__cuda_sm10x_tcgen05_guardrail_trap_unallocated_columns_being_dealloced - $__internal_1_$__cuda_sm10x_tcgen05_guardrail_trap_phase_invalid_during_alloc)
$__internal_1_$__cuda_sm10x_tcgen05_guardrail_trap_phase_invalid_during_alloc:
[----:B------:R-:W-:Y:S05]  /*265e0*/  BPT.TRAP 0x1 ;  /* 0x000000040000795c */ /* 0x000fea0000300000 */
[----:B------:R-:W-:-:S04]  /*265f0*/  MOV R3, 0x0 ;  /* 0x0000000000037802 */ /* 0x000fc80000000f00 */
[----:B------:R-:W-:Y:S05]  /*26600*/  RET.REL.NODEC R2 `(_ZN7cutlass13device_kernelINS_4fmha6kernel36Sm100FmhaFwdKernelTmaWarpspecializedIN4cute5tupleIJiiiNS5_IJNS5_IJiiEEEiEEEEEENS1_10collective38Sm100FmhaFwdMainloopTmaWarpspecializedINS_6half_tEffNS5_IJNS4_1CILi256EEENSC_ILi128EEESD_EEENS5_IJiNSC_ILi1EEES7_EEENS5_IJiSG_NS5_IJNS5_IJNSC_ILi0EEEiEEEiEEEEEESL_NS9_6NoMaskENS5_IJNSC_ILi2EEESG_SG_EEENSC_ILb0EEEEENS9_38Sm100FmhaFwdEpilogueTmaWarpspecializedISB_fNS5_IJSE_SD_SE_EEESH_NS5_IJSG_S7_EEESP_EENS2_23IndividualTileSchedulerENS2_41Sm100FmhaCtxKernelWarpspecializedScheduleEEEEEvNT_6ParamsE) ;  /* 0xfffffd98027c7950 */ /* 0x000fea0003c3ffff */
        .weak           $__internal_2_$__cuda_sm10x_tcgen05_guardrail_trap_unallocated_columns_being_dealloced
        .type           $__internal_2_$__cuda_sm10x_tcgen05_guardrail_trap_unallocated_columns_being_dealloced,@function
        .size           $__internal_2_$__cuda_sm10x_tcgen05_guardrail_trap_unallocated_columns_being_dealloced,($__internal_3_$__cuda_sm3x_div_rn_noftz_f32_slowpath - $__internal_2_$__cuda_sm10x_tcgen05_guardrail_trap_unallocated_columns_being_dealloced)
$__internal_2_$__cuda_sm10x_tcgen05_guardrail_trap_unallocated_columns_being_dealloced:
[----:B------:R-:W-:Y:S05]  /*26610*/  BPT.TRAP 0x1 ;  /* 0x000000040000795c */ /* 0x000fea0000300000 */
[----:B------:R-:W-:-:S04]  /*26620*/  HFMA2 R3, -RZ, RZ, 0, 0 ;  /* 0x00000000ff037431 */ /* 0x000fc800000001ff */
[----:B------:R-:W-:Y:S05]  /*26630*/  RET.REL.NODEC R2 `(_ZN7cutlass13device_kernelINS_4fmha6kernel36Sm100FmhaFwdKernelTmaWarpspecializedIN4cute5tupleIJiiiNS5_IJNS5_IJiiEEEiEEEEEENS1_10collective38Sm100FmhaFwdMainloopTmaWarpspecializedINS_6half_tEffNS5_IJNS4_1CILi256EEENSC_ILi128EEESD_EEENS5_IJiNSC_ILi1EEES7_EEENS5_IJiSG_NS5_IJNS5_IJNSC_ILi0EEEiEEEiEEEEEESL_NS9_6NoMaskENS5_IJNSC_ILi2EEESG_SG_EEENSC_ILb0EEEEENS9_38Sm100FmhaFwdEpilogueTmaWarpspecializedISB_fNS5_IJSE_SD_SE_EEESH_NS5_IJSG_S7_EEESP_EENS2_23IndividualTileSchedulerENS2_41Sm100FmhaCtxKernelWarpspecializedScheduleEEEEEvNT_6ParamsE) ;  /* 0xfffffd9802707950 */ /* 0x000fea0003c3ffff */
        .weak           $__internal_3_$__cuda_sm3x_div_rn_noftz_f32_slowpath
        .type           $__internal_3_$__cuda_sm3x_div_rn_noftz_f32_slowpath,@function
        .size           $__internal_3_$__cuda_sm3x_div_rn_noftz_f32_slowpath,(.L_x_499 - $__internal_3_$__cuda_sm3x_div_rn_noftz_f32_slowpath)
$__internal_3_$__cuda_sm3x_div_rn_noftz_f32_slowpath:
[--C-:B------:R-:W-:Y:S01]  /*26640*/  SHF.R.U32.HI R3, RZ, 0x17, R24.reuse ;  /* 0x00000017ff037819 */ /* 0x100fe20000011618 */
[----:B------:R-:W-:Y:S01]  /*26650*/  BSSY.RECONVERGENT B1, `(.L_x_483) ;  /* 0x0000065000017945 */ /* 0x000fe20003800200 */
[--C-:B------:R-:W-:Y:S01]  /*26660*/  SHF.R.U32.HI R8, RZ, 0x17, R35.reuse ;  /* 0x00000017ff087819 */ /* 0x100fe20000011623 */
[----:B------:R-:W-:Y:S01]  /*26670*/  IMAD.MOV.U32 R7, RZ, RZ, R35 ;  /* 0x000000ffff077224 */ /* 0x000fe200078e0023 */
[----:B------:R-:W-:Y:S01]  /*26680*/  LOP3.LUT R3, R3, 0xff, RZ, 0xc0, !PT ;  /* 0x000000ff03037812 */ /* 0x000fe200078ec0ff */
[----:B------:R-:W-:Y:S01]  /*26690*/  IMAD.MOV.U32 R6, RZ, RZ, R24 ;  /* 0x000000ffff067224 */ /* 0x000fe200078e0018 */
[----:B------:R-:W-:-:S03]  /*266a0*/  LOP3.LUT R8, R8, 0xff, RZ, 0xc0, !PT ;  /* 0x000000ff08087812 */ /* 0x000fc600078ec0ff */
[----:B------:R-:W-:Y:S02]  /*266b0*/  VIADD R0, R3, 0xffffffff ;  /* 0xffffffff03007836 */ /* 0x000fe40000000000 */
[----:B------:R-:W-:-:S03]  /*266c0*/  VIADD R5, R8, 0xffffffff ;  /* 0xffffffff08057836 */ /* 0x000fc60000000000 */
[----:B------:R-:W-:-:S04]  /*266d0*/  ISETP.GT.U32.AND P0, PT, R0, 0xfd, PT ;  /* 0x000000fd0000780c */ /* 0x000fc80003f04070 */
[----:B------:R-:W-:-:S13]  /*266e0*/  ISETP.GT.U32.OR P0, PT, R5, 0xfd, P0 ;  /* 0x000000fd0500780c */ /* 0x000fda0000704470 */
[----:B------:R-:W-:Y:S01]  /*266f0*/  @!P0 IMAD.MOV.U32 R10, RZ, RZ, RZ ;  /* 0x000000ffff0a8224 */ /* 0x000fe200078e00ff */
[----:B------:R-:W-:Y:S06]  /*26700*/  @!P0 BRA `(.L_x_484) ;  /* 0x00000000005c8947 */ /* 0x000fec0003800000 */
[----:B------:R-:W-:Y:S02]  /*26710*/  FSETP.GTU.FTZ.AND P2, PT, |R35|, +INF , PT ;  /* 0x7f8000002300780b */ /* 0x000fe40003f5c200 */
[----:B------:R-:W-:-:S04]  /*26720*/  FSETP.GTU.FTZ.AND P0, PT, |R24|, +INF , PT ;  /* 0x7f8000001800780b */ /* 0x000fc80003f1c200 */
[----:B------:R-:W-:-:S13]  /*26730*/  PLOP3.LUT P0, PT, P2, P0, PT, 0xf8, 0x8f ;  /* 0x00000000008f781c */ /* 0x000fda0001701f70 */
[----:B------:R-:W-:Y:S05]  /*26740*/  @P0 BRA `(.L_x_485) ;  /* 0x0000000400500947 */ /* 0x000fea0003800000 */
[----:B------:R-:W-:-:S13]  /*26750*/  LOP3.LUT P0, RZ, R6, 0x7fffffff, R7, 0xc8, !PT ;  /* 0x7fffffff06ff7812 */ /* 0x000fda000780c807 */
[----:B------:R-:W-:Y:S05]  /*26760*/  @!P0 BRA `(.L_x_486) ;  /* 0x0000000400408947 */ /* 0x000fea0003800000 */
[C---:B------:R-:W-:Y:S02]  /*26770*/  FSETP.NEU.FTZ.AND P0, PT, |R35|.reuse, +INF , PT ;  /* 0x7f8000002300780b */ /* 0x040fe40003f1d200 */
[----:B------:R-:W-:Y:S02]  /*26780*/  FSETP.NEU.FTZ.AND P2, PT, |R24|, +INF , PT ;  /* 0x7f8000001800780b */ /* 0x000fe40003f5d200 */
[----:B------:R-:W-:-:S11]  /*26790*/  FSETP.NEU.FTZ.AND P3, PT, |R35|, +INF , PT ;  /* 0x7f8000002300780b */ /* 0x000fd60003f7d200 */
[----:B------:R-:W-:Y:S05]  /*267a0*/  @!P2 BRA !P0, `(.L_x_486) ;  /* 0x000000040030a947 */ /* 0x000fea0004000000 */
[----:B------:R-:W-:-:S04]  /*267b0*/  LOP3.LUT P0, RZ, R7, 0x7fffffff, RZ, 0xc0, !PT ;  /* 0x7fffffff07ff7812 */ /* 0x000fc8000780c0ff */
[----:B------:R-:W-:-:S13]  /*267c0*/  PLOP3.LUT P0, PT, P2, P0, PT, 0x2f, 0xf2 ;  /* 0x0000000000f2781c */ /* 0x000fda0001700577 */
[----:B------:R-:W-:Y:S05]  /*267d0*/  @P0 BRA `(.L_x_487) ;  /* 0x00000004001c0947 */ /* 0x000fea0003800000 */
[----:B------:R-:W-:-:S04]  /*267e0*/  LOP3.LUT P0, RZ, R6, 0x7fffffff, RZ, 0xc0, !PT ;  /* 0x7fffffff06ff7812 */ /* 0x000fc8000780c0ff */
[----:B------:R-:W-:-:S13]  /*267f0*/  PLOP3.LUT P0, PT, P3, P0, PT, 0x2f, 0xf2 ;  /* 0x0000000000f2781c */ /* 0x000fda0001f00577 */
[----:B------:R-:W-:Y:S05]  /*26800*/  @P0 BRA `(.L_x_488) ;  /* 0x0000000400040947 */ /* 0x000fea0003800000 */
[----:B------:R-:W-:Y:S02]  /*26810*/  ISETP.GE.AND P2, PT, R5, RZ, PT ;  /* 0x000000ff0500720c */ /* 0x000fe40003f46270 */
[----:B------:R-:W-:-:S11]  /*26820*/  ISETP.GE.AND P0, PT, R0, RZ, PT ;  /* 0x000000ff0000720c */ /* 0x000fd60003f06270 */
[----:B------:R-:W-:Y:S01]  /*26830*/  @P2 MOV R10, RZ ;  /* 0x000000ff000a2202 */ /* 0x000fe20000000f00 */
[----:B------:R-:W-:Y:S01]  /*26840*/  @!P2 FFMA R7, R35, 1.84467440737095516160e+19, RZ ;  /* 0x5f8000002307a823 */ /* 0x000fe200000000ff */
[----:B------:R-:W-:Y:S01]  /*26850*/  @!P2 MOV R10, 0xffffffc0 ;  /* 0xffffffc0000aa802 */ /* 0x000fe20000000f00 */
[----:B------:R-:W-:-:S03]  /*26860*/  @!P0 FFMA R6, R24, 1.84467440737095516160e+19, RZ ;  /* 0x5f80000018068823 */ /* 0x000fc600000000ff */
[----:B------:R-:W-:-:S07]  /*26870*/  @!P0 IADD3 R10, PT, PT, R10, 0x40, RZ ;  /* 0x000000400a0a8810 */ /* 0x000fce0007ffe0ff */
.L_x_484:
[----:B------:R-:W-:Y:S01]  /*26880*/  LEA R11, R3, 0xc0800000, 0x17 ;  /* 0xc0800000030b7811 */ /* 0x000fe200078eb8ff */
[----:B------:R-:W-:Y:S01]  /*26890*/  BSSY.RECONVERGENT B0, `(.L_x_489) ;  /* 0x0000036000007945 */ /* 0x000fe20003800200 */
[----:B------:R-:W-:Y:S02]  /*268a0*/  IADD3 R8, PT, PT, R8, -0x7f, RZ ;  /* 0xffffff8108087810 */ /* 0x000fe40007ffe0ff */
[----:B------:R-:W-:-:S03]  /*268b0*/  IADD3 R11, PT, PT, -R11, R6, RZ ;  /* 0x000000060b0b7210 */ /* 0x000fc60007ffe1ff */
[----:B------:R-:W-:Y:S01]  /*268c0*/  IMAD R9, R8, -0x800000, R7 ;  /* 0xff80000008097824 */ /* 0x000fe200078e0207 */
[----:B------:R-:W1:Y:S01]  /*268d0*/  MUFU.RCP R5, R11 ;  /* 0x0000000b00057308 */ /* 0x000e620000001000 */
[----:B------:R-:W-:-:S04]  /*268e0*/  FADD.FTZ R6, -R11, -RZ ;  /* 0x800000ff0b067221 */ /* 0x000fc80000010100 */
[----:B-1----:R-:W-:-:S04]  /*268f0*/  FFMA R0, R5, R6, 1 ;  /* 0x3f80000005007423 */ /* 0x002fc80000000006 */
[----:B------:R-:W-:-:S04]  /*26900*/  FFMA R0, R5, R0, R5 ;  /* 0x0000000005007223 */ /* 0x000fc80000000005 */
[----:B------:R-:W-:-:S04]  /*26910*/  FFMA R7, R9, R0, RZ ;  /* 0x0000000009077223 */ /* 0x000fc800000000ff */
[----:B------:R-:W-:-:S04]  /*26920*/  FFMA R5, R6, R7, R9 ;  /* 0x0000000706057223 */ /* 0x000fc80000000009 */
[----:B------:R-:W-:-:S04]  /*26930*/  FFMA R5, R0, R5, R7 ;  /* 0x0000000500057223 */ /* 0x000fc80000000007 */
[----:B------:R-:W-:Y:S01]  /*26940*/  FFMA R6, R6, R5, R9 ;  /* 0x0000000506067223 */ /* 0x000fe20000000009 */
[----:B------:R-:W-:-:S03]  /*26950*/  IADD3 R9, PT, PT, R8, 0x7f, -R3 ;  /* 0x0000007f08097810 */ /* 0x000fc60007ffe803 */
[----:B------:R-:W-:Y:S01]  /*26960*/  FFMA R7, R0, R6, R5 ;  /* 0x0000000600077223 */ /* 0x000fe20000000005 */
[----:B------:R-:W-:-:S04]  /*26970*/  IADD3 R10, PT, PT, R9, R10, RZ ;  /* 0x0000000a090a7210 */ /* 0x000fc80007ffe0ff */
[----:B------:R-:W-:-:S04]  /*26980*/  SHF.R.U32.HI R3, RZ, 0x17, R7 ;  /* 0x00000017ff037819 */ /* 0x000fc80000011607 */
[----:B------:R-:W-:-:S04]  /*26990*/  LOP3.LUT R3, R3, 0xff, RZ, 0xc0, !PT ;  /* 0x000000ff03037812 */ /* 0x000fc800078ec0ff */
[----:B------:R-:W-:-:S04]  /*269a0*/  IADD3 R3, PT, PT, R3, R10, RZ ;  /* 0x0000000a03037210 */ /* 0x000fc80007ffe0ff */
[----:B------:R-:W-:-:S04]  /*269b0*/  IADD3 R8, PT, PT, R3, -0x1, RZ ;  /* 0xffffffff03087810 */ /* 0x000fc80007ffe0ff */
[----:B------:R-:W-:-:S13]  /*269c0*/  ISETP.GE.U32.AND P0, PT, R8, 0xfe, PT ;  /* 0x000000fe0800780c */ /* 0x000fda0003f06070 */
[----:B------:R-:W-:Y:S05]  /*269d0*/  @!P0 BRA `(.L_x_490) ;  /* 0x0000000000808947 */ /* 0x000fea0003800000 */
[----:B------:R-:W-:-:S13]  /*269e0*/  ISETP.GT.AND P0, PT, R3, 0xfe, PT ;  /* 0x000000fe0300780c */ /* 0x000fda0003f04270 */
[----:B------:R-:W-:Y:S05]  /*269f0*/  @P0 BRA `(.L_x_491) ;  /* 0x00000000006c0947 */ /* 0x000fea0003800000 */
[----:B------:R-:W-:-:S13]  /*26a00*/  ISETP.GE.AND P0, PT, R3, 0x1, PT ;  /* 0x000000010300780c */ /* 0x000fda0003f06270 */
[----:B------:R-:W-:Y:S05]  /*26a10*/  @P0 BRA `(.L_x_492) ;  /* 0x0000000000740947 */ /* 0x000fea0003800000 */
[----:B------:R-:W-:Y:S02]  /*26a20*/  ISETP.GE.AND P0, PT, R3, -0x18, PT ;  /* 0xffffffe80300780c */ /* 0x000fe40003f06270 */
[----:B------:R-:W-:-:S11]  /*26a30*/  LOP3.LUT R7, R7, 0x80000000, RZ, 0xc0, !PT ;  /* 0x8000000007077812 */ /* 0x000fd600078ec0ff */
[----:B------:R-:W-:Y:S05]  /*26a40*/  @!P0 BRA `(.L_x_492) ;  /* 0x0000000000688947 */ /* 0x000fea0003800000 */
[CCC-:B------:R-:W-:Y:S01]  /*26a50*/  FFMA.RZ R8, R0.reuse, R6.reuse, R5.reuse ;  /* 0x0000000600087223 */ /* 0x1c0fe2000000c005 */
[CCC-:B------:R-:W-:Y:S01]  /*26a60*/  FFMA.RP R9, R0.reuse, R6.reuse, R5.reuse ;  /* 0x0000000600097223 */ /* 0x1c0fe20000008005 */
[----:B------:R-:W-:Y:S01]  /*26a70*/  FFMA.RM R6, R0, R6, R5 ;  /* 0x0000000600067223 */ /* 0x000fe20000004005 */
[C---:B------:R-:W-:Y:S01]  /*26a80*/  VIADD R0, R3.reuse, 0x20 ;  /* 0x0000002003007836 */ /* 0x040fe20000000000 */
[C---:B------:R-:W-:Y:S02]  /*26a90*/  ISETP.NE.AND P0, PT, R3.reuse, RZ, PT ;  /* 0x000000ff0300720c */ /* 0x040fe40003f05270 */
[----:B------:R-:W-:Y:S02]  /*26aa0*/  LOP3.LUT R8, R8, 0x7fffff, RZ, 0xc0, !PT ;  /* 0x007fffff08087812 */ /* 0x000fe400078ec0ff */
[----:B------:R-:W-:Y:S01]  /*26ab0*/  ISETP.NE.AND P2, PT, R3, RZ, PT ;  /* 0x000000ff0300720c */ /* 0x000fe20003f45270 */
[----:B------:R-:W-:Y:S01]  /*26ac0*/  IMAD.MOV R3, RZ, RZ, -R3 ;  /* 0x000000ffff037224 */ /* 0x000fe200078e0a03 */
[----:B------:R-:W-:-:S02]  /*26ad0*/  LOP3.LUT R5, R8, 0x800000, RZ, 0xfc, !PT ;  /* 0x0080000008057812 */ /* 0x000fc400078efcff */
[----:B------:R-:W-:Y:S02]  /*26ae0*/  FSETP.NEU.FTZ.AND P3, PT, R9, R6, PT ;  /* 0x000000060900720b */ /* 0x000fe40003f7d000 */
[----:B------:R-:W-:Y:S02]  /*26af0*/  SHF.L.U32 R0, R5, R0, RZ ;  /* 0x0000000005007219 */ /* 0x000fe400000006ff */
[----:B------:R-:W-:Y:S02]  /*26b00*/  SEL R6, R3, RZ, P0 ;  /* 0x000000ff03067207 */ /* 0x000fe40000000000 */
[----:B------:R-:W-:Y:S02]  /*26b10*/  ISETP.NE.AND P2, PT, R0, RZ, P2 ;  /* 0x000000ff0000720c */ /* 0x000fe40001745270 */
[----:B------:R-:W-:Y:S02]  /*26b20*/  SHF.R.U32.HI R5, RZ, R6, R5 ;  /* 0x00000006ff057219 */ /* 0x000fe40000011605 */
[----:B------:R-:W-:-:S02]  /*26b30*/  PLOP3.LUT P2, PT, P3, P2, PT, 0xf8, 0x8f ;  /* 0x00000000008f781c */ /* 0x000fc40001f45f70 */
[----:B------:R-:W-:Y:S02]  /*26b40*/  SHF.R.U32.HI R3, RZ, 0x1, R5 ;  /* 0x00000001ff037819 */ /* 0x000fe40000011605 */
[----:B------:R-:W-:-:S04]  /*26b50*/  SEL R0, RZ, 0x1, !P2 ;  /* 0x00000001ff007807 */ /* 0x000fc80005000000 */
[----:B------:R-:W-:-:S04]  /*26b60*/  LOP3.LUT R0, R0, 0x1, R3, 0xf8, !PT ;  /* 0x0000000100007812 */ /* 0x000fc800078ef803 */
[----:B------:R-:W-:-:S05]  /*26b70*/  LOP3.LUT R0, R0, R5, RZ, 0xc0, !PT ;  /* 0x0000000500007212 */ /* 0x000fca00078ec0ff */
[----:B------:R-:W-:-:S05]  /*26b80*/  IMAD.IADD R0, R3, 0x1, R0 ;  /* 0x0000000103007824 */ /* 0x000fca00078e0200 */
[----:B------:R-:W-:Y:S01]  /*26b90*/  LOP3.LUT R7, R0, R7, RZ, 0xfc, !PT ;  /* 0x0000000700077212 */ /* 0x000fe200078efcff */
[----:B------:R-:W-:Y:S05]  /*26ba0*/  BRA `(.L_x_492) ;  /* 0x0000000000107947 */ /* 0x000fea0003800000 */
.L_x_491:
[----:B------:R-:W-:-:S04]  /*26bb0*/  LOP3.LUT R7, R7, 0x80000000, RZ, 0xc0, !PT ;  /* 0x8000000007077812 */ /* 0x000fc800078ec0ff */
[----:B------:R-:W-:Y:S01]  /*26bc0*/  LOP3.LUT R7, R7, 0x7f800000, RZ, 0xfc, !PT ;  /* 0x7f80000007077812 */ /* 0x000fe200078efcff */
[----:B------:R-:W-:Y:S05]  /*26bd0*/  BRA `(.L_x_492) ;  /* 0x0000000000047947 */ /* 0x000fea0003800000 */
.L_x_490:
[----:B------:R-:W-:Y:S02]  /*26be0*/  LEA R7, R10, R7, 0x17 ;  /* 0x000000070a077211 */ /* 0x000fe400078eb8ff */
.L_x_492:
[----:B------:R-:W-:Y:S05]  /*26bf0*/  BSYNC.RECONVERGENT B0 ;  /* 0x0000000000007941 */ /* 0x000fea0003800200 */
.L_x_489:
[----:B------:R-:W-:Y:S01]  /*26c00*/  MOV R34, R7 ;  /* 0x0000000700227202 */ /* 0x000fe20000000f00 */
[----:B------:R-:W-:Y:S05]  /*26c10*/  BRA `(.L_x_493) ;  /* 0x0000000000207947 */ /* 0x000fea0003800000 */
.L_x_488:
[----:B------:R-:W-:-:S04]  /*26c20*/  LOP3.LUT R6, R6, 0x80000000, R7, 0x48, !PT ;  /* 0x8000000006067812 */ /* 0x000fc800078e4807 */
[----:B------:R-:W-:Y:S01]  /*26c30*/  LOP3.LUT R34, R6, 0x7f800000, RZ, 0xfc, !PT ;  /* 0x7f80000006227812 */ /* 0x000fe200078efcff */
[----:B------:R-:W-:Y:S05]  /*26c40*/  BRA `(.L_x_493) ;  /* 0x0000000000147947 */ /* 0x000fea0003800000 */
.L_x_487:
[----:B------:R-:W-:Y:S01]  /*26c50*/  LOP3.LUT R34, R6, 0x80000000, R7, 0x48, !PT ;  /* 0x8000000006227812 */ /* 0x000fe200078e4807 */
[----:B------:R-:W-:Y:S05]  /*26c60*/  BRA `(.L_x_493) ;  /* 0x00000000000c7947 */ /* 0x000fea0003800000 */
.L_x_486:
[----:B------:R-:W1:Y:S01]  /*26c70*/  MUFU.RSQ R34, -QNAN ;  /* 0xffc0000000227908 */ /* 0x000e620000001400 */
[----:B------:R-:W-:Y:S05]  /*26c80*/  BRA `(.L_x_493) ;  /* 0x0000000000047947 */ /* 0x000fea0003800000 */
.L_x_485:
[----:B------:R-:W-:-:S07]  /*26c90*/  FADD.FTZ R34, R35, R24 ;  /* 0x0000001823227221 */ /* 0x000fce0000010000 */
.L_x_493:
[----:B------:R-:W-:Y:S05]  /*26ca0*/  BSYNC.RECONVERGENT B1 ;  /* 0x0000000000017941 */ /* 0x000fea0003800200 */
.L_x_483:
[----:B------:R-:W-:-:S04]  /*26cb0*/  HFMA2 R5, -RZ, RZ, 0, 0 ;  /* 0x00000000ff057431 */ /* 0x000fc800000001ff */
[----:B-1----:R-:W-:Y:S05]  /*26cc0*/  RET.REL.NODEC R4 `(_ZN7cutlass13device_kernelINS_4fmha6kernel36Sm100FmhaFwdKernelTmaWarpspecializedIN4cute5tupleIJiiiNS5_IJNS5_IJiiEEEiEEEEEENS1_10collective38Sm100FmhaFwdMainloopTmaWarpspecializedINS_6half_tEffNS5_IJNS4_1CILi256EEENSC_ILi128EEESD_EEENS5_IJiNSC_ILi1EEES7_EEENS5_IJiSG_NS5_IJNS5_IJNSC_ILi0EEEiEEEiEEEEEESL_NS9_6NoMaskENS5_IJNSC_ILi2EEESG_SG_EEENSC_ILb0EEEEENS9_38Sm100FmhaFwdEpilogueTmaWarpspecializedISB_fNS5_IJSE_SD_SE_EEESH_NS5_IJSG_S7_EEESP_EENS2_23IndividualTileSchedulerENS2_41Sm100FmhaCtxKernelWarpspecializedScheduleEEEEEvNT_6ParamsE) ;  /* 0xfffffd9004cc7950 */ /* 0x002fea0003c3ffff */
.L_x_494:
[----:B------:R-:W-:-:S00]  /*26cd0*/  BRA `(.L_x_494) ;  /* 0xfffffffc00fc7947 */ /* 0x000fc0000383ffff */
[----:B------:R-:W-:-:S00]  /*26ce0*/  NOP ;  /* 0x0000000000007918 */ /* 0x000fc00000000000 */
        /* <DEDUP_REMOVED lines=9> */
.L_x_499:


//--------------------- .nv.global.init           --------------------------
	.section	.nv.global.init,"aw",@progbits
.nv.global.init:
	.type		$str$23,@object
	.size		$str$23,($str$37 - $str$23)
$str$23:
        /*0000*/ 	.byte	0x0a, 0x00
	.type		$str$37,@object
	.size		$str$37,($str$32 - $str$37)
$str$37:
        /*0002*/ 	.byte	0x3a, 0x00
	.type		$str$32,@object
	.size		$str$32,($str$29 - $str$32)
$str$32:
        /*0004*/ 	.byte	0x5f, 0x00
	.type		$str$29,@object
	.size		$str$29,($str$28 - $str$29)
$str$29:
        /*0006*/ 	.byte	0x25, 0x64, 0x00
	.type		$str$28,@object
	.size		$str$28,($str$30 - $str$28)
$str$28:
        /*0009*/ 	.byte	0x25, 0x63, 0x00
	.type		$str$30,@object
	.size		$str$30,($str$31 - $str$30)
$str$30:
        /*000c*/ 	.byte	0x25, 0x73, 0x00
	.type		$str$31,@object
	.size		$str$31,($str$35 - $str$31)
$str$31:
        /*000f*/ 	.byte	0x20, 0x6f, 0x20, 0x00
	.type		$str$35,@object
	.size		$str$35,($str$22 - $str$35)
$str$35:
        /*0013*/ 	.byte	0x70, 0x74, 0x72, 0x5b, 0x00
	.type		$str$22,@object
	.size		$str$22,($str$34 - $str$22)
$str$22:
        /*0018*/ 	.byte	0x73, 0x4f, 0x3a, 0x20, 0x00
	.type		$str$34,@object
	.size		$str$34,($str$36 - $str$34)
$str$34:
        /*001d*/ 	.byte	0x73, 0x6d, 0x65, 0x6d, 0x5f, 0x00
	.type		$str$36,@object
	.size		$str$36,($str$33 - $str$36)
$str$36:
        /*0023*/ 	.byte	0x62, 0x5d, 0x28, 0x25, 0x70, 0x29, 0x00
	.type		$str$33,@object
	.size		$str$33,($str$27 - $str$33)
$str$33:
        /*002a*/ 	.byte	0x53, 0x77, 0x3c, 0x25, 0x64, 0x2c, 0x25, 0x64, 0x2c, 0x25, 0x64, 0x3e, 0x00
	.type		$str$27,@object
	.size		$str$27,($str$26 - $str$27)
$str$27:
        /*0037*/ 	.byte	0x2f, 0x74, 0x6d, 0x70, 0x2f, 0x63, 0x75, 0x74, 0x6c, 0x61, 0x73, 0x73, 0x5f, 0x73, 0x77, 0x65
        /*0047*/ 	.byte	0x65, 0x70, 0x5f, 0x73, 0x72, 0x63, 0x2f, 0x69, 0x6e, 0x63, 0x6c, 0x75, 0x64, 0x65, 0x2f, 0x63
        /*0057*/ 	.byte	0x75, 0x74, 0x65, 0x2f, 0x61, 0x74, 0x6f, 0x6d, 0x2f, 0x63, 0x6f, 0x70, 0x79, 0x5f, 0x74, 0x72
        /*0067*/ 	.byte	0x61, 0x69, 0x74, 0x73, 0x5f, 0x73, 0x6d, 0x31, 0x30, 0x30, 0x2e, 0x68, 0x70, 0x70, 0x00
	.type		$str$26,@object
	.size		$str$26,(__unnamed_4 - $str$26)
$str$26:
        /*0076*/ 	.byte	0x28, 0x28, 0x75, 0x69, 0x6e, 0x74, 0x33, 0x32, 0x5f, 0x74, 0x28, 0x74, 0x68, 0x72, 0x65, 0x61
        /*0086*/ 	.byte	0x64, 0x49, 0x64, 0x78, 0x2e, 0x78, 0x29, 0x20, 0x2f, 0x20, 0x33, 0x32, 0x29, 0x20, 0x25, 0x20
        /*0096*/ 	.byte	0x34, 0x29, 0x20, 0x3d, 0x3d, 0x20, 0x28, 0x28, 0x28, 0x74, 0x6d, 0x65, 0x6d, 0x5f, 0x61, 0x64
        /*00a6*/ 	.byte	0x64, 0x72, 0x20, 0x3e, 0x3e, 0x20, 0x31, 0x36, 0x29, 0x20, 0x2f, 0x20, 0x33, 0x32, 0x29, 0x20
        /*00b6*/ 	.byte	0x25, 0x20, 0x34, 0x29, 0x00
	.type		__unnamed_4,@object
	.size		__unnamed_4,(__unnamed_1 - __unnamed_4)
__unnamed_4:
        /* <DEDUP_REMOVED lines=37> */
        /*030b*/ 	.byte	0x30, 0x3e, 0x3e, 0x3e, 0x3e, 0x5d, 0x00
	.type		__unnamed_1,@object
	.size		__unnamed_1,(__unnamed_5 - __unnamed_1)
__unnamed_1:
        /* <DEDUP_REMOVED lines=37> */
        /*0562*/ 	.byte	0x3a, 0x43, 0x3c, 0x30, 0x3e, 0x3e, 0x3e, 0x3e, 0x5d, 0x00
	.type		__unnamed_5,@object
	.size		__unnamed_5,(__unnamed_6 - __unnamed_5)
__unnamed_5:
        /* <DEDUP_REMOVED lines=38> */
	.type		__unnamed_6,@object
	.size		__unnamed_6,(__unnamed_7 - __unnamed_6)
__unnamed_6:
        /* <DEDUP_REMOVED lines=37> */
        /*0a16*/ 	.byte	0x74, 0x65, 0x3a, 0x3a, 0x43, 0x3c, 0x30, 0x3e, 0x3e, 0x3e, 0x3e, 0x5d, 0x00
	.type		__unnamed_7,@object
	.size		__unnamed_7,(__unnamed_2 - __unnamed_7)
__unnamed_7:
        /* <DEDUP_REMOVED lines=37> */
        /*0c73*/ 	.byte	0x63, 0x75, 0x74, 0x65, 0x3a, 0x3a, 0x43, 0x3c, 0x30, 0x3e, 0x3e, 0x3e, 0x3e, 0x5d, 0x00
	.type		__unnamed_2,@object
	.size		__unnamed_2,(__unnamed_3 - __unnamed_2)
__unnamed_2:
        /* <DEDUP_REMOVED lines=38> */
	.type		__unnamed_3,@object
	.size		__unnamed_3,(.L_3 - __unnamed_3)
__unnamed_3:
        /* <DEDUP_REMOVED lines=38> */
        /*1142*/ 	.byte	0x3e, 0x3e, 0x5d, 0x00
.L_3:


//--------------------- .nv.shared._ZN7cutlass13device_kernelINS_4fmha6kernel36Sm100FmhaFwdKernelTmaWarpspecializedIN4cute5tupleIJiiiNS5_IJNS5_IJiiEEEiEEEEEENS1_10collective38Sm100FmhaFwdMainloopTmaWarpspecializedINS_6half_tEffNS5_IJNS4_1CILi256EEENSC_ILi128EEESD_EEENS5_IJiNSC_ILi1EEES7_EEENS5_IJiSG_NS5_IJNS5_IJNSC_ILi0EEEiEEEiEEEEEESL_NS9_6NoMaskENS5_IJNSC_ILi2EEESG_SG_EEENSC_ILb0EEEEENS9_38Sm100FmhaFwdEpilogueTmaWarpspecializedISB_fNS5_IJSE_SD_SE_EEESH_NS5_IJSG_S7_EEESP_EENS2_23IndividualTileSchedulerENS2_41Sm100FmhaCtxKernelWarpspecializedScheduleEEEEEvNT_6ParamsE --------------------------
	.section	.nv.shared._ZN7cutlass13device_kernelINS_4fmha6kernel36Sm100FmhaFwdKernelTmaWarpspecializedIN4cute5tupleIJiiiNS5_IJNS5_IJiiEEEiEEEEEENS1_10collective38Sm100FmhaFwdMainloopTmaWarpspecializedINS_6half_tEffNS5_IJNS4_1CILi256EEENSC_ILi128EEESD_EEENS5_IJiNSC_ILi1EEES7_EEENS5_IJiSG_NS5_IJNS5_IJNSC_ILi0EEEiEEEiEEEEEESL_NS9_6NoMaskENS5_IJNSC_ILi2EEESG_SG_EEENSC_ILb0EEEEENS9_38Sm100FmhaFwdEpilogueTmaWarpspecializedISB_fNS5_IJSE_SD_SE_EEESH_NS5_IJSG_S7_EEESP_EENS2_23IndividualTileSchedulerENS2_41Sm100FmhaCtxKernelWarpspecializedScheduleEEEEEvNT_6ParamsE,"aw",@nobits
	.sectionflags	@""
	.align	16
	.zero		1024


//--------------------- .nv.shared.reserved.0     --------------------------
	.section	.nv.shared.reserved.0,"aw",@nobits
	.weak		__nv_reservedSMEM_offset_0_alias
	.size		__nv_reservedSMEM_offset_0_alias, 0, 64
	.other		__nv_reservedSMEM_offset_0_alias,@"STO_CUDA_RESERVED_SHARED STV_DEFAULT"
__nv_reservedSMEM_offset_0_alias:
	.zero		0
.nv.shared.reserved.0:
	.zero		64
	.weak		__nv_reservedSMEM_tcgen05_partition
	.type		__nv_reservedSMEM_tcgen05_partition,@object
	.size		__nv_reservedSMEM_tcgen05_partition,(.L_0 - __nv_reservedSMEM_tcgen05_partition)
__nv_reservedSMEM_tcgen05_partition:
	.zero		32
.L_0:


//--------------------- .nv.global                --------------------------
	.section	.nv.global,"aw",@nobits
.nv.global:
	.type		_ZN39_INTERNAL_5d295260_4_k_cu_f682eef5_35394cute1_E,@object
	.size		_ZN39_INTERNAL_5d295260_4_k_cu_f682eef5_35394cute1_E,(_ZN39_INTERNAL_5d295260_4_k_cu_f682eef5_35394cuda3std3__45__cpo6cbeginE - _ZN39_INTERNAL_5d295260_4_k_cu_f682eef5_35394cute1_E)
_ZN39_INTERNAL_5d295260_4_k_cu_f682eef5_35394cute1_E:
	.zero		1
	.type		_ZN39_INTERNAL_5d295260_4_k_cu_f682eef5_35394cuda3std3__45__cpo6cbeginE,@object
	.size		_ZN39_INTERNAL_5d295260_4_k_cu_f682eef5_35394cuda3std3__45__cpo6cbeginE,(_ZN39_INTERNAL_5d295260_4_k_cu_f682eef5_35394cuda3std3__48in_placeE - _ZN39_INTERNAL_5d295260_4_k_cu_f682eef5_35394cuda3std3__45__cpo6cbeginE)
_ZN39_INTERNAL_5d295260_4_k_cu_f682eef5_35394cuda3std3__45__cpo6cbeginE:
	.zero		1
	.type		_ZN39_INTERNAL_5d295260_4_k_cu_f682eef5_35394cuda3std3__48in_placeE,@object
	.size		_ZN39_INTERNAL_5d295260_4_k_cu_f682eef5_35394cuda3std3__48in_placeE,(_ZN39_INTERNAL_5d295260_4_k_cu_f682eef5_35394cuda3std6ranges3__45__cpo9iter_moveE - _ZN39_INTERNAL_5d295260_4_k_cu_f682eef5_35394cuda3std3__48in_placeE)
_ZN39_INTERNAL_5d295260_4_k_cu_f682eef5_35394cuda3std3__48in_placeE:
	.zero		1
	.type		_ZN39_INTERNAL_5d295260_4_k_cu_f682eef5_35394cuda3std6ranges3__45__cpo9iter_moveE,@object
	.size		_ZN39_INTERNAL_5d295260_4_k_cu_f682eef5_35394cuda3std6ranges3__45__cpo9iter_moveE,(_ZN39_INTERNAL_5d295260_4_k_cu_f682eef5_35394cuda3std3__45__cpo5beginE - _ZN39_INTERNAL_5d295260_4_k_cu_f682eef5_35394cuda3std6ranges3__45__cpo9iter_moveE)
_ZN39_INTERNAL_5d295260_4_k_cu_f682eef5_35394cuda3std6ranges3__45__cpo9iter_moveE:
	.zero		1
	.type		_ZN39_INTERNAL_5d295260_4_k_cu_f682eef5_35394cuda3std3__45__cpo5beginE,@object
	.size		_ZN39_INTERNAL_5d295260_4_k_cu_f682eef5_35394cuda3std3__45__cpo5beginE,(_ZN39_INTERNAL_5d295260_4_k_cu_f682eef5_35394cuda3std3__441_GLOBAL__N__5d295260_4_k_cu_f682eef5_35396ignoreE - _ZN39_INTERNAL_5d295260_4_k_cu_f682eef5_35394cuda3std3__45__cpo5beginE)
_ZN39_INTERNAL_5d295260_4_k_cu_f682eef5_35394cuda3std3__45__cpo5beginE:
	.zero		1
	.type		_ZN39_INTERNAL_5d295260_4_k_cu_f682eef5_35394cuda3std3__441_GLOBAL__N__5d295260_4_k_cu_f682eef5_35396ignoreE,@object
	.size		_ZN39_INTERNAL_5d295260_4_k_cu_f682eef5_35394cuda3std3__441_GLOBAL__N__5d295260_4_k_cu_f682eef5_35396ignoreE,(_ZN39_INTERNAL_5d295260_4_k_cu_f682eef5_35394cute7productE - _ZN39_INTERNAL_5d295260_4_k_cu_f682eef5_35394cuda3std3__441_GLOBAL__N__5d295260_4_k_cu_f682eef5_35396ignoreE)
_ZN39_INTERNAL_5d295260_4_k_cu_f682eef5_35394cuda3std3__441_GLOBAL__N__5d295260_4_k_cu_f682eef5_35396ignoreE:
	.zero		1
	.type		_ZN39_INTERNAL_5d295260_4_k_cu_f682eef5_35394cute7productE,@object
	.size		_ZN39_INTERNAL_5d295260_4_k_cu_f682eef5_35394cute7productE,(_ZN39_INTERNAL_5d295260_4_k_cu_f682eef5_35394cuda3std3__45__cpo3endE - _ZN39_INTERNAL_5d295260_4_k_cu_f682eef5_35394cute7productE)
_ZN39_INTERNAL_5d295260_4_k_cu_f682eef5_35394cute7productE:
	.zero		1
	.type		_ZN39_INTERNAL_5d295260_4_k_cu_f682eef5_35394cuda3std3__45__cpo3endE,@object
	.size		_ZN39_INTERNAL_5d295260_4_k_cu_f682eef5_35394cuda3std3__45__cpo3endE,(_ZN39_INTERNAL_5d295260_4_k_cu_f682eef5_35394cuda3std3__419piecewise_constructE - _ZN39_INTERNAL_5d295260_4_k_cu_f682eef5_35394cuda3std3__45__cpo3endE)
_ZN39_INTERNAL_5d295260_4_k_cu_f682eef5_35394cuda3std3__45__cpo3endE:
	.zero		1
	.type		_ZN39_INTERNAL_5d295260_4_k_cu_f682eef5_35394cuda3std3__419piecewise_constructE,@object
	.size		_ZN39_INTERNAL_5d295260_4_k_cu_f682eef5_35394cuda3std3__419piecewise_constructE,(_ZN39_INTERNAL_5d295260_4_k_cu_f682eef5_35394cuda3std3__45__cpo4cendE - _ZN39_INTERNAL_5d295260_4_k_cu_f682eef5_35394cuda3std3__419piecewise_constructE)
_ZN39_INTERNAL_5d295260_4_k_cu_f682eef5_35394cuda3std3__419piecewise_constructE:
	.zero		1
	.type		_ZN39_INTERNAL_5d295260_4_k_cu_f682eef5_35394cuda3std3__45__cpo4cendE,@object
	.size		_ZN39_INTERNAL_5d295260_4_k_cu_f682eef5_35394cuda3std3__45__cpo4cendE,(_ZN39_INTERNAL_5d295260_4_k_cu_f682eef5_35394cuda3std6ranges3__45__cpo4swapE - _ZN39_INTERNAL_5d295260_4_k_cu_f682eef5_35394cuda3std3__45__cpo4cendE)
_ZN39_INTERNAL_5d295260_4_k_cu_f682eef5_35394cuda3std3__45__cpo4cendE:
	.zero		1
	.type		_ZN39_INTERNAL_5d295260_4_k_cu_f682eef5_35394cuda3std6ranges3__45__cpo4swapE,@object
	.size		_ZN39_INTERNAL_5d295260_4_k_cu_f682eef5_35394cuda3std6ranges3__45__cpo4swapE,(.L_15 - _ZN39_INTERNAL_5d295260_4_k_cu_f682eef5_35394cuda3std6ranges3__45__cpo4swapE)
_ZN39_INTERNAL_5d295260_4_k_cu_f682eef5_35394cuda3std6ranges3__45__cpo4swapE:
	.zero		1
.L_15:


//--------------------- .nv.constant0._ZN7cutlass13device_kernelINS_4fmha6kernel36Sm100FmhaFwdKernelTmaWarpspecializedIN4cute5tupleIJiiiNS5_IJNS5_IJiiEEEiEEEEEENS1_10collective38Sm100FmhaFwdMainloopTmaWarpspecializedINS_6half_tEffNS5_IJNS4_1CILi256EEENSC_ILi128EEESD_EEENS5_IJiNSC_ILi1EEES7_EEENS5_IJiSG_NS5_IJNS5_IJNSC_ILi0EEEiEEEiEEEEEESL_NS9_6NoMaskENS5_IJNSC_ILi2EEESG_SG_EEENSC_ILb0EEEEENS9_38Sm100FmhaFwdEpilogueTmaWarpspecializedISB_fNS5_IJSE_SD_SE_EEESH_NS5_IJSG_S7_EEESP_EENS2_23IndividualTileSchedulerENS2_41Sm100FmhaCtxKernelWarpspecializedScheduleEEEEEvNT_6ParamsE --------------------------
	.section	.nv.constant0._ZN7cutlass13device_kernelINS_4fmha6kernel36Sm100FmhaFwdKernelTmaWarpspecializedIN4cute5tupleIJiiiNS5_IJNS5_IJiiEEEiEEEEEENS1_10collective38Sm100FmhaFwdMainloopTmaWarpspecializedINS_6half_tEffNS5_IJNS4_1CILi256EEENSC_ILi128EEESD_EEENS5_IJiNSC_ILi1EEES7_EEENS5_IJiSG_NS5_IJNS5_IJNSC_ILi0EEEiEEEiEEEEEESL_NS9_6NoMaskENS5_IJNSC_ILi2EEESG_SG_EEENSC_ILb0EEEEENS9_38Sm100FmhaFwdEpilogueTmaWarpspecializedISB_fNS5_IJSE_SD_SE_EEESH_NS5_IJSG_S7_EEESP_EENS2_23IndividualTileSchedulerENS2_41Sm100FmhaCtxKernelWarpspecializedScheduleEEEEEvNT_6ParamsE,"a",@progbits
	.sectionflags	@""
	.align	4
.nv.constant0._ZN7cutlass13device_kernelINS_4fmha6kernel36Sm100FmhaFwdKernelTmaWarpspecializedIN4cute5tupleIJiiiNS5_IJNS5_IJiiEEEiEEEEEENS1_10collective38Sm100FmhaFwdMainloopTmaWarpspecializedINS_6half_tEffNS5_IJNS4_1CILi256EEENSC_ILi128EEESD_EEENS5_IJiNSC_ILi1EEES7_EEENS5_IJiSG_NS5_IJNS5_IJNSC_ILi0EEEiEEEiEEEEEESL_NS9_6NoMaskENS5_IJNSC_ILi2EEESG_SG_EEENSC_ILb0EEEEENS9_38Sm100FmhaFwdEpilogueTmaWarpspecializedISB_fNS5_IJSE_SD_SE_EEESH_NS5_IJSG_S7_EEESP_EENS2_23IndividualTileSchedulerENS2_41Sm100FmhaCtxKernelWarpspecializedScheduleEEEEEvNT_6ParamsE:
	.zero		2432


//--------------------- SYMBOLS --------------------------

	.type		.nv.reservedSmem.offset0,@object
	.size		.nv.reservedSmem.offset0,0x4
	.type		.nv.reservedSmem.cap,@object
	.size		.nv.reservedSmem.cap,0x4
	.type		vprintf,@function
	.type		__assertfail,@function
